	.target	sm_90a

	.elftype	@"ET_EXEC"


//--------------------- .note.nv.tkinfo           --------------------------
	.section	.note.nv.tkinfo,"",@"SHT_NOTE"
	.sectionflags	@"SHF_NOTE_NV_TKINFO"
	.tkinfo
        /*0018*/ 	.word	0x00000002
        /*0030*/ 	.string	""
        /*0030*/ 	.string	"ptxas"
        /*0030*/ 	.string	"Cuda compilation tools, release 13.0, V13.0.88"
        /*0030*/ 	.string	"Build cuda_13.0.r13.0/compiler.36424714_0"
        /*0030*/ 	.string	"-arch sm_90a -m 64 "



//--------------------- .note.nv.cuinfo           --------------------------
	.section	.note.nv.cuinfo,"",@"SHT_NOTE"
	.sectionflags	@"SHF_NOTE_NV_CUINFO"
        /*0018*/ 	.short	0x0002
        /*001a*/ 	.short	0x005a
        /*001c*/ 	.short	0x0082
	.zero		2


//--------------------- .nv.info                  --------------------------
	.section	.nv.info,"",@"SHT_CUDA_INFO"
	.align	4


	//----- nvinfo : EIATTR_REGCOUNT
	.align		4
        /*0000*/ 	.byte	0x04, 0x2f
        /*0002*/ 	.short	(.L_41 - .L_40)
	.align		4
.L_40:
        /*0004*/ 	.word	index@(_Z35group_norm_nhwc_fwd_one_pass_kernelI11Fp32IOFp16WLi512ELi8ELi128EEv26Group_norm_nhwc_fwd_params)
        /*0008*/ 	.word	0x00000048


	//----- nvinfo : EIATTR_FRAME_SIZE
	.align		4
.L_41:
        /*000c*/ 	.byte	0x04, 0x11
        /*000e*/ 	.short	(.L_43 - .L_42)
	.align		4
.L_42:
        /*0010*/ 	.word	index@(_Z35group_norm_nhwc_fwd_one_pass_kernelI11Fp32IOFp16WLi512ELi8ELi128EEv26Group_norm_nhwc_fwd_params)
        /*0014*/ 	.word	0x00000000


	//----- nvinfo : EIATTR_REGCOUNT
	.align		4
.L_43:
        /*0018*/ 	.byte	0x04, 0x2f
        /*001a*/ 	.short	(.L_45 - .L_44)
	.align		4
.L_44:
        /*001c*/ 	.word	index@(_Z35group_norm_nhwc_fwd_one_pass_kernelI11Fp32IOFp16WLi256ELi8ELi128EEv26Group_norm_nhwc_fwd_params)
        /*0020*/ 	.word	0x00000030


	//----- nvinfo : EIATTR_FRAME_SIZE
	.align		4
.L_45:
        /*0024*/ 	.byte	0x04, 0x11
        /*0026*/ 	.short	(.L_47 - .L_46)
	.align		4
.L_46:
        /*0028*/ 	.word	index@(_Z35group_norm_nhwc_fwd_one_pass_kernelI11Fp32IOFp16WLi256ELi8ELi128EEv26Group_norm_nhwc_fwd_params)
        /*002c*/ 	.word	0x00000000


	//----- nvinfo : EIATTR_REGCOUNT
	.align		4
.L_47:
        /*0030*/ 	.byte	0x04, 0x2f
        /*0032*/ 	.short	(.L_49 - .L_48)
	.align		4
.L_48:
        /*0034*/ 	.word	index@(_Z35group_norm_nhwc_fwd_one_pass_kernelI11Fp32IOFp16WLi128ELi8ELi128EEv26Group_norm_nhwc_fwd_params)
        /*0038*/ 	.word	0x00000020


	//----- nvinfo : EIATTR_FRAME_SIZE
	.align		4
.L_49:
        /*003c*/ 	.byte	0x04, 0x11
        /*003e*/ 	.short	(.L_51 - .L_50)
	.align		4
.L_50:
        /*0040*/ 	.word	index@(_Z35group_norm_nhwc_fwd_one_pass_kernelI11Fp32IOFp16WLi128ELi8ELi128EEv26Group_norm_nhwc_fwd_params)
        /*0044*/ 	.word	0x00000000


	//----- nvinfo : EIATTR_REGCOUNT
	.align		4
.L_51:
        /*0048*/ 	.byte	0x04, 0x2f
        /*004a*/ 	.short	(.L_53 - .L_52)
	.align		4
.L_52:
        /*004c*/ 	.word	index@(_Z35group_norm_nhwc_fwd_one_pass_kernelI11Fp32IOFp16WLi64ELi8ELi128EEv26Group_norm_nhwc_fwd_params)
        /*0050*/ 	.word	0x00000020


	//----- nvinfo : EIATTR_FRAME_SIZE
	.align		4
.L_53:
        /*0054*/ 	.byte	0x04, 0x11
        /*0056*/ 	.short	(.L_55 - .L_54)
	.align		4
.L_54:
        /*0058*/ 	.word	index@(_Z35group_norm_nhwc_fwd_one_pass_kernelI11Fp32IOFp16WLi64ELi8ELi128EEv26Group_norm_nhwc_fwd_params)
        /*005c*/ 	.word	0x00000000


	//----- nvinfo : EIATTR_REGCOUNT
	.align		4
.L_55:
        /*0060*/ 	.byte	0x04, 0x2f
        /*0062*/ 	.short	(.L_57 - .L_56)
	.align		4
.L_56:
        /*0064*/ 	.word	index@(_Z35group_norm_nhwc_fwd_one_pass_kernelI11Fp32IOBf16WLi512ELi8ELi128EEv26Group_norm_nhwc_fwd_params)
        /*0068*/ 	.word	0x00000048


	//----- nvinfo : EIATTR_FRAME_SIZE
	.align		4
.L_57:
        /*006c*/ 	.byte	0x04, 0x11
        /*006e*/ 	.short	(.L_59 - .L_58)
	.align		4
.L_58:
        /*0070*/ 	.word	index@(_Z35group_norm_nhwc_fwd_one_pass_kernelI11Fp32IOBf16WLi512ELi8ELi128EEv26Group_norm_nhwc_fwd_params)
        /*0074*/ 	.word	0x00000000


	//----- nvinfo : EIATTR_REGCOUNT
	.align		4
.L_59:
        /*0078*/ 	.byte	0x04, 0x2f
        /*007a*/ 	.short	(.L_61 - .L_60)
	.align		4
.L_60:
        /*007c*/ 	.word	index@(_Z35group_norm_nhwc_fwd_one_pass_kernelI11Fp32IOBf16WLi256ELi8ELi128EEv26Group_norm_nhwc_fwd_params)
        /*0080*/ 	.word	0x00000030


	//----- nvinfo : EIATTR_FRAME_SIZE
	.align		4
.L_61:
        /*0084*/ 	.byte	0x04, 0x11
        /*0086*/ 	.short	(.L_63 - .L_62)
	.align		4
.L_62:
        /*0088*/ 	.word	index@(_Z35group_norm_nhwc_fwd_one_pass_kernelI11Fp32IOBf16WLi256ELi8ELi128EEv26Group_norm_nhwc_fwd_params)
        /*008c*/ 	.word	0x00000000


	//----- nvinfo : EIATTR_REGCOUNT
	.align		4
.L_63:
        /*0090*/ 	.byte	0x04, 0x2f
        /*0092*/ 	.short	(.L_65 - .L_64)
	.align		4
.L_64:
        /*0094*/ 	.word	index@(_Z35group_norm_nhwc_fwd_one_pass_kernelI11Fp32IOBf16WLi128ELi8ELi128EEv26Group_norm_nhwc_fwd_params)
        /*0098*/ 	.word	0x00000020


	//----- nvinfo : EIATTR_FRAME_SIZE
	.align		4
.L_65:
        /*009c*/ 	.byte	0x04, 0x11
        /*009e*/ 	.short	(.L_67 - .L_66)
	.align		4
.L_66:
        /*00a0*/ 	.word	index@(_Z35group_norm_nhwc_fwd_one_pass_kernelI11Fp32IOBf16WLi128ELi8ELi128EEv26Group_norm_nhwc_fwd_params)
        /*00a4*/ 	.word	0x00000000


	//----- nvinfo : EIATTR_REGCOUNT
	.align		4
.L_67:
        /*00a8*/ 	.byte	0x04, 0x2f
        /*00aa*/ 	.short	(.L_69 - .L_68)
	.align		4
.L_68:
        /*00ac*/ 	.word	index@(_Z35group_norm_nhwc_fwd_one_pass_kernelI11Fp32IOBf16WLi64ELi8ELi128EEv26Group_norm_nhwc_fwd_params)
        /*00b0*/ 	.word	0x00000020


	//----- nvinfo : EIATTR_FRAME_SIZE
	.align		4
.L_69:
        /*00b4*/ 	.byte	0x04, 0x11
        /*00b6*/ 	.short	(.L_71 - .L_70)
	.align		4
.L_70:
        /*00b8*/ 	.word	index@(_Z35group_norm_nhwc_fwd_one_pass_kernelI11Fp32IOBf16WLi64ELi8ELi128EEv26Group_norm_nhwc_fwd_params)
        /*00bc*/ 	.word	0x00000000


	//----- nvinfo : EIATTR_REGCOUNT
	.align		4
.L_71:
        /*00c0*/ 	.byte	0x04, 0x2f
        /*00c2*/ 	.short	(.L_73 - .L_72)
	.align		4
.L_72:
        /*00c4*/ 	.word	index@(_Z35group_norm_nhwc_fwd_one_pass_kernelI11Fp32IOFp32WLi512ELi8ELi128EEv26Group_norm_nhwc_fwd_params)
        /*00c8*/ 	.word	0x00000048


	//----- nvinfo : EIATTR_FRAME_SIZE
	.align		4
.L_73:
        /*00cc*/ 	.byte	0x04, 0x11
        /*00ce*/ 	.short	(.L_75 - .L_74)
	.align		4
.L_74:
        /*00d0*/ 	.word	index@(_Z35group_norm_nhwc_fwd_one_pass_kernelI11Fp32IOFp32WLi512ELi8ELi128EEv26Group_norm_nhwc_fwd_params)
        /*00d4*/ 	.word	0x00000000


	//----- nvinfo : EIATTR_REGCOUNT
	.align		4
.L_75:
        /*00d8*/ 	.byte	0x04, 0x2f
        /*00da*/ 	.short	(.L_77 - .L_76)
	.align		4
.L_76:
        /*00dc*/ 	.word	index@(_Z35group_norm_nhwc_fwd_one_pass_kernelI11Fp32IOFp32WLi256ELi8ELi128EEv26Group_norm_nhwc_fwd_params)
        /*00e0*/ 	.word	0x00000030


	//----- nvinfo : EIATTR_FRAME_SIZE
	.align		4
.L_77:
        /*00e4*/ 	.byte	0x04, 0x11
        /*00e6*/ 	.short	(.L_79 - .L_78)
	.align		4
.L_78:
        /*00e8*/ 	.word	index@(_Z35group_norm_nhwc_fwd_one_pass_kernelI11Fp32IOFp32WLi256ELi8ELi128EEv26Group_norm_nhwc_fwd_params)
        /*00ec*/ 	.word	0x00000000


	//----- nvinfo : EIATTR_REGCOUNT
	.align		4
.L_79:
        /*00f0*/ 	.byte	0x04, 0x2f
        /*00f2*/ 	.short	(.L_81 - .L_80)
	.align		4
.L_80:
        /*00f4*/ 	.word	index@(_Z35group_norm_nhwc_fwd_one_pass_kernelI11Fp32IOFp32WLi128ELi8ELi128EEv26Group_norm_nhwc_fwd_params)
        /*00f8*/ 	.word	0x00000020


	//----- nvinfo : EIATTR_FRAME_SIZE
	.align		4
.L_81:
        /*00fc*/ 	.byte	0x04, 0x11
        /*00fe*/ 	.short	(.L_83 - .L_82)
	.align		4
.L_82:
        /*0100*/ 	.word	index@(_Z35group_norm_nhwc_fwd_one_pass_kernelI11Fp32IOFp32WLi128ELi8ELi128EEv26Group_norm_nhwc_fwd_params)
        /*0104*/ 	.word	0x00000000


	//----- nvinfo : EIATTR_REGCOUNT
	.align		4
.L_83:
        /*0108*/ 	.byte	0x04, 0x2f
        /*010a*/ 	.short	(.L_85 - .L_84)
	.align		4
.L_84:
        /*010c*/ 	.word	index@(_Z35group_norm_nhwc_fwd_one_pass_kernelI11Fp32IOFp32WLi64ELi8ELi128EEv26Group_norm_nhwc_fwd_params)
        /*0110*/ 	.word	0x00000020


	//----- nvinfo : EIATTR_FRAME_SIZE
	.align		4
.L_85:
        /*0114*/ 	.byte	0x04, 0x11
        /*0116*/ 	.short	(.L_87 - .L_86)
	.align		4
.L_86:
        /*0118*/ 	.word	index@(_Z35group_norm_nhwc_fwd_one_pass_kernelI11Fp32IOFp32WLi64ELi8ELi128EEv26Group_norm_nhwc_fwd_params)
        /*011c*/ 	.word	0x00000000


	//----- nvinfo : EIATTR_REGCOUNT
	.align		4
.L_87:
        /*0120*/ 	.byte	0x04, 0x2f
        /*0122*/ 	.short	(.L_89 - .L_88)
	.align		4
.L_88:
        /*0124*/ 	.word	index@(_Z35group_norm_nhwc_fwd_one_pass_kernelI11Fp16IOFp16WLi512ELi8ELi128EEv26Group_norm_nhwc_fwd_params)
        /*0128*/ 	.word	0x00000040


	//----- nvinfo : EIATTR_FRAME_SIZE
	.align		4
.L_89:
        /*012c*/ 	.byte	0x04, 0x11
        /*012e*/ 	.short	(.L_91 - .L_90)
	.align		4
.L_90:
        /*0130*/ 	.word	index@(_Z35group_norm_nhwc_fwd_one_pass_kernelI11Fp16IOFp16WLi512ELi8ELi128EEv26Group_norm_nhwc_fwd_params)
        /*0134*/ 	.word	0x00000000


	//----- nvinfo : EIATTR_REGCOUNT
	.align		4
.L_91:
        /*0138*/ 	.byte	0x04, 0x2f
        /*013a*/ 	.short	(.L_93 - .L_92)
	.align		4
.L_92:
        /*013c*/ 	.word	index@(_Z35group_norm_nhwc_fwd_one_pass_kernelI11Fp16IOFp16WLi256ELi8ELi128EEv26Group_norm_nhwc_fwd_params)
        /*0140*/ 	.word	0x00000028


	//----- nvinfo : EIATTR_FRAME_SIZE
	.align		4
.L_93:
        /*0144*/ 	.byte	0x04, 0x11
        /*0146*/ 	.short	(.L_95 - .L_94)
	.align		4
.L_94:
        /*0148*/ 	.word	index@(_Z35group_norm_nhwc_fwd_one_pass_kernelI11Fp16IOFp16WLi256ELi8ELi128EEv26Group_norm_nhwc_fwd_params)
        /*014c*/ 	.word	0x00000000


	//----- nvinfo : EIATTR_REGCOUNT
	.align		4
.L_95:
        /*0150*/ 	.byte	0x04, 0x2f
        /*0152*/ 	.short	(.L_97 - .L_96)
	.align		4
.L_96:
        /*0154*/ 	.word	index@(_Z35group_norm_nhwc_fwd_one_pass_kernelI11Fp16IOFp16WLi128ELi8ELi128EEv26Group_norm_nhwc_fwd_params)
        /*0158*/ 	.word	0x00000025


	//----- nvinfo : EIATTR_FRAME_SIZE
	.align		4
.L_97:
        /*015c*/ 	.byte	0x04, 0x11
        /*015e*/ 	.short	(.L_99 - .L_98)
	.align		4
.L_98:
        /*0160*/ 	.word	index@(_Z35group_norm_nhwc_fwd_one_pass_kernelI11Fp16IOFp16WLi128ELi8ELi128EEv26Group_norm_nhwc_fwd_params)
        /*0164*/ 	.word	0x00000000


	//----- nvinfo : EIATTR_REGCOUNT
	.align		4
.L_99:
        /*0168*/ 	.byte	0x04, 0x2f
        /*016a*/ 	.short	(.L_101 - .L_100)
	.align		4
.L_100:
        /*016c*/ 	.word	index@(_Z35group_norm_nhwc_fwd_one_pass_kernelI11Fp16IOFp16WLi64ELi8ELi128EEv26Group_norm_nhwc_fwd_params)
        /*0170*/ 	.word	0x00000022


	//----- nvinfo : EIATTR_FRAME_SIZE
	.align		4
.L_101:
        /*0174*/ 	.byte	0x04, 0x11
        /*0176*/ 	.short	(.L_103 - .L_102)
	.align		4
.L_102:
        /*0178*/ 	.word	index@(_Z35group_norm_nhwc_fwd_one_pass_kernelI11Fp16IOFp16WLi64ELi8ELi128EEv26Group_norm_nhwc_fwd_params)
        /*017c*/ 	.word	0x00000000


	//----- nvinfo : EIATTR_REGCOUNT
	.align		4
.L_103:
        /*0180*/ 	.byte	0x04, 0x2f
        /*0182*/ 	.short	(.L_105 - .L_104)
	.align		4
.L_104:
        /*0184*/ 	.word	index@(_Z35group_norm_nhwc_fwd_one_pass_kernelI11Fp16IOBf16WLi512ELi8ELi128EEv26Group_norm_nhwc_fwd_params)
        /*0188*/ 	.word	0x00000040


	//----- nvinfo : EIATTR_FRAME_SIZE
	.align		4
.L_105:
        /*018c*/ 	.byte	0x04, 0x11
        /*018e*/ 	.short	(.L_107 - .L_106)
	.align		4
.L_106:
        /*0190*/ 	.word	index@(_Z35group_norm_nhwc_fwd_one_pass_kernelI11Fp16IOBf16WLi512ELi8ELi128EEv26Group_norm_nhwc_fwd_params)
        /*0194*/ 	.word	0x00000000


	//----- nvinfo : EIATTR_REGCOUNT
	.align		4
.L_107:
        /*0198*/ 	.byte	0x04, 0x2f
        /*019a*/ 	.short	(.L_109 - .L_108)
	.align		4
.L_108:
        /*019c*/ 	.word	index@(_Z35group_norm_nhwc_fwd_one_pass_kernelI11Fp16IOBf16WLi256ELi8ELi128EEv26Group_norm_nhwc_fwd_params)
        /*01a0*/ 	.word	0x00000028


	//----- nvinfo : EIATTR_FRAME_SIZE
	.align		4
.L_109:
        /*01a4*/ 	.byte	0x04, 0x11
        /*01a6*/ 	.short	(.L_111 - .L_110)
	.align		4
.L_110:
        /*01a8*/ 	.word	index@(_Z35group_norm_nhwc_fwd_one_pass_kernelI11Fp16IOBf16WLi256ELi8ELi128EEv26Group_norm_nhwc_fwd_params)
        /*01ac*/ 	.word	0x00000000


	//----- nvinfo : EIATTR_REGCOUNT
	.align		4
.L_111:
        /*01b0*/ 	.byte	0x04, 0x2f
        /*01b2*/ 	.short	(.L_113 - .L_112)
	.align		4
.L_112:
        /*01b4*/ 	.word	index@(_Z35group_norm_nhwc_fwd_one_pass_kernelI11Fp16IOBf16WLi128ELi8ELi128EEv26Group_norm_nhwc_fwd_params)
        /*01b8*/ 	.word	0x00000025


	//----- nvinfo : EIATTR_FRAME_SIZE
	.align		4
.L_113:
        /*01bc*/ 	.byte	0x04, 0x11
        /*01be*/ 	.short	(.L_115 - .L_114)
	.align		4
.L_114:
        /*01c0*/ 	.word	index@(_Z35group_norm_nhwc_fwd_one_pass_kernelI11Fp16IOBf16WLi128ELi8ELi128EEv26Group_norm_nhwc_fwd_params)
        /*01c4*/ 	.word	0x00000000


	//----- nvinfo : EIATTR_REGCOUNT
	.align		4
.L_115:
        /*01c8*/ 	.byte	0x04, 0x2f
        /*01ca*/ 	.short	(.L_117 - .L_116)
	.align		4
.L_116:
        /*01cc*/ 	.word	index@(_Z35group_norm_nhwc_fwd_one_pass_kernelI11Fp16IOBf16WLi64ELi8ELi128EEv26Group_norm_nhwc_fwd_params)
        /*01d0*/ 	.word	0x00000022


	//----- nvinfo : EIATTR_FRAME_SIZE
	.align		4
.L_117:
        /*01d4*/ 	.byte	0x04, 0x11
        /*01d6*/ 	.short	(.L_119 - .L_118)
	.align		4
.L_118:
        /*01d8*/ 	.word	index@(_Z35group_norm_nhwc_fwd_one_pass_kernelI11Fp16IOBf16WLi64ELi8ELi128EEv26Group_norm_nhwc_fwd_params)
        /*01dc*/ 	.word	0x00000000


	//----- nvinfo : EIATTR_REGCOUNT
	.align		4
.L_119:
        /*01e0*/ 	.byte	0x04, 0x2f
        /*01e2*/ 	.short	(.L_121 - .L_120)
	.align		4
.L_120:
        /*01e4*/ 	.word	index@(_Z35group_norm_nhwc_fwd_one_pass_kernelI11Fp16IOFp32WLi512ELi8ELi128EEv26Group_norm_nhwc_fwd_params)
        /*01e8*/ 	.word	0x00000040


	//----- nvinfo : EIATTR_FRAME_SIZE
	.align		4
.L_121:
        /*01ec*/ 	.byte	0x04, 0x11
        /*01ee*/ 	.short	(.L_123 - .L_122)
	.align		4
.L_122:
        /*01f0*/ 	.word	index@(_Z35group_norm_nhwc_fwd_one_pass_kernelI11Fp16IOFp32WLi512ELi8ELi128EEv26Group_norm_nhwc_fwd_params)
        /*01f4*/ 	.word	0x00000000


	//----- nvinfo : EIATTR_REGCOUNT
	.align		4
.L_123:
        /*01f8*/ 	.byte	0x04, 0x2f
        /*01fa*/ 	.short	(.L_125 - .L_124)
	.align		4
.L_124:
        /*01fc*/ 	.word	index@(_Z35group_norm_nhwc_fwd_one_pass_kernelI11Fp16IOFp32WLi256ELi8ELi128EEv26Group_norm_nhwc_fwd_params)
        /*0200*/ 	.word	0x00000028


	//----- nvinfo : EIATTR_FRAME_SIZE
	.align		4
.L_125:
        /*0204*/ 	.byte	0x04, 0x11
        /*0206*/ 	.short	(.L_127 - .L_126)
	.align		4
.L_126:
        /*0208*/ 	.word	index@(_Z35group_norm_nhwc_fwd_one_pass_kernelI11Fp16IOFp32WLi256ELi8ELi128EEv26Group_norm_nhwc_fwd_params)
        /*020c*/ 	.word	0x00000000


	//----- nvinfo : EIATTR_REGCOUNT
	.align		4
.L_127:
        /*0210*/ 	.byte	0x04, 0x2f
        /*0212*/ 	.short	(.L_129 - .L_128)
	.align		4
.L_128:
        /*0214*/ 	.word	index@(_Z35group_norm_nhwc_fwd_one_pass_kernelI11Fp16IOFp32WLi128ELi8ELi128EEv26Group_norm_nhwc_fwd_params)
        /*0218*/ 	.word	0x00000026


	//----- nvinfo : EIATTR_FRAME_SIZE
	.align		4
.L_129:
        /*021c*/ 	.byte	0x04, 0x11
        /*021e*/ 	.short	(.L_131 - .L_130)
	.align		4
.L_130:
        /*0220*/ 	.word	index@(_Z35group_norm_nhwc_fwd_one_pass_kernelI11Fp16IOFp32WLi128ELi8ELi128EEv26Group_norm_nhwc_fwd_params)
        /*0224*/ 	.word	0x00000000


	//----- nvinfo : EIATTR_REGCOUNT
	.align		4
.L_131:
        /*0228*/ 	.byte	0x04, 0x2f
        /*022a*/ 	.short	(.L_133 - .L_132)
	.align		4
.L_132:
        /*022c*/ 	.word	index@(_Z35group_norm_nhwc_fwd_one_pass_kernelI11Fp16IOFp32WLi64ELi8ELi128EEv26Group_norm_nhwc_fwd_params)
        /*0230*/ 	.word	0x00000020


	//----- nvinfo : EIATTR_FRAME_SIZE
	.align		4
.L_133:
        /*0234*/ 	.byte	0x04, 0x11
        /*0236*/ 	.short	(.L_135 - .L_134)
	.align		4
.L_134:
        /*0238*/ 	.word	index@(_Z35group_norm_nhwc_fwd_one_pass_kernelI11Fp16IOFp32WLi64ELi8ELi128EEv26Group_norm_nhwc_fwd_params)
        /*023c*/ 	.word	0x00000000


	//----- nvinfo : EIATTR_REGCOUNT
	.align		4
.L_135:
        /*0240*/ 	.byte	0x04, 0x2f
        /*0242*/ 	.short	(.L_137 - .L_136)
	.align		4
.L_136:
        /*0244*/ 	.word	index@(_Z35group_norm_nhwc_fwd_one_pass_kernelI11Bf16IOFp16WLi512ELi8ELi128EEv26Group_norm_nhwc_fwd_params)
        /*0248*/ 	.word	0x00000050


	//----- nvinfo : EIATTR_FRAME_SIZE
	.align		4
.L_137:
        /*024c*/ 	.byte	0x04, 0x11
        /*024e*/ 	.short	(.L_139 - .L_138)
	.align		4
.L_138:
        /*0250*/ 	.word	index@(_Z35group_norm_nhwc_fwd_one_pass_kernelI11Bf16IOFp16WLi512ELi8ELi128EEv26Group_norm_nhwc_fwd_params)
        /*0254*/ 	.word	0x00000000


	//----- nvinfo : EIATTR_REGCOUNT
	.align		4
.L_139:
        /*0258*/ 	.byte	0x04, 0x2f
        /*025a*/ 	.short	(.L_141 - .L_140)
	.align		4
.L_140:
        /*025c*/ 	.word	index@(_Z35group_norm_nhwc_fwd_one_pass_kernelI11Bf16IOFp16WLi256ELi8ELi128EEv26Group_norm_nhwc_fwd_params)
        /*0260*/ 	.word	0x00000030


	//----- nvinfo : EIATTR_FRAME_SIZE
	.align		4
.L_141:
        /*0264*/ 	.byte	0x04, 0x11
        /*0266*/ 	.short	(.L_143 - .L_142)
	.align		4
.L_142:
        /*0268*/ 	.word	index@(_Z35group_norm_nhwc_fwd_one_pass_kernelI11Bf16IOFp16WLi256ELi8ELi128EEv26Group_norm_nhwc_fwd_params)
        /*026c*/ 	.word	0x00000000


	//----- nvinfo : EIATTR_REGCOUNT
	.align		4
.L_143:
        /*0270*/ 	.byte	0x04, 0x2f
        /*0272*/ 	.short	(.L_145 - .L_144)
	.align		4
.L_144:
        /*0274*/ 	.word	index@(_Z35group_norm_nhwc_fwd_one_pass_kernelI11Bf16IOFp16WLi128ELi8ELi128EEv26Group_norm_nhwc_fwd_params)
        /*0278*/ 	.word	0x00000022


	//----- nvinfo : EIATTR_FRAME_SIZE
	.align		4
.L_145:
        /*027c*/ 	.byte	0x04, 0x11
        /*027e*/ 	.short	(.L_147 - .L_146)
	.align		4
.L_146:
        /*0280*/ 	.word	index@(_Z35group_norm_nhwc_fwd_one_pass_kernelI11Bf16IOFp16WLi128ELi8ELi128EEv26Group_norm_nhwc_fwd_params)
        /*0284*/ 	.word	0x00000000


	//----- nvinfo : EIATTR_REGCOUNT
	.align		4
.L_147:
        /*0288*/ 	.byte	0x04, 0x2f
        /*028a*/ 	.short	(.L_149 - .L_148)
	.align		4
.L_148:
        /*028c*/ 	.word	index@(_Z35group_norm_nhwc_fwd_one_pass_kernelI11Bf16IOFp16WLi64ELi8ELi128EEv26Group_norm_nhwc_fwd_params)
        /*0290*/ 	.word	0x00000022


	//----- nvinfo : EIATTR_FRAME_SIZE
	.align		4
.L_149:
        /*0294*/ 	.byte	0x04, 0x11
        /*0296*/ 	.short	(.L_151 - .L_150)
	.align		4
.L_150:
        /*0298*/ 	.word	index@(_Z35group_norm_nhwc_fwd_one_pass_kernelI11Bf16IOFp16WLi64ELi8ELi128EEv26Group_norm_nhwc_fwd_params)
        /*029c*/ 	.word	0x00000000


	//----- nvinfo : EIATTR_REGCOUNT
	.align		4
.L_151:
        /*02a0*/ 	.byte	0x04, 0x2f
        /*02a2*/ 	.short	(.L_153 - .L_152)
	.align		4
.L_152:
        /*02a4*/ 	.word	index@(_Z35group_norm_nhwc_fwd_one_pass_kernelI11Bf16IOBf16WLi512ELi8ELi128EEv26Group_norm_nhwc_fwd_params)
        /*02a8*/ 	.word	0x00000050


	//----- nvinfo : EIATTR_FRAME_SIZE
	.align		4
.L_153:
        /*02ac*/ 	.byte	0x04, 0x11
        /*02ae*/ 	.short	(.L_155 - .L_154)
	.align		4
.L_154:
        /*02b0*/ 	.word	index@(_Z35group_norm_nhwc_fwd_one_pass_kernelI11Bf16IOBf16WLi512ELi8ELi128EEv26Group_norm_nhwc_fwd_params)
        /*02b4*/ 	.word	0x00000000


	//----- nvinfo : EIATTR_REGCOUNT
	.align		4
.L_155:
        /*02b8*/ 	.byte	0x04, 0x2f
        /*02ba*/ 	.short	(.L_157 - .L_156)
	.align		4
.L_156:
        /*02bc*/ 	.word	index@(_Z35group_norm_nhwc_fwd_one_pass_kernelI11Bf16IOBf16WLi256ELi8ELi128EEv26Group_norm_nhwc_fwd_params)
        /*02c0*/ 	.word	0x00000030


	//----- nvinfo : EIATTR_FRAME_SIZE
	.align		4
.L_157:
        /*02c4*/ 	.byte	0x04, 0x11
        /*02c6*/ 	.short	(.L_159 - .L_158)
	.align		4
.L_158:
        /*02c8*/ 	.word	index@(_Z35group_norm_nhwc_fwd_one_pass_kernelI11Bf16IOBf16WLi256ELi8ELi128EEv26Group_norm_nhwc_fwd_params)
        /*02cc*/ 	.word	0x00000000


	//----- nvinfo : EIATTR_REGCOUNT
	.align		4
.L_159:
        /*02d0*/ 	.byte	0x04, 0x2f
        /*02d2*/ 	.short	(.L_161 - .L_160)
	.align		4
.L_160:
        /*02d4*/ 	.word	index@(_Z35group_norm_nhwc_fwd_one_pass_kernelI11Bf16IOBf16WLi128ELi8ELi128EEv26Group_norm_nhwc_fwd_params)
        /*02d8*/ 	.word	0x00000022


	//----- nvinfo : EIATTR_FRAME_SIZE
	.align		4
.L_161:
        /*02dc*/ 	.byte	0x04, 0x11
        /*02de*/ 	.short	(.L_163 - .L_162)
	.align		4
.L_162:
        /*02e0*/ 	.word	index@(_Z35group_norm_nhwc_fwd_one_pass_kernelI11Bf16IOBf16WLi128ELi8ELi128EEv26Group_norm_nhwc_fwd_params)
        /*02e4*/ 	.word	0x00000000


	//----- nvinfo : EIATTR_REGCOUNT
	.align		4
.L_163:
        /*02e8*/ 	.byte	0x04, 0x2f
        /*02ea*/ 	.short	(.L_165 - .L_164)
	.align		4
.L_164:
        /*02ec*/ 	.word	index@(_Z35group_norm_nhwc_fwd_one_pass_kernelI11Bf16IOBf16WLi64ELi8ELi128EEv26Group_norm_nhwc_fwd_params)
        /*02f0*/ 	.word	0x00000022


	//----- nvinfo : EIATTR_FRAME_SIZE
	.align		4
.L_165:
        /*02f4*/ 	.byte	0x04, 0x11
        /*02f6*/ 	.short	(.L_167 - .L_166)
	.align		4
.L_166:
        /*02f8*/ 	.word	index@(_Z35group_norm_nhwc_fwd_one_pass_kernelI11Bf16IOBf16WLi64ELi8ELi128EEv26Group_norm_nhwc_fwd_params)
        /*02fc*/ 	.word	0x00000000


	//----- nvinfo : EIATTR_REGCOUNT
	.align		4
.L_167:
        /*0300*/ 	.byte	0x04, 0x2f
        /*0302*/ 	.short	(.L_169 - .L_168)
	.align		4
.L_168:
        /*0304*/ 	.word	index@(_Z35group_norm_nhwc_fwd_one_pass_kernelI11Bf16IOFp32WLi512ELi8ELi128EEv26Group_norm_nhwc_fwd_params)
        /*0308*/ 	.word	0x00000050


	//----- nvinfo : EIATTR_FRAME_SIZE
	.align		4
.L_169:
        /*030c*/ 	.byte	0x04, 0x11
        /*030e*/ 	.short	(.L_171 - .L_170)
	.align		4
.L_170:
        /*0310*/ 	.word	index@(_Z35group_norm_nhwc_fwd_one_pass_kernelI11Bf16IOFp32WLi512ELi8ELi128EEv26Group_norm_nhwc_fwd_params)
        /*0314*/ 	.word	0x00000000


	//----- nvinfo : EIATTR_REGCOUNT
	.align		4
.L_171:
        /*0318*/ 	.byte	0x04, 0x2f
        /*031a*/ 	.short	(.L_173 - .L_172)
	.align		4
.L_172:
        /*031c*/ 	.word	index@(_Z35group_norm_nhwc_fwd_one_pass_kernelI11Bf16IOFp32WLi256ELi8ELi128EEv26Group_norm_nhwc_fwd_params)
        /*0320*/ 	.word	0x00000028


	//----- nvinfo : EIATTR_FRAME_SIZE
	.align		4
.L_173:
        /*0324*/ 	.byte	0x04, 0x11
        /*0326*/ 	.short	(.L_175 - .L_174)
	.align		4
.L_174:
        /*0328*/ 	.word	index@(_Z35group_norm_nhwc_fwd_one_pass_kernelI11Bf16IOFp32WLi256ELi8ELi128EEv26Group_norm_nhwc_fwd_params)
        /*032c*/ 	.word	0x00000000


	//----- nvinfo : EIATTR_REGCOUNT
	.align		4
.L_175:
        /*0330*/ 	.byte	0x04, 0x2f
        /*0332*/ 	.short	(.L_177 - .L_176)
	.align		4
.L_176:
        /*0334*/ 	.word	index@(_Z35group_norm_nhwc_fwd_one_pass_kernelI11Bf16IOFp32WLi128ELi8ELi128EEv26Group_norm_nhwc_fwd_params)
        /*0338*/ 	.word	0x00000022


	//----- nvinfo : EIATTR_FRAME_SIZE
	.align		4
.L_177:
        /*033c*/ 	.byte	0x04, 0x11
        /*033e*/ 	.short	(.L_179 - .L_178)
	.align		4
.L_178:
        /*0340*/ 	.word	index@(_Z35group_norm_nhwc_fwd_one_pass_kernelI11Bf16IOFp32WLi128ELi8ELi128EEv26Group_norm_nhwc_fwd_params)
        /*0344*/ 	.word	0x00000000


	//----- nvinfo : EIATTR_REGCOUNT
	.align		4
.L_179:
        /*0348*/ 	.byte	0x04, 0x2f
        /*034a*/ 	.short	(.L_181 - .L_180)
	.align		4
.L_180:
        /*034c*/ 	.word	index@(_Z35group_norm_nhwc_fwd_one_pass_kernelI11Bf16IOFp32WLi64ELi8ELi128EEv26Group_norm_nhwc_fwd_params)
        /*0350*/ 	.word	0x00000020


	//----- nvinfo : EIATTR_FRAME_SIZE
	.align		4
.L_181:
        /*0354*/ 	.byte	0x04, 0x11
        /*0356*/ 	.short	(.L_183 - .L_182)
	.align		4
.L_182:
        /*0358*/ 	.word	index@(_Z35group_norm_nhwc_fwd_one_pass_kernelI11Bf16IOFp32WLi64ELi8ELi128EEv26Group_norm_nhwc_fwd_params)
        /*035c*/ 	.word	0x00000000


	//----- nvinfo : EIATTR_REGCOUNT
	.align		4
.L_183:
        /*0360*/ 	.byte	0x04, 0x2f
        /*0362*/ 	.short	(.L_185 - .L_184)
	.align		4
.L_184:
        /*0364*/ 	.word	index@(_Z35group_norm_nhwc_bwd_one_pass_kernelI11Fp32IOFp16WLi512ELi8ELi128EEv26Group_norm_nhwc_bwd_params)
        /*0368*/ 	.word	0x00000080


	//----- nvinfo : EIATTR_FRAME_SIZE
	.align		4
.L_185:
        /*036c*/ 	.byte	0x04, 0x11
        /*036e*/ 	.short	(.L_187 - .L_186)
	.align		4
.L_186:
        /*0370*/ 	.word	index@(_Z35group_norm_nhwc_bwd_one_pass_kernelI11Fp32IOFp16WLi512ELi8ELi128EEv26Group_norm_nhwc_bwd_params)
        /*0374*/ 	.word	0x00000010


	//----- nvinfo : EIATTR_REGCOUNT
	.align		4
.L_187:
        /*0378*/ 	.byte	0x04, 0x2f
        /*037a*/ 	.short	(.L_189 - .L_188)
	.align		4
.L_188:
        /*037c*/ 	.word	index@(_Z35group_norm_nhwc_bwd_one_pass_kernelI11Fp32IOFp16WLi256ELi8ELi128EEv26Group_norm_nhwc_bwd_params)
        /*0380*/ 	.word	0x00000048


	//----- nvinfo : EIATTR_FRAME_SIZE
	.align		4
.L_189:
        /*0384*/ 	.byte	0x04, 0x11
        /*0386*/ 	.short	(.L_191 - .L_190)
	.align		4
.L_190:
        /*0388*/ 	.word	index@(_Z35group_norm_nhwc_bwd_one_pass_kernelI11Fp32IOFp16WLi256ELi8ELi128EEv26Group_norm_nhwc_bwd_params)
        /*038c*/ 	.word	0x00000000


	//----- nvinfo : EIATTR_REGCOUNT
	.align		4
.L_191:
        /*0390*/ 	.byte	0x04, 0x2f
        /*0392*/ 	.short	(.L_193 - .L_192)
	.align		4
.L_192:
        /*0394*/ 	.word	index@(_Z35group_norm_nhwc_bwd_one_pass_kernelI11Fp32IOFp16WLi128ELi8ELi128EEv26Group_norm_nhwc_bwd_params)
        /*0398*/ 	.word	0x00000038


	//----- nvinfo : EIATTR_FRAME_SIZE
	.align		4
.L_193:
        /*039c*/ 	.byte	0x04, 0x11
        /*039e*/ 	.short	(.L_195 - .L_194)
	.align		4
.L_194:
        /*03a0*/ 	.word	index@(_Z35group_norm_nhwc_bwd_one_pass_kernelI11Fp32IOFp16WLi128ELi8ELi128EEv26Group_norm_nhwc_bwd_params)
        /*03a4*/ 	.word	0x00000000


	//----- nvinfo : EIATTR_REGCOUNT
	.align		4
.L_195:
        /*03a8*/ 	.byte	0x04, 0x2f
        /*03aa*/ 	.short	(.L_197 - .L_196)
	.align		4
.L_196:
        /*03ac*/ 	.word	index@(_Z35group_norm_nhwc_bwd_one_pass_kernelI11Fp32IOFp16WLi64ELi8ELi128EEv26Group_norm_nhwc_bwd_params)
        /*03b0*/ 	.word	0x00000030


	//----- nvinfo : EIATTR_FRAME_SIZE
	.align		4
.L_197:
        /*03b4*/ 	.byte	0x04, 0x11
        /*03b6*/ 	.short	(.L_199 - .L_198)
	.align		4
.L_198:
        /*03b8*/ 	.word	index@(_Z35group_norm_nhwc_bwd_one_pass_kernelI11Fp32IOFp16WLi64ELi8ELi128EEv26Group_norm_nhwc_bwd_params)
        /*03bc*/ 	.word	0x00000000


	//----- nvinfo : EIATTR_REGCOUNT
	.align		4
.L_199:
        /*03c0*/ 	.byte	0x04, 0x2f
        /*03c2*/ 	.short	(.L_201 - .L_200)
	.align		4
.L_200:
        /*03c4*/ 	.word	index@(_Z35group_norm_nhwc_bwd_one_pass_kernelI11Fp32IOBf16WLi512ELi8ELi128EEv26Group_norm_nhwc_bwd_params)
        /*03c8*/ 	.word	0x00000080


	//----- nvinfo : EIATTR_FRAME_SIZE
	.align		4
.L_201:
        /*03cc*/ 	.byte	0x04, 0x11
        /*03ce*/ 	.short	(.L_203 - .L_202)
	.align		4
.L_202:
        /*03d0*/ 	.word	index@(_Z35group_norm_nhwc_bwd_one_pass_kernelI11Fp32IOBf16WLi512ELi8ELi128EEv26Group_norm_nhwc_bwd_params)
        /*03d4*/ 	.word	0x00000010


	//----- nvinfo : EIATTR_REGCOUNT
	.align		4
.L_203:
        /*03d8*/ 	.byte	0x04, 0x2f
        /*03da*/ 	.short	(.L_205 - .L_204)
	.align		4
.L_204:
        /*03dc*/ 	.word	index@(_Z35group_norm_nhwc_bwd_one_pass_kernelI11Fp32IOBf16WLi256ELi8ELi128EEv26Group_norm_nhwc_bwd_params)
        /*03e0*/ 	.word	0x00000048


	//----- nvinfo : EIATTR_FRAME_SIZE
	.align		4
.L_205:
        /*03e4*/ 	.byte	0x04, 0x11
        /*03e6*/ 	.short	(.L_207 - .L_206)
	.align		4
.L_206:
        /*03e8*/ 	.word	index@(_Z35group_norm_nhwc_bwd_one_pass_kernelI11Fp32IOBf16WLi256ELi8ELi128EEv26Group_norm_nhwc_bwd_params)
        /*03ec*/ 	.word	0x00000000


	//----- nvinfo : EIATTR_REGCOUNT
	.align		4
.L_207:
        /*03f0*/ 	.byte	0x04, 0x2f
        /*03f2*/ 	.short	(.L_209 - .L_208)
	.align		4
.L_208:
        /*03f4*/ 	.word	index@(_Z35group_norm_nhwc_bwd_one_pass_kernelI11Fp32IOBf16WLi128ELi8ELi128EEv26Group_norm_nhwc_bwd_params)
        /*03f8*/ 	.word	0x00000038


	//----- nvinfo : EIATTR_FRAME_SIZE
	.align		4
.L_209:
        /*03fc*/ 	.byte	0x04, 0x11
        /*03fe*/ 	.short	(.L_211 - .L_210)
	.align		4
.L_210:
        /*0400*/ 	.word	index@(_Z35group_norm_nhwc_bwd_one_pass_kernelI11Fp32IOBf16WLi128ELi8ELi128EEv26Group_norm_nhwc_bwd_params)
        /*0404*/ 	.word	0x00000000


	//----- nvinfo : EIATTR_REGCOUNT
	.align		4
.L_211:
        /*0408*/ 	.byte	0x04, 0x2f
        /*040a*/ 	.short	(.L_213 - .L_212)
	.align		4
.L_212:
        /*040c*/ 	.word	index@(_Z35group_norm_nhwc_bwd_one_pass_kernelI11Fp32IOBf16WLi64ELi8ELi128EEv26Group_norm_nhwc_bwd_params)
        /*0410*/ 	.word	0x00000030


	//----- nvinfo : EIATTR_FRAME_SIZE
	.align		4
.L_213:
        /*0414*/ 	.byte	0x04, 0x11
        /*0416*/ 	.short	(.L_215 - .L_214)
	.align		4
.L_214:
        /*0418*/ 	.word	index@(_Z35group_norm_nhwc_bwd_one_pass_kernelI11Fp32IOBf16WLi64ELi8ELi128EEv26Group_norm_nhwc_bwd_params)
        /*041c*/ 	.word	0x00000000


	//----- nvinfo : EIATTR_REGCOUNT
	.align		4
.L_215:
        /*0420*/ 	.byte	0x04, 0x2f
        /*0422*/ 	.short	(.L_217 - .L_216)
	.align		4
.L_216:
        /*0424*/ 	.word	index@(_Z35group_norm_nhwc_bwd_one_pass_kernelI11Fp32IOFp32WLi512ELi8ELi128EEv26Group_norm_nhwc_bwd_params)
        /*0428*/ 	.word	0x00000080


	//----- nvinfo : EIATTR_FRAME_SIZE
	.align		4
.L_217:
        /*042c*/ 	.byte	0x04, 0x11
        /*042e*/ 	.short	(.L_219 - .L_218)
	.align		4
.L_218:
        /*0430*/ 	.word	index@(_Z35group_norm_nhwc_bwd_one_pass_kernelI11Fp32IOFp32WLi512ELi8ELi128EEv26Group_norm_nhwc_bwd_params)
        /*0434*/ 	.word	0x00000000


	//----- nvinfo : EIATTR_REGCOUNT
	.align		4
.L_219:
        /*0438*/ 	.byte	0x04, 0x2f
        /*043a*/ 	.short	(.L_221 - .L_220)
	.align		4
.L_220:
        /*043c*/ 	.word	index@(_Z35group_norm_nhwc_bwd_one_pass_kernelI11Fp32IOFp32WLi256ELi8ELi128EEv26Group_norm_nhwc_bwd_params)
        /*0440*/ 	.word	0x00000048


	//----- nvinfo : EIATTR_FRAME_SIZE
	.align		4
.L_221:
        /*0444*/ 	.byte	0x04, 0x11
        /*0446*/ 	.short	(.L_223 - .L_222)
	.align		4
.L_222:
        /*0448*/ 	.word	index@(_Z35group_norm_nhwc_bwd_one_pass_kernelI11Fp32IOFp32WLi256ELi8ELi128EEv26Group_norm_nhwc_bwd_params)
        /*044c*/ 	.word	0x00000000


	//----- nvinfo : EIATTR_REGCOUNT
	.align		4
.L_223:
        /*0450*/ 	.byte	0x04, 0x2f
        /*0452*/ 	.short	(.L_225 - .L_224)
	.align		4
.L_224:
        /*0454*/ 	.word	index@(_Z35group_norm_nhwc_bwd_one_pass_kernelI11Fp32IOFp32WLi128ELi8ELi128EEv26Group_norm_nhwc_bwd_params)
        /*0458*/ 	.word	0x00000038


	//----- nvinfo : EIATTR_FRAME_SIZE
	.align		4
.L_225:
        /*045c*/ 	.byte	0x04, 0x11
        /*045e*/ 	.short	(.L_227 - .L_226)
	.align		4
.L_226:
        /*0460*/ 	.word	index@(_Z35group_norm_nhwc_bwd_one_pass_kernelI11Fp32IOFp32WLi128ELi8ELi128EEv26Group_norm_nhwc_bwd_params)
        /*0464*/ 	.word	0x00000000


	//----- nvinfo : EIATTR_REGCOUNT
	.align		4
.L_227:
        /*0468*/ 	.byte	0x04, 0x2f
        /*046a*/ 	.short	(.L_229 - .L_228)
	.align		4
.L_228:
        /*046c*/ 	.word	index@(_Z35group_norm_nhwc_bwd_one_pass_kernelI11Fp32IOFp32WLi64ELi8ELi128EEv26Group_norm_nhwc_bwd_params)
        /*0470*/ 	.word	0x00000030


	//----- nvinfo : EIATTR_FRAME_SIZE
	.align		4
.L_229:
        /*0474*/ 	.byte	0x04, 0x11
        /*0476*/ 	.short	(.L_231 - .L_230)
	.align		4
.L_230:
        /*0478*/ 	.word	index@(_Z35group_norm_nhwc_bwd_one_pass_kernelI11Fp32IOFp32WLi64ELi8ELi128EEv26Group_norm_nhwc_bwd_params)
        /*047c*/ 	.word	0x00000000


	//----- nvinfo : EIATTR_REGCOUNT
	.align		4
.L_231:
        /*0480*/ 	.byte	0x04, 0x2f
        /*0482*/ 	.short	(.L_233 - .L_232)
	.align		4
.L_232:
        /*0484*/ 	.word	index@(_Z35group_norm_nhwc_bwd_one_pass_kernelI11Fp16IOFp16WLi512ELi8ELi128EEv26Group_norm_nhwc_bwd_params)
        /*0488*/ 	.word	0x00000080


	//----- nvinfo : EIATTR_FRAME_SIZE
	.align		4
.L_233:
        /*048c*/ 	.byte	0x04, 0x11
        /*048e*/ 	.short	(.L_235 - .L_234)
	.align		4
.L_234:
        /*0490*/ 	.word	index@(_Z35group_norm_nhwc_bwd_one_pass_kernelI11Fp16IOFp16WLi512ELi8ELi128EEv26Group_norm_nhwc_bwd_params)
        /*0494*/ 	.word	0x00000008


	//----- nvinfo : EIATTR_REGCOUNT
	.align		4
.L_235:
        /*0498*/ 	.byte	0x04, 0x2f
        /*049a*/ 	.short	(.L_237 - .L_236)
	.align		4
.L_236:
        /*049c*/ 	.word	index@(_Z35group_norm_nhwc_bwd_one_pass_kernelI11Fp16IOFp16WLi256ELi8ELi128EEv26Group_norm_nhwc_bwd_params)
        /*04a0*/ 	.word	0x00000040


	//----- nvinfo : EIATTR_FRAME_SIZE
	.align		4
.L_237:
        /*04a4*/ 	.byte	0x04, 0x11
        /*04a6*/ 	.short	(.L_239 - .L_238)
	.align		4
.L_238:
        /*04a8*/ 	.word	index@(_Z35group_norm_nhwc_bwd_one_pass_kernelI11Fp16IOFp16WLi256ELi8ELi128EEv26Group_norm_nhwc_bwd_params)
        /*04ac*/ 	.word	0x00000000


	//----- nvinfo : EIATTR_REGCOUNT
	.align		4
.L_239:
        /*04b0*/ 	.byte	0x04, 0x2f
        /*04b2*/ 	.short	(.L_241 - .L_240)
	.align		4
.L_240:
        /*04b4*/ 	.word	index@(_Z35group_norm_nhwc_bwd_one_pass_kernelI11Fp16IOFp16WLi128ELi8ELi128EEv26Group_norm_nhwc_bwd_params)
        /*04b8*/ 	.word	0x00000030


	//----- nvinfo : EIATTR_FRAME_SIZE
	.align		4
.L_241:
        /*04bc*/ 	.byte	0x04, 0x11
        /*04be*/ 	.short	(.L_243 - .L_242)
	.align		4
.L_242:
        /*04c0*/ 	.word	index@(_Z35group_norm_nhwc_bwd_one_pass_kernelI11Fp16IOFp16WLi128ELi8ELi128EEv26Group_norm_nhwc_bwd_params)
        /*04c4*/ 	.word	0x00000000


	//----- nvinfo : EIATTR_REGCOUNT
	.align		4
.L_243:
        /*04c8*/ 	.byte	0x04, 0x2f
        /*04ca*/ 	.short	(.L_245 - .L_244)
	.align		4
.L_244:
        /*04cc*/ 	.word	index@(_Z35group_norm_nhwc_bwd_one_pass_kernelI11Fp16IOFp16WLi64ELi8ELi128EEv26Group_norm_nhwc_bwd_params)
        /*04d0*/ 	.word	0x00000030


	//----- nvinfo : EIATTR_FRAME_SIZE
	.align		4
.L_245:
        /*04d4*/ 	.byte	0x04, 0x11
        /*04d6*/ 	.short	(.L_247 - .L_246)
	.align		4
.L_246:
        /*04d8*/ 	.word	index@(_Z35group_norm_nhwc_bwd_one_pass_kernelI11Fp16IOFp16WLi64ELi8ELi128EEv26Group_norm_nhwc_bwd_params)
        /*04dc*/ 	.word	0x00000000


	//----- nvinfo : EIATTR_REGCOUNT
	.align		4
.L_247:
        /*04e0*/ 	.byte	0x04, 0x2f
        /*04e2*/ 	.short	(.L_249 - .L_248)
	.align		4
.L_248:
        /*04e4*/ 	.word	index@(_Z35group_norm_nhwc_bwd_one_pass_kernelI11Fp16IOBf16WLi512ELi8ELi128EEv26Group_norm_nhwc_bwd_params)
        /*04e8*/ 	.word	0x00000080


	//----- nvinfo : EIATTR_FRAME_SIZE
	.align		4
.L_249:
        /*04ec*/ 	.byte	0x04, 0x11
        /*04ee*/ 	.short	(.L_251 - .L_250)
	.align		4
.L_250:
        /*04f0*/ 	.word	index@(_Z35group_norm_nhwc_bwd_one_pass_kernelI11Fp16IOBf16WLi512ELi8ELi128EEv26Group_norm_nhwc_bwd_params)
        /*04f4*/ 	.word	0x00000008


	//----- nvinfo : EIATTR_REGCOUNT
	.align		4
.L_251:
        /*04f8*/ 	.byte	0x04, 0x2f
        /*04fa*/ 	.short	(.L_253 - .L_252)
	.align		4
.L_252:
        /*04fc*/ 	.word	index@(_Z35group_norm_nhwc_bwd_one_pass_kernelI11Fp16IOBf16WLi256ELi8ELi128EEv26Group_norm_nhwc_bwd_params)
        /*0500*/ 	.word	0x00000040


	//----- nvinfo : EIATTR_FRAME_SIZE
	.align		4
.L_253:
        /*0504*/ 	.byte	0x04, 0x11
        /*0506*/ 	.short	(.L_255 - .L_254)
	.align		4
.L_254:
        /*0508*/ 	.word	index@(_Z35group_norm_nhwc_bwd_one_pass_kernelI11Fp16IOBf16WLi256ELi8ELi128EEv26Group_norm_nhwc_bwd_params)
        /*050c*/ 	.word	0x00000000


	//----- nvinfo : EIATTR_REGCOUNT
	.align		4
.L_255:
        /*0510*/ 	.byte	0x04, 0x2f
        /*0512*/ 	.short	(.L_257 - .L_256)
	.align		4
.L_256:
        /*0514*/ 	.word	index@(_Z35group_norm_nhwc_bwd_one_pass_kernelI11Fp16IOBf16WLi128ELi8ELi128EEv26Group_norm_nhwc_bwd_params)
        /*0518*/ 	.word	0x00000030


	//----- nvinfo : EIATTR_FRAME_SIZE
	.align		4
.L_257:
        /*051c*/ 	.byte	0x04, 0x11
        /*051e*/ 	.short	(.L_259 - .L_258)
	.align		4
.L_258:
        /*0520*/ 	.word	index@(_Z35group_norm_nhwc_bwd_one_pass_kernelI11Fp16IOBf16WLi128ELi8ELi128EEv26Group_norm_nhwc_bwd_params)
        /*0524*/ 	.word	0x00000000


	//----- nvinfo : EIATTR_REGCOUNT
	.align		4
.L_259:
        /*0528*/ 	.byte	0x04, 0x2f
        /*052a*/ 	.short	(.L_261 - .L_260)
	.align		4
.L_260:
        /*052c*/ 	.word	index@(_Z35group_norm_nhwc_bwd_one_pass_kernelI11Fp16IOBf16WLi64ELi8ELi128EEv26Group_norm_nhwc_bwd_params)
        /*0530*/ 	.word	0x00000030


	//----- nvinfo : EIATTR_FRAME_SIZE
	.align		4
.L_261:
        /*0534*/ 	.byte	0x04, 0x11
        /*0536*/ 	.short	(.L_263 - .L_262)
	.align		4
.L_262:
        /*0538*/ 	.word	index@(_Z35group_norm_nhwc_bwd_one_pass_kernelI11Fp16IOBf16WLi64ELi8ELi128EEv26Group_norm_nhwc_bwd_params)
        /*053c*/ 	.word	0x00000000


	//----- nvinfo : EIATTR_REGCOUNT
	.align		4
.L_263:
        /*0540*/ 	.byte	0x04, 0x2f
        /*0542*/ 	.short	(.L_265 - .L_264)
	.align		4
.L_264:
        /*0544*/ 	.word	index@(_Z35group_norm_nhwc_bwd_one_pass_kernelI11Fp16IOFp32WLi512ELi8ELi128EEv26Group_norm_nhwc_bwd_params)
        /*0548*/ 	.word	0x00000080


	//----- nvinfo : EIATTR_FRAME_SIZE
	.align		4
.L_265:
        /*054c*/ 	.byte	0x04, 0x11
        /*054e*/ 	.short	(.L_267 - .L_266)
	.align		4
.L_266:
        /*0550*/ 	.word	index@(_Z35group_norm_nhwc_bwd_one_pass_kernelI11Fp16IOFp32WLi512ELi8ELi128EEv26Group_norm_nhwc_bwd_params)
        /*0554*/ 	.word	0x00000008


	//----- nvinfo : EIATTR_REGCOUNT
	.align		4
.L_267:
        /*0558*/ 	.byte	0x04, 0x2f
        /*055a*/ 	.short	(.L_269 - .L_268)
	.align		4
.L_268:
        /*055c*/ 	.word	index@(_Z35group_norm_nhwc_bwd_one_pass_kernelI11Fp16IOFp32WLi256ELi8ELi128EEv26Group_norm_nhwc_bwd_params)
        /*0560*/ 	.word	0x00000040


	//----- nvinfo : EIATTR_FRAME_SIZE
	.align		4
.L_269:
        /*0564*/ 	.byte	0x04, 0x11
        /*0566*/ 	.short	(.L_271 - .L_270)
	.align		4
.L_270:
        /*0568*/ 	.word	index@(_Z35group_norm_nhwc_bwd_one_pass_kernelI11Fp16IOFp32WLi256ELi8ELi128EEv26Group_norm_nhwc_bwd_params)
        /*056c*/ 	.word	0x00000000


	//----- nvinfo : EIATTR_REGCOUNT
	.align		4
.L_271:
        /*0570*/ 	.byte	0x04, 0x2f
        /*0572*/ 	.short	(.L_273 - .L_272)
	.align		4
.L_272:
        /*0574*/ 	.word	index@(_Z35group_norm_nhwc_bwd_one_pass_kernelI11Fp16IOFp32WLi128ELi8ELi128EEv26Group_norm_nhwc_bwd_params)
        /*0578*/ 	.word	0x00000030


	//----- nvinfo : EIATTR_FRAME_SIZE
	.align		4
.L_273:
        /*057c*/ 	.byte	0x04, 0x11
        /*057e*/ 	.short	(.L_275 - .L_274)
	.align		4
.L_274:
        /*0580*/ 	.word	index@(_Z35group_norm_nhwc_bwd_one_pass_kernelI11Fp16IOFp32WLi128ELi8ELi128EEv26Group_norm_nhwc_bwd_params)
        /*0584*/ 	.word	0x00000000


	//----- nvinfo : EIATTR_REGCOUNT
	.align		4
.L_275:
        /*0588*/ 	.byte	0x04, 0x2f
        /*058a*/ 	.short	(.L_277 - .L_276)
	.align		4
.L_276:
        /*058c*/ 	.word	index@(_Z35group_norm_nhwc_bwd_one_pass_kernelI11Fp16IOFp32WLi64ELi8ELi128EEv26Group_norm_nhwc_bwd_params)
        /*0590*/ 	.word	0x00000030


	//----- nvinfo : EIATTR_FRAME_SIZE
	.align		4
.L_277:
        /*0594*/ 	.byte	0x04, 0x11
        /*0596*/ 	.short	(.L_279 - .L_278)
	.align		4
.L_278:
        /*0598*/ 	.word	index@(_Z35group_norm_nhwc_bwd_one_pass_kernelI11Fp16IOFp32WLi64ELi8ELi128EEv26Group_norm_nhwc_bwd_params)
        /*059c*/ 	.word	0x00000000


	//----- nvinfo : EIATTR_REGCOUNT
	.align		4
.L_279:
        /*05a0*/ 	.byte	0x04, 0x2f
        /*05a2*/ 	.short	(.L_281 - .L_280)
	.align		4
.L_280:
        /*05a4*/ 	.word	index@(_Z35group_norm_nhwc_bwd_one_pass_kernelI11Bf16IOFp16WLi512ELi8ELi128EEv26Group_norm_nhwc_bwd_params)
        /*05a8*/ 	.word	0x00000080


	//----- nvinfo : EIATTR_FRAME_SIZE
	.align		4
.L_281:
        /*05ac*/ 	.byte	0x04, 0x11
        /*05ae*/ 	.short	(.L_283 - .L_282)
	.align		4
.L_282:
        /*05b0*/ 	.word	index@(_Z35group_norm_nhwc_bwd_one_pass_kernelI11Bf16IOFp16WLi512ELi8ELi128EEv26Group_norm_nhwc_bwd_params)
        /*05b4*/ 	.word	0x00000008


	//----- nvinfo : EIATTR_REGCOUNT
	.align		4
.L_283:
        /*05b8*/ 	.byte	0x04, 0x2f
        /*05ba*/ 	.short	(.L_285 - .L_284)
	.align		4
.L_284:
        /*05bc*/ 	.word	index@(_Z35group_norm_nhwc_bwd_one_pass_kernelI11Bf16IOFp16WLi256ELi8ELi128EEv26Group_norm_nhwc_bwd_params)
        /*05c0*/ 	.word	0x00000048


	//----- nvinfo : EIATTR_FRAME_SIZE
	.align		4
.L_285:
        /*05c4*/ 	.byte	0x04, 0x11
        /*05c6*/ 	.short	(.L_287 - .L_286)
	.align		4
.L_286:
        /*05c8*/ 	.word	index@(_Z35group_norm_nhwc_bwd_one_pass_kernelI11Bf16IOFp16WLi256ELi8ELi128EEv26Group_norm_nhwc_bwd_params)
        /*05cc*/ 	.word	0x00000000


	//----- nvinfo : EIATTR_REGCOUNT
	.align		4
.L_287:
        /*05d0*/ 	.byte	0x04, 0x2f
        /*05d2*/ 	.short	(.L_289 - .L_288)
	.align		4
.L_288:
        /*05d4*/ 	.word	index@(_Z35group_norm_nhwc_bwd_one_pass_kernelI11Bf16IOFp16WLi128ELi8ELi128EEv26Group_norm_nhwc_bwd_params)
        /*05d8*/ 	.word	0x00000030


	//----- nvinfo : EIATTR_FRAME_SIZE
	.align		4
.L_289:
        /*05dc*/ 	.byte	0x04, 0x11
        /*05de*/ 	.short	(.L_291 - .L_290)
	.align		4
.L_290:
        /*05e0*/ 	.word	index@(_Z35group_norm_nhwc_bwd_one_pass_kernelI11Bf16IOFp16WLi128ELi8ELi128EEv26Group_norm_nhwc_bwd_params)
        /*05e4*/ 	.word	0x00000000


	//----- nvinfo : EIATTR_REGCOUNT
	.align		4
.L_291:
        /*05e8*/ 	.byte	0x04, 0x2f
        /*05ea*/ 	.short	(.L_293 - .L_292)
	.align		4
.L_292:
        /*05ec*/ 	.word	index@(_Z35group_norm_nhwc_bwd_one_pass_kernelI11Bf16IOFp16WLi64ELi8ELi128EEv26Group_norm_nhwc_bwd_params)
        /*05f0*/ 	.word	0x00000030


	//----- nvinfo : EIATTR_FRAME_SIZE
	.align		4
.L_293:
        /*05f4*/ 	.byte	0x04, 0x11
        /*05f6*/ 	.short	(.L_295 - .L_294)
	.align		4
.L_294:
        /*05f8*/ 	.word	index@(_Z35group_norm_nhwc_bwd_one_pass_kernelI11Bf16IOFp16WLi64ELi8ELi128EEv26Group_norm_nhwc_bwd_params)
        /*05fc*/ 	.word	0x00000000


	//----- nvinfo : EIATTR_REGCOUNT
	.align		4
.L_295:
        /*0600*/ 	.byte	0x04, 0x2f
        /*0602*/ 	.short	(.L_297 - .L_296)
	.align		4
.L_296:
        /*0604*/ 	.word	index@(_Z35group_norm_nhwc_bwd_one_pass_kernelI11Bf16IOBf16WLi512ELi8ELi128EEv26Group_norm_nhwc_bwd_params)
        /*0608*/ 	.word	0x00000080


	//----- nvinfo : EIATTR_FRAME_SIZE
	.align		4
.L_297:
        /*060c*/ 	.byte	0x04, 0x11
        /*060e*/ 	.short	(.L_299 - .L_298)
	.align		4
.L_298:
        /*0610*/ 	.word	index@(_Z35group_norm_nhwc_bwd_one_pass_kernelI11Bf16IOBf16WLi512ELi8ELi128EEv26Group_norm_nhwc_bwd_params)
        /*0614*/ 	.word	0x00000008


	//----- nvinfo : EIATTR_REGCOUNT
	.align		4
.L_299:
        /*0618*/ 	.byte	0x04, 0x2f
        /*061a*/ 	.short	(.L_301 - .L_300)
	.align		4
.L_300:
        /*061c*/ 	.word	index@(_Z35group_norm_nhwc_bwd_one_pass_kernelI11Bf16IOBf16WLi256ELi8ELi128EEv26Group_norm_nhwc_bwd_params)
        /*0620*/ 	.word	0x00000048


	//----- nvinfo : EIATTR_FRAME_SIZE
	.align		4
.L_301:
        /*0624*/ 	.byte	0x04, 0x11
        /*0626*/ 	.short	(.L_303 - .L_302)
	.align		4
.L_302:
        /*0628*/ 	.word	index@(_Z35group_norm_nhwc_bwd_one_pass_kernelI11Bf16IOBf16WLi256ELi8ELi128EEv26Group_norm_nhwc_bwd_params)
        /*062c*/ 	.word	0x00000000


	//----- nvinfo : EIATTR_REGCOUNT
	.align		4
.L_303:
        /*0630*/ 	.byte	0x04, 0x2f
        /*0632*/ 	.short	(.L_305 - .L_304)
	.align		4
.L_304:
        /*0634*/ 	.word	index@(_Z35group_norm_nhwc_bwd_one_pass_kernelI11Bf16IOBf16WLi128ELi8ELi128EEv26Group_norm_nhwc_bwd_params)
        /*0638*/ 	.word	0x00000030


	//----- nvinfo : EIATTR_FRAME_SIZE
	.align		4
.L_305:
        /*063c*/ 	.byte	0x04, 0x11
        /*063e*/ 	.short	(.L_307 - .L_306)
	.align		4
.L_306:
        /*0640*/ 	.word	index@(_Z35group_norm_nhwc_bwd_one_pass_kernelI11Bf16IOBf16WLi128ELi8ELi128EEv26Group_norm_nhwc_bwd_params)
        /*0644*/ 	.word	0x00000000


	//----- nvinfo : EIATTR_REGCOUNT
	.align		4
.L_307:
        /*0648*/ 	.byte	0x04, 0x2f
        /*064a*/ 	.short	(.L_309 - .L_308)
	.align		4
.L_308:
        /*064c*/ 	.word	index@(_Z35group_norm_nhwc_bwd_one_pass_kernelI11Bf16IOBf16WLi64ELi8ELi128EEv26Group_norm_nhwc_bwd_params)
        /*0650*/ 	.word	0x00000030


	//----- nvinfo : EIATTR_FRAME_SIZE
	.align		4
.L_309:
        /*0654*/ 	.byte	0x04, 0x11
        /*0656*/ 	.short	(.L_311 - .L_310)
	.align		4
.L_310:
        /*0658*/ 	.word	index@(_Z35group_norm_nhwc_bwd_one_pass_kernelI11Bf16IOBf16WLi64ELi8ELi128EEv26Group_norm_nhwc_bwd_params)
        /*065c*/ 	.word	0x00000000


	//----- nvinfo : EIATTR_REGCOUNT
	.align		4
.L_311:
        /*0660*/ 	.byte	0x04, 0x2f
        /*0662*/ 	.short	(.L_313 - .L_312)
	.align		4
.L_312:
        /*0664*/ 	.word	index@(_Z35group_norm_nhwc_bwd_one_pass_kernelI11Bf16IOFp32WLi512ELi8ELi128EEv26Group_norm_nhwc_bwd_params)
        /*0668*/ 	.word	0x00000080


	//----- nvinfo : EIATTR_FRAME_SIZE
	.align		4
.L_313:
        /*066c*/ 	.byte	0x04, 0x11
        /*066e*/ 	.short	(.L_315 - .L_314)
	.align		4
.L_314:
        /*0670*/ 	.word	index@(_Z35group_norm_nhwc_bwd_one_pass_kernelI11Bf16IOFp32WLi512ELi8ELi128EEv26Group_norm_nhwc_bwd_params)
        /*0674*/ 	.word	0x00000008


	//----- nvinfo : EIATTR_REGCOUNT
	.align		4
.L_315:
        /*0678*/ 	.byte	0x04, 0x2f
        /*067a*/ 	.short	(.L_317 - .L_316)
	.align		4
.L_316:
        /*067c*/ 	.word	index@(_Z35group_norm_nhwc_bwd_one_pass_kernelI11Bf16IOFp32WLi256ELi8ELi128EEv26Group_norm_nhwc_bwd_params)
        /*0680*/ 	.word	0x00000048


	//----- nvinfo : EIATTR_FRAME_SIZE
	.align		4
.L_317:
        /*0684*/ 	.byte	0x04, 0x11
        /*0686*/ 	.short	(.L_319 - .L_318)
	.align		4
.L_318:
        /*0688*/ 	.word	index@(_Z35group_norm_nhwc_bwd_one_pass_kernelI11Bf16IOFp32WLi256ELi8ELi128EEv26Group_norm_nhwc_bwd_params)
        /*068c*/ 	.word	0x00000000


	//----- nvinfo : EIATTR_REGCOUNT
	.align		4
.L_319:
        /*0690*/ 	.byte	0x04, 0x2f
        /*0692*/ 	.short	(.L_321 - .L_320)
	.align		4
.L_320:
        /*0694*/ 	.word	index@(_Z35group_norm_nhwc_bwd_one_pass_kernelI11Bf16IOFp32WLi128ELi8ELi128EEv26Group_norm_nhwc_bwd_params)
        /*0698*/ 	.word	0x00000030


	//----- nvinfo : EIATTR_FRAME_SIZE
	.align		4
.L_321:
        /*069c*/ 	.byte	0x04, 0x11
        /*069e*/ 	.short	(.L_323 - .L_322)
	.align		4
.L_322:
        /*06a0*/ 	.word	index@(_Z35group_norm_nhwc_bwd_one_pass_kernelI11Bf16IOFp32WLi128ELi8ELi128EEv26Group_norm_nhwc_bwd_params)
        /*06a4*/ 	.word	0x00000000


	//----- nvinfo : EIATTR_REGCOUNT
	.align		4
.L_323:
        /*06a8*/ 	.byte	0x04, 0x2f
        /*06aa*/ 	.short	(.L_325 - .L_324)
	.align		4
.L_324:
        /*06ac*/ 	.word	index@(_Z35group_norm_nhwc_bwd_one_pass_kernelI11Bf16IOFp32WLi64ELi8ELi128EEv26Group_norm_nhwc_bwd_params)
        /*06b0*/ 	.word	0x00000030


	//----- nvinfo : EIATTR_FRAME_SIZE
	.align		4
.L_325:
        /*06b4*/ 	.byte	0x04, 0x11
        /*06b6*/ 	.short	(.L_327 - .L_326)
	.align		4
.L_326:
        /*06b8*/ 	.word	index@(_Z35group_norm_nhwc_bwd_one_pass_kernelI11Bf16IOFp32WLi64ELi8ELi128EEv26Group_norm_nhwc_bwd_params)
        /*06bc*/ 	.word	0x00000000


	//----- nvinfo : EIATTR_REGCOUNT
	.align		4
.L_327:
        /*06c0*/ 	.byte	0x04, 0x2f
        /*06c2*/ 	.short	(.L_329 - .L_328)
	.align		4
.L_328:
        /*06c4*/ 	.word	index@(_ZN3cub17CUB_300001_SM_9006detail11EmptyKernelIvEEvv)
        /*06c8*/ 	.word	0x00000004


	//----- nvinfo : EIATTR_FRAME_SIZE
	.align		4
.L_329:
        /*06cc*/ 	.byte	0x04, 0x11
        /*06ce*/ 	.short	(.L_331 - .L_330)
	.align		4
.L_330:
        /*06d0*/ 	.word	index@(_ZN3cub17CUB_300001_SM_9006detail11EmptyKernelIvEEvv)
        /*06d4*/ 	.word	0x00000000


	//----- nvinfo : EIATTR_MIN_STACK_SIZE
	.align		4
.L_331:
        /*06d8*/ 	.byte	0x04, 0x12
        /*06da*/ 	.short	(.L_333 - .L_332)
	.align		4
.L_332:
        /*06dc*/ 	.word	index@(_ZN3cub17CUB_300001_SM_9006detail11EmptyKernelIvEEvv)
        /*06e0*/ 	.word	0x00000000


	//----- nvinfo : EIATTR_MIN_STACK_SIZE
	.align		4
.L_333:
        /*06e4*/ 	.byte	0x04, 0x12
        /*06e6*/ 	.short	(.L_335 - .L_334)
	.align		4
.L_334:
        /*06e8*/ 	.word	index@(_Z35group_norm_nhwc_bwd_one_pass_kernelI11Bf16IOFp32WLi64ELi8ELi128EEv26Group_norm_nhwc_bwd_params)
        /*06ec*/ 	.word	0x00000000


	//----- nvinfo : EIATTR_MIN_STACK_SIZE
	.align		4
.L_335:
        /*06f0*/ 	.byte	0x04, 0x12
        /*06f2*/ 	.short	(.L_337 - .L_336)
	.align		4
.L_336:
        /*06f4*/ 	.word	index@(_Z35group_norm_nhwc_bwd_one_pass_kernelI11Bf16IOFp32WLi128ELi8ELi128EEv26Group_norm_nhwc_bwd_params)
        /*06f8*/ 	.word	0x00000000


	//----- nvinfo : EIATTR_MIN_STACK_SIZE
	.align		4
.L_337:
        /*06fc*/ 	.byte	0x04, 0x12
        /*06fe*/ 	.short	(.L_339 - .L_338)
	.align		4
.L_338:
        /*0700*/ 	.word	index@(_Z35group_norm_nhwc_bwd_one_pass_kernelI11Bf16IOFp32WLi256ELi8ELi128EEv26Group_norm_nhwc_bwd_params)
        /*0704*/ 	.word	0x00000000


	//----- nvinfo : EIATTR_MIN_STACK_SIZE
	.align		4
.L_339:
        /*0708*/ 	.byte	0x04, 0x12
        /*070a*/ 	.short	(.L_341 - .L_340)
	.align		4
.L_340:
        /*070c*/ 	.word	index@(_Z35group_norm_nhwc_bwd_one_pass_kernelI11Bf16IOFp32WLi512ELi8ELi128EEv26Group_norm_nhwc_bwd_params)
        /*0710*/ 	.word	0x00000008


	//----- nvinfo : EIATTR_MIN_STACK_SIZE
	.align		4
.L_341:
        /*0714*/ 	.byte	0x04, 0x12
        /*0716*/ 	.short	(.L_343 - .L_342)
	.align		4
.L_342:
        /*0718*/ 	.word	index@(_Z35group_norm_nhwc_bwd_one_pass_kernelI11Bf16IOBf16WLi64ELi8ELi128EEv26Group_norm_nhwc_bwd_params)
        /*071c*/ 	.word	0x00000000


	//----- nvinfo : EIATTR_MIN_STACK_SIZE
	.align		4
.L_343:
        /*0720*/ 	.byte	0x04, 0x12
        /*0722*/ 	.short	(.L_345 - .L_344)
	.align		4
.L_344:
        /*0724*/ 	.word	index@(_Z35group_norm_nhwc_bwd_one_pass_kernelI11Bf16IOBf16WLi128ELi8ELi128EEv26Group_norm_nhwc_bwd_params)
        /*0728*/ 	.word	0x00000000


	//----- nvinfo : EIATTR_MIN_STACK_SIZE
	.align		4
.L_345:
        /*072c*/ 	.byte	0x04, 0x12
        /*072e*/ 	.short	(.L_347 - .L_346)
	.align		4
.L_346:
        /*0730*/ 	.word	index@(_Z35group_norm_nhwc_bwd_one_pass_kernelI11Bf16IOBf16WLi256ELi8ELi128EEv26Group_norm_nhwc_bwd_params)
        /*0734*/ 	.word	0x00000000


	//----- nvinfo : EIATTR_MIN_STACK_SIZE
	.align		4
.L_347:
        /*0738*/ 	.byte	0x04, 0x12
        /*073a*/ 	.short	(.L_349 - .L_348)
	.align		4
.L_348:
        /*073c*/ 	.word	index@(_Z35group_norm_nhwc_bwd_one_pass_kernelI11Bf16IOBf16WLi512ELi8ELi128EEv26Group_norm_nhwc_bwd_params)
        /*0740*/ 	.word	0x00000008


	//----- nvinfo : EIATTR_MIN_STACK_SIZE
	.align		4
.L_349:
        /*0744*/ 	.byte	0x04, 0x12
        /*0746*/ 	.short	(.L_351 - .L_350)
	.align		4
.L_350:
        /*0748*/ 	.word	index@(_Z35group_norm_nhwc_bwd_one_pass_kernelI11Bf16IOFp16WLi64ELi8ELi128EEv26Group_norm_nhwc_bwd_params)
        /*074c*/ 	.word	0x00000000


	//----- nvinfo : EIATTR_MIN_STACK_SIZE
	.align		4
.L_351:
        /*0750*/ 	.byte	0x04, 0x12
        /*0752*/ 	.short	(.L_353 - .L_352)
	.align		4
.L_352:
        /*0754*/ 	.word	index@(_Z35group_norm_nhwc_bwd_one_pass_kernelI11Bf16IOFp16WLi128ELi8ELi128EEv26Group_norm_nhwc_bwd_params)
        /*0758*/ 	.word	0x00000000


	//----- nvinfo : EIATTR_MIN_STACK_SIZE
	.align		4
.L_353:
        /*075c*/ 	.byte	0x04, 0x12
        /*075e*/ 	.short	(.L_355 - .L_354)
	.align		4
.L_354:
        /*0760*/ 	.word	index@(_Z35group_norm_nhwc_bwd_one_pass_kernelI11Bf16IOFp16WLi256ELi8ELi128EEv26Group_norm_nhwc_bwd_params)
        /*0764*/ 	.word	0x00000000


	//----- nvinfo : EIATTR_MIN_STACK_SIZE
	.align		4
.L_355:
        /*0768*/ 	.byte	0x04, 0x12
        /*076a*/ 	.short	(.L_357 - .L_356)
	.align		4
.L_356:
        /*076c*/ 	.word	index@(_Z35group_norm_nhwc_bwd_one_pass_kernelI11Bf16IOFp16WLi512ELi8ELi128EEv26Group_norm_nhwc_bwd_params)
        /*0770*/ 	.word	0x00000008


	//----- nvinfo : EIATTR_MIN_STACK_SIZE
	.align		4
.L_357:
        /*0774*/ 	.byte	0x04, 0x12
        /*0776*/ 	.short	(.L_359 - .L_358)
	.align		4
.L_358:
        /*0778*/ 	.word	index@(_Z35group_norm_nhwc_bwd_one_pass_kernelI11Fp16IOFp32WLi64ELi8ELi128EEv26Group_norm_nhwc_bwd_params)
        /*077c*/ 	.word	0x00000000


	//----- nvinfo : EIATTR_MIN_STACK_SIZE
	.align		4
.L_359:
        /*0780*/ 	.byte	0x04, 0x12
        /*0782*/ 	.short	(.L_361 - .L_360)
	.align		4
.L_360:
        /*0784*/ 	.word	index@(_Z35group_norm_nhwc_bwd_one_pass_kernelI11Fp16IOFp32WLi128ELi8ELi128EEv26Group_norm_nhwc_bwd_params)
        /*0788*/ 	.word	0x00000000


	//----- nvinfo : EIATTR_MIN_STACK_SIZE
	.align		4
.L_361:
        /*078c*/ 	.byte	0x04, 0x12
        /*078e*/ 	.short	(.L_363 - .L_362)
	.align		4
.L_362:
        /*0790*/ 	.word	index@(_Z35group_norm_nhwc_bwd_one_pass_kernelI11Fp16IOFp32WLi256ELi8ELi128EEv26Group_norm_nhwc_bwd_params)
        /*0794*/ 	.word	0x00000000


	//----- nvinfo : EIATTR_MIN_STACK_SIZE
	.align		4
.L_363:
        /*0798*/ 	.byte	0x04, 0x12
        /*079a*/ 	.short	(.L_365 - .L_364)
	.align		4
.L_364:
        /*079c*/ 	.word	index@(_Z35group_norm_nhwc_bwd_one_pass_kernelI11Fp16IOFp32WLi512ELi8ELi128EEv26Group_norm_nhwc_bwd_params)
        /*07a0*/ 	.word	0x00000008


	//----- nvinfo : EIATTR_MIN_STACK_SIZE
	.align		4
.L_365:
        /*07a4*/ 	.byte	0x04, 0x12
        /*07a6*/ 	.short	(.L_367 - .L_366)
	.align		4
.L_366:
        /*07a8*/ 	.word	index@(_Z35group_norm_nhwc_bwd_one_pass_kernelI11Fp16IOBf16WLi64ELi8ELi128EEv26Group_norm_nhwc_bwd_params)
        /*07ac*/ 	.word	0x00000000


	//----- nvinfo : EIATTR_MIN_STACK_SIZE
	.align		4
.L_367:
        /*07b0*/ 	.byte	0x04, 0x12
        /*07b2*/ 	.short	(.L_369 - .L_368)
	.align		4
.L_368:
        /*07b4*/ 	.word	index@(_Z35group_norm_nhwc_bwd_one_pass_kernelI11Fp16IOBf16WLi128ELi8ELi128EEv26Group_norm_nhwc_bwd_params)
        /*07b8*/ 	.word	0x00000000


	//----- nvinfo : EIATTR_MIN_STACK_SIZE
	.align		4
.L_369:
        /*07bc*/ 	.byte	0x04, 0x12
        /*07be*/ 	.short	(.L_371 - .L_370)
	.align		4
.L_370:
        /*07c0*/ 	.word	index@(_Z35group_norm_nhwc_bwd_one_pass_kernelI11Fp16IOBf16WLi256ELi8ELi128EEv26Group_norm_nhwc_bwd_params)
        /*07c4*/ 	.word	0x00000000


	//----- nvinfo : EIATTR_MIN_STACK_SIZE
	.align		4
.L_371:
        /*07c8*/ 	.byte	0x04, 0x12
        /*07ca*/ 	.short	(.L_373 - .L_372)
	.align		4
.L_372:
        /*07cc*/ 	.word	index@(_Z35group_norm_nhwc_bwd_one_pass_kernelI11Fp16IOBf16WLi512ELi8ELi128EEv26Group_norm_nhwc_bwd_params)
        /*07d0*/ 	.word	0x00000008


	//----- nvinfo : EIATTR_MIN_STACK_SIZE
	.align		4
.L_373:
        /*07d4*/ 	.byte	0x04, 0x12
        /*07d6*/ 	.short	(.L_375 - .L_374)
	.align		4
.L_374:
        /*07d8*/ 	.word	index@(_Z35group_norm_nhwc_bwd_one_pass_kernelI11Fp16IOFp16WLi64ELi8ELi128EEv26Group_norm_nhwc_bwd_params)
        /*07dc*/ 	.word	0x00000000


	//----- nvinfo : EIATTR_MIN_STACK_SIZE
	.align		4
.L_375:
        /*07e0*/ 	.byte	0x04, 0x12
        /*07e2*/ 	.short	(.L_377 - .L_376)
	.align		4
.L_376:
        /*07e4*/ 	.word	index@(_Z35group_norm_nhwc_bwd_one_pass_kernelI11Fp16IOFp16WLi128ELi8ELi128EEv26Group_norm_nhwc_bwd_params)
        /*07e8*/ 	.word	0x00000000


	//----- nvinfo : EIATTR_MIN_STACK_SIZE
	.align		4
.L_377:
        /*07ec*/ 	.byte	0x04, 0x12
        /*07ee*/ 	.short	(.L_379 - .L_378)
	.align		4
.L_378:
        /*07f0*/ 	.word	index@(_Z35group_norm_nhwc_bwd_one_pass_kernelI11Fp16IOFp16WLi256ELi8ELi128EEv26Group_norm_nhwc_bwd_params)
        /*07f4*/ 	.word	0x00000000


	//----- nvinfo : EIATTR_MIN_STACK_SIZE
	.align		4
.L_379:
        /*07f8*/ 	.byte	0x04, 0x12
        /*07fa*/ 	.short	(.L_381 - .L_380)
	.align		4
.L_380:
        /*07fc*/ 	.word	index@(_Z35group_norm_nhwc_bwd_one_pass_kernelI11Fp16IOFp16WLi512ELi8ELi128EEv26Group_norm_nhwc_bwd_params)
        /*0800*/ 	.word	0x00000008


	//----- nvinfo : EIATTR_MIN_STACK_SIZE
	.align		4
.L_381:
        /*0804*/ 	.byte	0x04, 0x12
        /*0806*/ 	.short	(.L_383 - .L_382)
	.align		4
.L_382:
        /*0808*/ 	.word	index@(_Z35group_norm_nhwc_bwd_one_pass_kernelI11Fp32IOFp32WLi64ELi8ELi128EEv26Group_norm_nhwc_bwd_params)
        /*080c*/ 	.word	0x00000000


	//----- nvinfo : EIATTR_MIN_STACK_SIZE
	.align		4
.L_383:
        /*0810*/ 	.byte	0x04, 0x12
        /*0812*/ 	.short	(.L_385 - .L_384)
	.align		4
.L_384:
        /*0814*/ 	.word	index@(_Z35group_norm_nhwc_bwd_one_pass_kernelI11Fp32IOFp32WLi128ELi8ELi128EEv26Group_norm_nhwc_bwd_params)
        /*0818*/ 	.word	0x00000000


	//----- nvinfo : EIATTR_MIN_STACK_SIZE
	.align		4
.L_385:
        /*081c*/ 	.byte	0x04, 0x12
        /*081e*/ 	.short	(.L_387 - .L_386)
	.align		4
.L_386:
        /*0820*/ 	.word	index@(_Z35group_norm_nhwc_bwd_one_pass_kernelI11Fp32IOFp32WLi256ELi8ELi128EEv26Group_norm_nhwc_bwd_params)
        /*0824*/ 	.word	0x00000000


	//----- nvinfo : EIATTR_MIN_STACK_SIZE
	.align		4
.L_387:
        /*0828*/ 	.byte	0x04, 0x12
        /*082a*/ 	.short	(.L_389 - .L_388)
	.align		4
.L_388:
        /*082c*/ 	.word	index@(_Z35group_norm_nhwc_bwd_one_pass_kernelI11Fp32IOFp32WLi512ELi8ELi128EEv26Group_norm_nhwc_bwd_params)
        /*0830*/ 	.word	0x00000000


	//----- nvinfo : EIATTR_MIN_STACK_SIZE
	.align		4
.L_389:
        /*0834*/ 	.byte	0x04, 0x12
        /*0836*/ 	.short	(.L_391 - .L_390)
	.align		4
.L_390:
        /*0838*/ 	.word	index@(_Z35group_norm_nhwc_bwd_one_pass_kernelI11Fp32IOBf16WLi64ELi8ELi128EEv26Group_norm_nhwc_bwd_params)
        /*083c*/ 	.word	0x00000000


	//----- nvinfo : EIATTR_MIN_STACK_SIZE
	.align		4
.L_391:
        /*0840*/ 	.byte	0x04, 0x12
        /*0842*/ 	.short	(.L_393 - .L_392)
	.align		4
.L_392:
        /*0844*/ 	.word	index@(_Z35group_norm_nhwc_bwd_one_pass_kernelI11Fp32IOBf16WLi128ELi8ELi128EEv26Group_norm_nhwc_bwd_params)
        /*0848*/ 	.word	0x00000000


	//----- nvinfo : EIATTR_MIN_STACK_SIZE
	.align		4
.L_393:
        /*084c*/ 	.byte	0x04, 0x12
        /*084e*/ 	.short	(.L_395 - .L_394)
	.align		4
.L_394:
        /*0850*/ 	.word	index@(_Z35group_norm_nhwc_bwd_one_pass_kernelI11Fp32IOBf16WLi256ELi8ELi128EEv26Group_norm_nhwc_bwd_params)
        /*0854*/ 	.word	0x00000000


	//----- nvinfo : EIATTR_MIN_STACK_SIZE
	.align		4
.L_395:
        /*0858*/ 	.byte	0x04, 0x12
        /*085a*/ 	.short	(.L_397 - .L_396)
	.align		4
.L_396:
        /*085c*/ 	.word	index@(_Z35group_norm_nhwc_bwd_one_pass_kernelI11Fp32IOBf16WLi512ELi8ELi128EEv26Group_norm_nhwc_bwd_params)
        /*0860*/ 	.word	0x00000010


	//----- nvinfo : EIATTR_MIN_STACK_SIZE
	.align		4
.L_397:
        /*0864*/ 	.byte	0x04, 0x12
        /*0866*/ 	.short	(.L_399 - .L_398)
	.align		4
.L_398:
        /*0868*/ 	.word	index@(_Z35group_norm_nhwc_bwd_one_pass_kernelI11Fp32IOFp16WLi64ELi8ELi128EEv26Group_norm_nhwc_bwd_params)
        /*086c*/ 	.word	0x00000000


	//----- nvinfo : EIATTR_MIN_STACK_SIZE
	.align		4
.L_399:
        /*0870*/ 	.byte	0x04, 0x12
        /*0872*/ 	.short	(.L_401 - .L_400)
	.align		4
.L_400:
        /*0874*/ 	.word	index@(_Z35group_norm_nhwc_bwd_one_pass_kernelI11Fp32IOFp16WLi128ELi8ELi128EEv26Group_norm_nhwc_bwd_params)
        /*0878*/ 	.word	0x00000000


	//----- nvinfo : EIATTR_MIN_STACK_SIZE
	.align		4
.L_401:
        /*087c*/ 	.byte	0x04, 0x12
        /*087e*/ 	.short	(.L_403 - .L_402)
	.align		4
.L_402:
        /*0880*/ 	.word	index@(_Z35group_norm_nhwc_bwd_one_pass_kernelI11Fp32IOFp16WLi256ELi8ELi128EEv26Group_norm_nhwc_bwd_params)
        /*0884*/ 	.word	0x00000000


	//----- nvinfo : EIATTR_MIN_STACK_SIZE
	.align		4
.L_403:
        /*0888*/ 	.byte	0x04, 0x12
        /*088a*/ 	.short	(.L_405 - .L_404)
	.align		4
.L_404:
        /*088c*/ 	.word	index@(_Z35group_norm_nhwc_bwd_one_pass_kernelI11Fp32IOFp16WLi512ELi8ELi128EEv26Group_norm_nhwc_bwd_params)
        /*0890*/ 	.word	0x00000010


	//----- nvinfo : EIATTR_MIN_STACK_SIZE
	.align		4
.L_405:
        /*0894*/ 	.byte	0x04, 0x12
        /*0896*/ 	.short	(.L_407 - .L_406)
	.align		4
.L_406:
        /*0898*/ 	.word	index@(_Z35group_norm_nhwc_fwd_one_pass_kernelI11Bf16IOFp32WLi64ELi8ELi128EEv26Group_norm_nhwc_fwd_params)
        /*089c*/ 	.word	0x00000000


	//----- nvinfo : EIATTR_MIN_STACK_SIZE
	.align		4
.L_407:
        /*08a0*/ 	.byte	0x04, 0x12
        /*08a2*/ 	.short	(.L_409 - .L_408)
	.align		4
.L_408:
        /*08a4*/ 	.word	index@(_Z35group_norm_nhwc_fwd_one_pass_kernelI11Bf16IOFp32WLi128ELi8ELi128EEv26Group_norm_nhwc_fwd_params)
        /*08a8*/ 	.word	0x00000000


	//----- nvinfo : EIATTR_MIN_STACK_SIZE
	.align		4
.L_409:
        /*08ac*/ 	.byte	0x04, 0x12
        /*08ae*/ 	.short	(.L_411 - .L_410)
	.align		4
.L_410:
        /*08b0*/ 	.word	index@(_Z35group_norm_nhwc_fwd_one_pass_kernelI11Bf16IOFp32WLi256ELi8ELi128EEv26Group_norm_nhwc_fwd_params)
        /*08b4*/ 	.word	0x00000000


	//----- nvinfo : EIATTR_MIN_STACK_SIZE
	.align		4
.L_411:
        /*08b8*/ 	.byte	0x04, 0x12
        /*08ba*/ 	.short	(.L_413 - .L_412)
	.align		4
.L_412:
        /*08bc*/ 	.word	index@(_Z35group_norm_nhwc_fwd_one_pass_kernelI11Bf16IOFp32WLi512ELi8ELi128EEv26Group_norm_nhwc_fwd_params)
        /*08c0*/ 	.word	0x00000000


	//----- nvinfo : EIATTR_MIN_STACK_SIZE
	.align		4
.L_413:
        /*08c4*/ 	.byte	0x04, 0x12
        /*08c6*/ 	.short	(.L_415 - .L_414)
	.align		4
.L_414:
        /*08c8*/ 	.word	index@(_Z35group_norm_nhwc_fwd_one_pass_kernelI11Bf16IOBf16WLi64ELi8ELi128EEv26Group_norm_nhwc_fwd_params)
        /*08cc*/ 	.word	0x00000000


	//----- nvinfo : EIATTR_MIN_STACK_SIZE
	.align		4
.L_415:
        /*08d0*/ 	.byte	0x04, 0x12
        /*08d2*/ 	.short	(.L_417 - .L_416)
	.align		4
.L_416:
        /*08d4*/ 	.word	index@(_Z35group_norm_nhwc_fwd_one_pass_kernelI11Bf16IOBf16WLi128ELi8ELi128EEv26Group_norm_nhwc_fwd_params)
        /*08d8*/ 	.word	0x00000000


	//----- nvinfo : EIATTR_MIN_STACK_SIZE
	.align		4
.L_417:
        /*08dc*/ 	.byte	0x04, 0x12
        /*08de*/ 	.short	(.L_419 - .L_418)
	.align		4
.L_418:
        /*08e0*/ 	.word	index@(_Z35group_norm_nhwc_fwd_one_pass_kernelI11Bf16IOBf16WLi256ELi8ELi128EEv26Group_norm_nhwc_fwd_params)
        /*08e4*/ 	.word	0x00000000


	//----- nvinfo : EIATTR_MIN_STACK_SIZE
	.align		4
.L_419:
        /*08e8*/ 	.byte	0x04, 0x12
        /*08ea*/ 	.short	(.L_421 - .L_420)
	.align		4
.L_420:
        /*08ec*/ 	.word	index@(_Z35group_norm_nhwc_fwd_one_pass_kernelI11Bf16IOBf16WLi512ELi8ELi128EEv26Group_norm_nhwc_fwd_params)
        /*08f0*/ 	.word	0x00000000


	//----- nvinfo : EIATTR_MIN_STACK_SIZE
	.align		4
.L_421:
        /*08f4*/ 	.byte	0x04, 0x12
        /*08f6*/ 	.short	(.L_423 - .L_422)
	.align		4
.L_422:
        /*08f8*/ 	.word	index@(_Z35group_norm_nhwc_fwd_one_pass_kernelI11Bf16IOFp16WLi64ELi8ELi128EEv26Group_norm_nhwc_fwd_params)
        /*08fc*/ 	.word	0x00000000


	//----- nvinfo : EIATTR_MIN_STACK_SIZE
	.align		4
.L_423:
        /*0900*/ 	.byte	0x04, 0x12
        /*0902*/ 	.short	(.L_425 - .L_424)
	.align		4
.L_424:
        /*0904*/ 	.word	index@(_Z35group_norm_nhwc_fwd_one_pass_kernelI11Bf16IOFp16WLi128ELi8ELi128EEv26Group_norm_nhwc_fwd_params)
        /*0908*/ 	.word	0x00000000


	//----- nvinfo : EIATTR_MIN_STACK_SIZE
	.align		4
.L_425:
        /*090c*/ 	.byte	0x04, 0x12
        /*090e*/ 	.short	(.L_427 - .L_426)
	.align		4
.L_426:
        /*0910*/ 	.word	index@(_Z35group_norm_nhwc_fwd_one_pass_kernelI11Bf16IOFp16WLi256ELi8ELi128EEv26Group_norm_nhwc_fwd_params)
        /*0914*/ 	.word	0x00000000


	//----- nvinfo : EIATTR_MIN_STACK_SIZE
	.align		4
.L_427:
        /*0918*/ 	.byte	0x04, 0x12
        /*091a*/ 	.short	(.L_429 - .L_428)
	.align		4
.L_428:
        /*091c*/ 	.word	index@(_Z35group_norm_nhwc_fwd_one_pass_kernelI11Bf16IOFp16WLi512ELi8ELi128EEv26Group_norm_nhwc_fwd_params)
        /*0920*/ 	.word	0x00000000


	//----- nvinfo : EIATTR_MIN_STACK_SIZE
	.align		4
.L_429:
        /*0924*/ 	.byte	0x04, 0x12
        /*0926*/ 	.short	(.L_431 - .L_430)
	.align		4
.L_430:
        /*0928*/ 	.word	index@(_Z35group_norm_nhwc_fwd_one_pass_kernelI11Fp16IOFp32WLi64ELi8ELi128EEv26Group_norm_nhwc_fwd_params)
        /*092c*/ 	.word	0x00000000


	//----- nvinfo : EIATTR_MIN_STACK_SIZE
	.align		4
.L_431:
        /*0930*/ 	.byte	0x04, 0x12
        /*0932*/ 	.short	(.L_433 - .L_432)
	.align		4
.L_432:
        /*0934*/ 	.word	index@(_Z35group_norm_nhwc_fwd_one_pass_kernelI11Fp16IOFp32WLi128ELi8ELi128EEv26Group_norm_nhwc_fwd_params)
        /*0938*/ 	.word	0x00000000


	//----- nvinfo : EIATTR_MIN_STACK_SIZE
	.align		4
.L_433:
        /*093c*/ 	.byte	0x04, 0x12
        /*093e*/ 	.short	(.L_435 - .L_434)
	.align		4
.L_434:
        /*0940*/ 	.word	index@(_Z35group_norm_nhwc_fwd_one_pass_kernelI11Fp16IOFp32WLi256ELi8ELi128EEv26Group_norm_nhwc_fwd_params)
        /*0944*/ 	.word	0x00000000


	//----- nvinfo : EIATTR_MIN_STACK_SIZE
	.align		4
.L_435:
        /*0948*/ 	.byte	0x04, 0x12
        /*094a*/ 	.short	(.L_437 - .L_436)
	.align		4
.L_436:
        /*094c*/ 	.word	index@(_Z35group_norm_nhwc_fwd_one_pass_kernelI11Fp16IOFp32WLi512ELi8ELi128EEv26Group_norm_nhwc_fwd_params)
        /*0950*/ 	.word	0x00000000


	//----- nvinfo : EIATTR_MIN_STACK_SIZE
	.align		4
.L_437:
        /*0954*/ 	.byte	0x04, 0x12
        /*0956*/ 	.short	(.L_439 - .L_438)
	.align		4
.L_438:
        /*0958*/ 	.word	index@(_Z35group_norm_nhwc_fwd_one_pass_kernelI11Fp16IOBf16WLi64ELi8ELi128EEv26Group_norm_nhwc_fwd_params)
        /*095c*/ 	.word	0x00000000


	//----- nvinfo : EIATTR_MIN_STACK_SIZE
	.align		4
.L_439:
        /*0960*/ 	.byte	0x04, 0x12
        /*0962*/ 	.short	(.L_441 - .L_440)
	.align		4
.L_440:
        /*0964*/ 	.word	index@(_Z35group_norm_nhwc_fwd_one_pass_kernelI11Fp16IOBf16WLi128ELi8ELi128EEv26Group_norm_nhwc_fwd_params)
        /*0968*/ 	.word	0x00000000


	//----- nvinfo : EIATTR_MIN_STACK_SIZE
	.align		4
.L_441:
        /*096c*/ 	.byte	0x04, 0x12
        /*096e*/ 	.short	(.L_443 - .L_442)
	.align		4
.L_442:
        /*0970*/ 	.word	index@(_Z35group_norm_nhwc_fwd_one_pass_kernelI11Fp16IOBf16WLi256ELi8ELi128EEv26Group_norm_nhwc_fwd_params)
        /*0974*/ 	.word	0x00000000


	//----- nvinfo : EIATTR_MIN_STACK_SIZE
	.align		4
.L_443:
        /*0978*/ 	.byte	0x04, 0x12
        /*097a*/ 	.short	(.L_445 - .L_444)
	.align		4
.L_444:
        /*097c*/ 	.word	index@(_Z35group_norm_nhwc_fwd_one_pass_kernelI11Fp16IOBf16WLi512ELi8ELi128EEv26Group_norm_nhwc_fwd_params)
        /*0980*/ 	.word	0x00000000


	//----- nvinfo : EIATTR_MIN_STACK_SIZE
	.align		4
.L_445:
        /*0984*/ 	.byte	0x04, 0x12
        /*0986*/ 	.short	(.L_447 - .L_446)
	.align		4
.L_446:
        /*0988*/ 	.word	index@(_Z35group_norm_nhwc_fwd_one_pass_kernelI11Fp16IOFp16WLi64ELi8ELi128EEv26Group_norm_nhwc_fwd_params)
        /*098c*/ 	.word	0x00000000


	//----- nvinfo : EIATTR_MIN_STACK_SIZE
	.align		4
.L_447:
        /*0990*/ 	.byte	0x04, 0x12
        /*0992*/ 	.short	(.L_449 - .L_448)
	.align		4
.L_448:
        /*0994*/ 	.word	index@(_Z35group_norm_nhwc_fwd_one_pass_kernelI11Fp16IOFp16WLi128ELi8ELi128EEv26Group_norm_nhwc_fwd_params)
        /*0998*/ 	.word	0x00000000


	//----- nvinfo : EIATTR_MIN_STACK_SIZE
	.align		4
.L_449:
        /*099c*/ 	.byte	0x04, 0x12
        /*099e*/ 	.short	(.L_451 - .L_450)
	.align		4
.L_450:
        /*09a0*/ 	.word	index@(_Z35group_norm_nhwc_fwd_one_pass_kernelI11Fp16IOFp16WLi256ELi8ELi128EEv26Group_norm_nhwc_fwd_params)
        /*09a4*/ 	.word	0x00000000


	//----- nvinfo : EIATTR_MIN_STACK_SIZE
	.align		4
.L_451:
        /*09a8*/ 	.byte	0x04, 0x12
        /*09aa*/ 	.short	(.L_453 - .L_452)
	.align		4
.L_452:
        /*09ac*/ 	.word	index@(_Z35group_norm_nhwc_fwd_one_pass_kernelI11Fp16IOFp16WLi512ELi8ELi128EEv26Group_norm_nhwc_fwd_params)
        /*09b0*/ 	.word	0x00000000


	//----- nvinfo : EIATTR_MIN_STACK_SIZE
	.align		4
.L_453:
        /*09b4*/ 	.byte	0x04, 0x12
        /*09b6*/ 	.short	(.L_455 - .L_454)
	.align		4
.L_454:
        /*09b8*/ 	.word	index@(_Z35group_norm_nhwc_fwd_one_pass_kernelI11Fp32IOFp32WLi64ELi8ELi128EEv26Group_norm_nhwc_fwd_params)
        /*09bc*/ 	.word	0x00000000


	//----- nvinfo : EIATTR_MIN_STACK_SIZE
	.align		4
.L_455:
        /*09c0*/ 	.byte	0x04, 0x12
        /*09c2*/ 	.short	(.L_457 - .L_456)
	.align		4
.L_456:
        /*09c4*/ 	.word	index@(_Z35group_norm_nhwc_fwd_one_pass_kernelI11Fp32IOFp32WLi128ELi8ELi128EEv26Group_norm_nhwc_fwd_params)
        /*09c8*/ 	.word	0x00000000


	//----- nvinfo : EIATTR_MIN_STACK_SIZE
	.align		4
.L_457:
        /*09cc*/ 	.byte	0x04, 0x12
        /*09ce*/ 	.short	(.L_459 - .L_458)
	.align		4
.L_458:
        /*09d0*/ 	.word	index@(_Z35group_norm_nhwc_fwd_one_pass_kernelI11Fp32IOFp32WLi256ELi8ELi128EEv26Group_norm_nhwc_fwd_params)
        /*09d4*/ 	.word	0x00000000


	//----- nvinfo : EIATTR_MIN_STACK_SIZE
	.align		4
.L_459:
        /*09d8*/ 	.byte	0x04, 0x12
        /*09da*/ 	.short	(.L_461 - .L_460)
	.align		4
.L_460:
        /*09dc*/ 	.word	index@(_Z35group_norm_nhwc_fwd_one_pass_kernelI11Fp32IOFp32WLi512ELi8ELi128EEv26Group_norm_nhwc_fwd_params)
        /*09e0*/ 	.word	0x00000000


	//----- nvinfo : EIATTR_MIN_STACK_SIZE
	.align		4
.L_461:
        /*09e4*/ 	.byte	0x04, 0x12
        /*09e6*/ 	.short	(.L_463 - .L_462)
	.align		4
.L_462:
        /*09e8*/ 	.word	index@(_Z35group_norm_nhwc_fwd_one_pass_kernelI11Fp32IOBf16WLi64ELi8ELi128EEv26Group_norm_nhwc_fwd_params)
        /*09ec*/ 	.word	0x00000000


	//----- nvinfo : EIATTR_MIN_STACK_SIZE
	.align		4
.L_463:
        /*09f0*/ 	.byte	0x04, 0x12
        /*09f2*/ 	.short	(.L_465 - .L_464)
	.align		4
.L_464:
        /*09f4*/ 	.word	index@(_Z35group_norm_nhwc_fwd_one_pass_kernelI11Fp32IOBf16WLi128ELi8ELi128EEv26Group_norm_nhwc_fwd_params)
        /*09f8*/ 	.word	0x00000000


	//----- nvinfo : EIATTR_MIN_STACK_SIZE
	.align		4
.L_465:
        /*09fc*/ 	.byte	0x04, 0x12
        /*09fe*/ 	.short	(.L_467 - .L_466)
	.align		4
.L_466:
        /*0a00*/ 	.word	index@(_Z35group_norm_nhwc_fwd_one_pass_kernelI11Fp32IOBf16WLi256ELi8ELi128EEv26Group_norm_nhwc_fwd_params)
        /*0a04*/ 	.word	0x00000000


	//----- nvinfo : EIATTR_MIN_STACK_SIZE
	.align		4
.L_467:
        /*0a08*/ 	.byte	0x04, 0x12
        /*0a0a*/ 	.short	(.L_469 - .L_468)
	.align		4
.L_468:
        /*0a0c*/ 	.word	index@(_Z35group_norm_nhwc_fwd_one_pass_kernelI11Fp32IOBf16WLi512ELi8ELi128EEv26Group_norm_nhwc_fwd_params)
        /*0a10*/ 	.word	0x00000000


	//----- nvinfo : EIATTR_MIN_STACK_SIZE
	.align		4
.L_469:
        /*0a14*/ 	.byte	0x04, 0x12
        /*0a16*/ 	.short	(.L_471 - .L_470)
	.align		4
.L_470:
        /*0a18*/ 	.word	index@(_Z35group_norm_nhwc_fwd_one_pass_kernelI11Fp32IOFp16WLi64ELi8ELi128EEv26Group_norm_nhwc_fwd_params)
        /*0a1c*/ 	.word	0x00000000


	//----- nvinfo : EIATTR_MIN_STACK_SIZE
	.align		4
.L_471:
        /*0a20*/ 	.byte	0x04, 0x12
        /*0a22*/ 	.short	(.L_473 - .L_472)
	.align		4
.L_472:
        /*0a24*/ 	.word	index@(_Z35group_norm_nhwc_fwd_one_pass_kernelI11Fp32IOFp16WLi128ELi8ELi128EEv26Group_norm_nhwc_fwd_params)
        /*0a28*/ 	.word	0x00000000


	//----- nvinfo : EIATTR_MIN_STACK_SIZE
	.align		4
.L_473:
        /*0a2c*/ 	.byte	0x04, 0x12
        /*0a2e*/ 	.short	(.L_475 - .L_474)
	.align		4
.L_474:
        /*0a30*/ 	.word	index@(_Z35group_norm_nhwc_fwd_one_pass_kernelI11Fp32IOFp16WLi256ELi8ELi128EEv26Group_norm_nhwc_fwd_params)
        /*0a34*/ 	.word	0x00000000


	//----- nvinfo : EIATTR_MIN_STACK_SIZE
	.align		4
.L_475:
        /*0a38*/ 	.byte	0x04, 0x12
        /*0a3a*/ 	.short	(.L_477 - .L_476)
	.align		4
.L_476:
        /*0a3c*/ 	.word	index@(_Z35group_norm_nhwc_fwd_one_pass_kernelI11Fp32IOFp16WLi512ELi8ELi128EEv26Group_norm_nhwc_fwd_params)
        /*0a40*/ 	.word	0x00000000
.L_477:


//--------------------- .nv.compat                --------------------------
	.section	.nv.compat,"",@"SHT_CUDA_COMPAT_INFO"
	.align	4
        /*0000*/ 	.byte	0x02, 0x09, 0x01, 0x00, 0x02, 0x02, 0x01, 0x00, 0x02, 0x05, 0x05, 0x00, 0x03, 0x07, 0x01, 0x01
        /*0010*/ 	.byte	0x02, 0x03, 0x00, 0x00, 0x02, 0x06, 0x01, 0x00, 0x04, 0x0b, 0x08, 0x00, 0x00, 0x00, 0x00, 0x00
        /*0020*/ 	.byte	0x00, 0x00, 0x00, 0x00


//--------------------- .nv.info._ZN3cub17CUB_300001_SM_9006detail11EmptyKernelIvEEvv --------------------------
	.section	.nv.info._ZN3cub17CUB_300001_SM_9006detail11EmptyKernelIvEEvv,"",@"SHT_CUDA_INFO"
	.sectionflags	@""
	.align	4


	//----- nvinfo : EIATTR_CUDA_API_VERSION
	.align		4
        /*0000*/ 	.byte	0x04, 0x37
        /*0002*/ 	.short	(.L_479 - .L_478)
.L_478:
        /*0004*/ 	.word	0x00000082


	//----- nvinfo : EIATTR_SPARSE_MMA_MASK
	.align		4
.L_479:
        /*0008*/ 	.byte	0x03, 0x50
        /*000a*/ 	.short	0x0000


	//----- nvinfo : EIATTR_MAXREG_COUNT
	.align		4
        /*000c*/ 	.byte	0x03, 0x1b
        /*000e*/ 	.short	0x00ff


	//----- nvinfo : EIATTR_MERCURY_ISA_VERSION
	.align		4
        /*0010*/ 	.byte	0x03, 0x5f
        /*0012*/ 	.short	0x0101


	//----- nvinfo : EIATTR_EXIT_INSTR_OFFSETS
	.align		4
        /*0014*/ 	.byte	0x04, 0x1c
        /*0016*/ 	.short	(.L_481 - .L_480)


	//   ....[0]....
.L_480:
        /*0018*/ 	.word	0x00000010


	//----- nvinfo : EIATTR_SW_WAR
	.align		4
.L_481:
        /*001c*/ 	.byte	0x04, 0x36
        /*001e*/ 	.short	(.L_483 - .L_482)
.L_482:
        /*0020*/ 	.word	0x00000008
.L_483:


//--------------------- .nv.info._Z35group_norm_nhwc_bwd_one_pass_kernelI11Bf16IOFp32WLi64ELi8ELi128EEv26Group_norm_nhwc_bwd_params --------------------------
	.section	.nv.info._Z35group_norm_nhwc_bwd_one_pass_kernelI11Bf16IOFp32WLi64ELi8ELi128EEv26Group_norm_nhwc_bwd_params,"",@"SHT_CUDA_INFO"
	.sectionflags	@""
	.align	4


	//----- nvinfo : EIATTR_CUDA_API_VERSION
	.align		4
        /*0000*/ 	.byte	0x04, 0x37
        /*0002*/ 	.short	(.L_485 - .L_484)
.L_484:
        /*0004*/ 	.word	0x00000082


	//----- nvinfo : EIATTR_KPARAM_INFO
	.align		4
.L_485:
        /*0008*/ 	.byte	0x04, 0x17
        /*000a*/ 	.short	(.L_487 - .L_486)
.L_486:
        /*000c*/ 	.word	0x00000000
        /*0010*/ 	.short	0x0000
        /*0012*/ 	.short	0x0000
        /*0014*/ 	.byte	0x00, 0xf0, 0xe1, 0x02


	//----- nvinfo : EIATTR_SPARSE_MMA_MASK
	.align		4
.L_487:
        /*0018*/ 	.byte	0x03, 0x50
        /*001a*/ 	.short	0x0000


	//----- nvinfo : EIATTR_MAXREG_COUNT
	.align		4
        /*001c*/ 	.byte	0x03, 0x1b
        /*001e*/ 	.short	0x00ff


	//----- nvinfo : EIATTR_NUM_BARRIERS
	.align		4
        /*0020*/ 	.byte	0x02, 0x4c
        /*0022*/ 	.byte	0x01
	.zero		1


	//----- nvinfo : EIATTR_MERCURY_ISA_VERSION
	.align		4
        /*0024*/ 	.byte	0x03, 0x5f
        /*0026*/ 	.short	0x0101


	//----- nvinfo : EIATTR_INT_WARP_WIDE_INSTR_OFFSETS
	.align		4
        /*0028*/ 	.byte	0x04, 0x31
        /*002a*/ 	.short	(.L_489 - .L_488)


	//   ....[0]....
.L_488:
        /*002c*/ 	.word	0x00001ed0


	//   ....[1]....
        /*0030*/ 	.word	0x000038d0


	//----- nvinfo : EIATTR_COOP_GROUP_MASK_REGIDS
	.align		4
.L_489:
        /*0034*/ 	.byte	0x04, 0x29
        /*0036*/ 	.short	(.L_491 - .L_490)


	//   ....[0]....
.L_490:
        /*0038*/ 	.word	0xffffffff


	//   ....[1]....
        /*003c*/ 	.word	0xffffffff


	//   ....[2]....
        /*0040*/ 	.word	0xffffffff


	//   ....[3]....
        /*0044*/ 	.word	0xffffffff


	//   ....[4]....
        /*0048*/ 	.word	0xffffffff


	//   ....[5]....
        /*004c*/ 	.word	0xffffffff


	//   ....[6]....
        /*0050*/ 	.word	0xffffffff


	//   ....[7]....
        /*0054*/ 	.word	0xffffffff


	//   ....[8]....
        /*0058*/ 	.word	0xffffffff


	//   ....[9]....
        /*005c*/ 	.word	0xffffffff


	//----- nvinfo : EIATTR_COOP_GROUP_INSTR_OFFSETS
	.align		4
.L_491:
        /*0060*/ 	.byte	0x04, 0x28
        /*0062*/ 	.short	(.L_493 - .L_492)


	//   ....[0]....
.L_492:
        /*0064*/ 	.word	0x00000f70


	//   ....[1]....
        /*0068*/ 	.word	0x00000fb0


	//   ....[2]....
        /*006c*/ 	.word	0x00001000


	//   ....[3]....
        /*0070*/ 	.word	0x00001020


	//   ....[4]....
        /*0074*/ 	.word	0x00001050


	//   ....[5]....
        /*0078*/ 	.word	0x00001070


	//   ....[6]....
        /*007c*/ 	.word	0x000010a0


	//   ....[7]....
        /*0080*/ 	.word	0x000010c0


	//   ....[8]....
        /*0084*/ 	.word	0x000010f0


	//   ....[9]....
        /*0088*/ 	.word	0x00001110


	//----- nvinfo : EIATTR_EXIT_INSTR_OFFSETS
	.align		4
.L_493:
        /*008c*/ 	.byte	0x04, 0x1c
        /*008e*/ 	.short	(.L_495 - .L_494)


	//   ....[0]....
.L_494:
        /*0090*/ 	.word	0x00003960


	//   ....[1]....
        /*0094*/ 	.word	0x00003aa0


	//   ....[2]....
        /*0098*/ 	.word	0x00003ce0


	//----- nvinfo : EIATTR_MAX_THREADS
	.align		4
.L_495:
        /*009c*/ 	.byte	0x04, 0x05
        /*009e*/ 	.short	(.L_497 - .L_496)
.L_496:
        /*00a0*/ 	.word	0x00000080
        /*00a4*/ 	.word	0x00000001
        /*00a8*/ 	.word	0x00000001


	//----- nvinfo : EIATTR_CRS_STACK_SIZE
	.align		4
.L_497:
        /*00ac*/ 	.byte	0x04, 0x1e
        /*00ae*/ 	.short	(.L_499 - .L_498)
.L_498:
        /*00b0*/ 	.word	0x00000000


	//----- nvinfo : EIATTR_CBANK_PARAM_SIZE
	.align		4
.L_499:
        /*00b4*/ 	.byte	0x03, 0x19
        /*00b6*/ 	.short	0x00b8


	//----- nvinfo : EIATTR_PARAM_CBANK
	.align		4
        /*00b8*/ 	.byte	0x04, 0x0a
        /*00ba*/ 	.short	(.L_501 - .L_500)
	.align		4
.L_500:
        /*00bc*/ 	.word	index@(.nv.constant0._Z35group_norm_nhwc_bwd_one_pass_kernelI11Bf16IOFp32WLi64ELi8ELi128EEv26Group_norm_nhwc_bwd_params)
        /*00c0*/ 	.short	0x0210
        /*00c2*/ 	.short	0x00b8


	//----- nvinfo : EIATTR_SW_WAR
	.align		4
.L_501:
        /*00c4*/ 	.byte	0x04, 0x36
        /*00c6*/ 	.short	(.L_503 - .L_502)
.L_502:
        /*00c8*/ 	.word	0x00000008
.L_503:


//--------------------- .nv.info._Z35group_norm_nhwc_bwd_one_pass_kernelI11Bf16IOFp32WLi128ELi8ELi128EEv26Group_norm_nhwc_bwd_params --------------------------
	.section	.nv.info._Z35group_norm_nhwc_bwd_one_pass_kernelI11Bf16IOFp32WLi128ELi8ELi128EEv26Group_norm_nhwc_bwd_params,"",@"SHT_CUDA_INFO"
	.sectionflags	@""
	.align	4


	//----- nvinfo : EIATTR_CUDA_API_VERSION
	.align		4
        /*0000*/ 	.byte	0x04, 0x37
        /*0002*/ 	.short	(.L_505 - .L_504)
.L_504:
        /*0004*/ 	.word	0x00000082


	//----- nvinfo : EIATTR_KPARAM_INFO
	.align		4
.L_505:
        /*0008*/ 	.byte	0x04, 0x17
        /*000a*/ 	.short	(.L_507 - .L_506)
.L_506:
        /*000c*/ 	.word	0x00000000
        /*0010*/ 	.short	0x0000
        /*0012*/ 	.short	0x0000
        /*0014*/ 	.byte	0x00, 0xf0, 0xe1, 0x02


	//----- nvinfo : EIATTR_SPARSE_MMA_MASK
	.align		4
.L_507:
        /*0018*/ 	.byte	0x03, 0x50
        /*001a*/ 	.short	0x0000


	//----- nvinfo : EIATTR_MAXREG_COUNT
	.align		4
        /*001c*/ 	.byte	0x03, 0x1b
        /*001e*/ 	.short	0x00ff


	//----- nvinfo : EIATTR_NUM_BARRIERS
	.align		4
        /*0020*/ 	.byte	0x02, 0x4c
        /*0022*/ 	.byte	0x01
	.zero		1


	//----- nvinfo : EIATTR_MERCURY_ISA_VERSION
	.align		4
        /*0024*/ 	.byte	0x03, 0x5f
        /*0026*/ 	.short	0x0101


	//----- nvinfo : EIATTR_INT_WARP_WIDE_INSTR_OFFSETS
	.align		4
        /*0028*/ 	.byte	0x04, 0x31
        /*002a*/ 	.short	(.L_509 - .L_508)


	//   ....[0]....
.L_508:
        /*002c*/ 	.word	0x000026c0


	//   ....[1]....
        /*0030*/ 	.word	0x000047a0


	//----- nvinfo : EIATTR_COOP_GROUP_MASK_REGIDS
	.align		4
.L_509:
        /*0034*/ 	.byte	0x04, 0x29
        /*0036*/ 	.short	(.L_511 - .L_510)


	//   ....[0]....
.L_510:
        /*0038*/ 	.word	0xffffffff


	//   ....[1]....
        /*003c*/ 	.word	0xffffffff


	//   ....[2]....
        /*0040*/ 	.word	0xffffffff


	//   ....[3]....
        /*0044*/ 	.word	0xffffffff


	//   ....[4]....
        /*0048*/ 	.word	0xffffffff


	//   ....[5]....
        /*004c*/ 	.word	0xffffffff


	//   ....[6]....
        /*0050*/ 	.word	0xffffffff


	//   ....[7]....
        /*0054*/ 	.word	0xffffffff


	//   ....[8]....
        /*0058*/ 	.word	0xffffffff


	//   ....[9]....
        /*005c*/ 	.word	0xffffffff


	//----- nvinfo : EIATTR_COOP_GROUP_INSTR_OFFSETS
	.align		4
.L_511:
        /*0060*/ 	.byte	0x04, 0x28
        /*0062*/ 	.short	(.L_513 - .L_512)


	//   ....[0]....
.L_512:
        /*0064*/ 	.word	0x000016e0


	//   ....[1]....
        /*0068*/ 	.word	0x00001720


	//   ....[2]....
        /*006c*/ 	.word	0x00001850


	//   ....[3]....
        /*0070*/ 	.word	0x00001870


	//   ....[4]....
        /*0074*/ 	.word	0x000018a0


	//   ....[5]....
        /*0078*/ 	.word	0x000018c0


	//   ....[6]....
        /*007c*/ 	.word	0x000018f0


	//   ....[7]....
        /*0080*/ 	.word	0x00001910


	//   ....[8]....
        /*0084*/ 	.word	0x00001940


	//   ....[9]....
        /*0088*/ 	.word	0x00001960


	//----- nvinfo : EIATTR_EXIT_INSTR_OFFSETS
	.align		4
.L_513:
        /*008c*/ 	.byte	0x04, 0x1c
        /*008e*/ 	.short	(.L_515 - .L_514)


	//   ....[0]....
.L_514:
        /*0090*/ 	.word	0x00004830


	//   ....[1]....
        /*0094*/ 	.word	0x00004970


	//   ....[2]....
        /*0098*/ 	.word	0x00004bb0


	//----- nvinfo : EIATTR_MAX_THREADS
	.align		4
.L_515:
        /*009c*/ 	.byte	0x04, 0x05
        /*009e*/ 	.short	(.L_517 - .L_516)
.L_516:
        /*00a0*/ 	.word	0x00000080
        /*00a4*/ 	.word	0x00000001
        /*00a8*/ 	.word	0x00000001


	//----- nvinfo : EIATTR_CRS_STACK_SIZE
	.align		4
.L_517:
        /*00ac*/ 	.byte	0x04, 0x1e
        /*00ae*/ 	.short	(.L_519 - .L_518)
.L_518:
        /*00b0*/ 	.word	0x00000000


	//----- nvinfo : EIATTR_CBANK_PARAM_SIZE
	.align		4
.L_519:
        /*00b4*/ 	.byte	0x03, 0x19
        /*00b6*/ 	.short	0x00b8


	//----- nvinfo : EIATTR_PARAM_CBANK
	.align		4
        /*00b8*/ 	.byte	0x04, 0x0a
        /*00ba*/ 	.short	(.L_521 - .L_520)
	.align		4
.L_520:
        /*00bc*/ 	.word	index@(.nv.constant0._Z35group_norm_nhwc_bwd_one_pass_kernelI11Bf16IOFp32WLi128ELi8ELi128EEv26Group_norm_nhwc_bwd_params)
        /*00c0*/ 	.short	0x0210
        /*00c2*/ 	.short	0x00b8


	//----- nvinfo : EIATTR_SW_WAR
	.align		4
.L_521:
        /*00c4*/ 	.byte	0x04, 0x36
        /*00c6*/ 	.short	(.L_523 - .L_522)
.L_522:
        /*00c8*/ 	.word	0x00000008
.L_523:


//--------------------- .nv.info._Z35group_norm_nhwc_bwd_one_pass_kernelI11Bf16IOFp32WLi256ELi8ELi128EEv26Group_norm_nhwc_bwd_params --------------------------
	.section	.nv.info._Z35group_norm_nhwc_bwd_one_pass_kernelI11Bf16IOFp32WLi256ELi8ELi128EEv26Group_norm_nhwc_bwd_params,"",@"SHT_CUDA_INFO"
	.sectionflags	@""
	.align	4


	//----- nvinfo : EIATTR_CUDA_API_VERSION
	.align		4
        /*0000*/ 	.byte	0x04, 0x37
        /*0002*/ 	.short	(.L_525 - .L_524)
.L_524:
        /*0004*/ 	.word	0x00000082


	//----- nvinfo : EIATTR_KPARAM_INFO
	.align		4
.L_525:
        /*0008*/ 	.byte	0x04, 0x17
        /*000a*/ 	.short	(.L_527 - .L_526)
.L_526:
        /*000c*/ 	.word	0x00000000
        /*0010*/ 	.short	0x0000
        /*0012*/ 	.short	0x0000
        /*0014*/ 	.byte	0x00, 0xf0, 0xe1, 0x02


	//----- nvinfo : EIATTR_SPARSE_MMA_MASK
	.align		4
.L_527:
        /*0018*/ 	.byte	0x03, 0x50
        /*001a*/ 	.short	0x0000


	//----- nvinfo : EIATTR_MAXREG_COUNT
	.align		4
        /*001c*/ 	.byte	0x03, 0x1b
        /*001e*/ 	.short	0x00ff


	//----- nvinfo : EIATTR_NUM_BARRIERS
	.align		4
        /*0020*/ 	.byte	0x02, 0x4c
        /*0022*/ 	.byte	0x01
	.zero		1


	//----- nvinfo : EIATTR_MERCURY_ISA_VERSION
	.align		4
        /*0024*/ 	.byte	0x03, 0x5f
        /*0026*/ 	.short	0x0101


	//----- nvinfo : EIATTR_INT_WARP_WIDE_INSTR_OFFSETS
	.align		4
        /*0028*/ 	.byte	0x04, 0x31
        /*002a*/ 	.short	(.L_529 - .L_528)


	//   ....[0]....
.L_528:
        /*002c*/ 	.word	0x000036f0


	//   ....[1]....
        /*0030*/ 	.word	0x00006480


	//----- nvinfo : EIATTR_COOP_GROUP_MASK_REGIDS
	.align		4
.L_529:
        /*0034*/ 	.byte	0x04, 0x29
        /*0036*/ 	.short	(.L_531 - .L_530)


	//   ....[0]....
.L_530:
        /*0038*/ 	.word	0xffffffff


	//   ....[1]....
        /*003c*/ 	.word	0xffffffff


	//   ....[2]....
        /*0040*/ 	.word	0xffffffff


	//   ....[3]....
        /*0044*/ 	.word	0xffffffff


	//   ....[4]....
        /*0048*/ 	.word	0xffffffff


	//   ....[5]....
        /*004c*/ 	.word	0xffffffff


	//   ....[6]....
        /*0050*/ 	.word	0xffffffff


	//   ....[7]....
        /*0054*/ 	.word	0xffffffff


	//   ....[8]....
        /*0058*/ 	.word	0xffffffff


	//   ....[9]....
        /*005c*/ 	.word	0xffffffff


	//----- nvinfo : EIATTR_COOP_GROUP_INSTR_OFFSETS
	.align		4
.L_531:
        /*0060*/ 	.byte	0x04, 0x28
        /*0062*/ 	.short	(.L_533 - .L_532)


	//   ....[0]....
.L_532:
        /*0064*/ 	.word	0x000026b0


	//   ....[1]....
        /*0068*/ 	.word	0x000026f0


	//   ....[2]....
        /*006c*/ 	.word	0x000027d0


	//   ....[3]....
        /*0070*/ 	.word	0x000027f0


	//   ....[4]....
        /*0074*/ 	.word	0x00002820


	//   ....[5]....
        /*0078*/ 	.word	0x00002840


	//   ....[6]....
        /*007c*/ 	.word	0x00002870


	//   ....[7]....
        /*0080*/ 	.word	0x00002890


	//   ....[8]....
        /*0084*/ 	.word	0x000028c0


	//   ....[9]....
        /*0088*/ 	.word	0x000028e0


	//----- nvinfo : EIATTR_EXIT_INSTR_OFFSETS
	.align		4
.L_533:
        /*008c*/ 	.byte	0x04, 0x1c
        /*008e*/ 	.short	(.L_535 - .L_534)


	//   ....[0]....
.L_534:
        /*0090*/ 	.word	0x00006510


	//   ....[1]....
        /*0094*/ 	.word	0x00006650


	//   ....[2]....
        /*0098*/ 	.word	0x00006890


	//----- nvinfo : EIATTR_MAX_THREADS
	.align		4
.L_535:
        /*009c*/ 	.byte	0x04, 0x05
        /*009e*/ 	.short	(.L_537 - .L_536)
.L_536:
        /*00a0*/ 	.word	0x00000080
        /*00a4*/ 	.word	0x00000001
        /*00a8*/ 	.word	0x00000001


	//----- nvinfo : EIATTR_CRS_STACK_SIZE
	.align		4
.L_537:
        /*00ac*/ 	.byte	0x04, 0x1e
        /*00ae*/ 	.short	(.L_539 - .L_538)
.L_538:
        /*00b0*/ 	.word	0x00000000


	//----- nvinfo : EIATTR_CBANK_PARAM_SIZE
	.align		4
.L_539:
        /*00b4*/ 	.byte	0x03, 0x19
        /*00b6*/ 	.short	0x00b8


	//----- nvinfo : EIATTR_PARAM_CBANK
	.align		4
        /*00b8*/ 	.byte	0x04, 0x0a
        /*00ba*/ 	.short	(.L_541 - .L_540)
	.align		4
.L_540:
        /*00bc*/ 	.word	index@(.nv.constant0._Z35group_norm_nhwc_bwd_one_pass_kernelI11Bf16IOFp32WLi256ELi8ELi128EEv26Group_norm_nhwc_bwd_params)
        /*00c0*/ 	.short	0x0210
        /*00c2*/ 	.short	0x00b8


	//----- nvinfo : EIATTR_SW_WAR
	.align		4
.L_541:
        /*00c4*/ 	.byte	0x04, 0x36
        /*00c6*/ 	.short	(.L_543 - .L_542)
.L_542:
        /*00c8*/ 	.word	0x00000008
.L_543:


//--------------------- .nv.info._Z35group_norm_nhwc_bwd_one_pass_kernelI11Bf16IOFp32WLi512ELi8ELi128EEv26Group_norm_nhwc_bwd_params --------------------------
	.section	.nv.info._Z35group_norm_nhwc_bwd_one_pass_kernelI11Bf16IOFp32WLi512ELi8ELi128EEv26Group_norm_nhwc_bwd_params,"",@"SHT_CUDA_INFO"
	.sectionflags	@""
	.align	4


	//----- nvinfo : EIATTR_CUDA_API_VERSION
	.align		4
        /*0000*/ 	.byte	0x04, 0x37
        /*0002*/ 	.short	(.L_545 - .L_544)
.L_544:
        /*0004*/ 	.word	0x00000082


	//----- nvinfo : EIATTR_KPARAM_INFO
	.align		4
.L_545:
        /*0008*/ 	.byte	0x04, 0x17
        /*000a*/ 	.short	(.L_547 - .L_546)
.L_546:
        /*000c*/ 	.word	0x00000000
        /*0010*/ 	.short	0x0000
        /*0012*/ 	.short	0x0000
        /*0014*/ 	.byte	0x00, 0xf0, 0xe1, 0x02


	//----- nvinfo : EIATTR_SPARSE_MMA_MASK
	.align		4
.L_547:
        /*0018*/ 	.byte	0x03, 0x50
        /*001a*/ 	.short	0x0000


	//----- nvinfo : EIATTR_MAXREG_COUNT
	.align		4
        /*001c*/ 	.byte	0x03, 0x1b
        /*001e*/ 	.short	0x00ff


	//----- nvinfo : EIATTR_NUM_BARRIERS
	.align		4
        /*0020*/ 	.byte	0x02, 0x4c
        /*0022*/ 	.byte	0x01
	.zero		1


	//----- nvinfo : EIATTR_ANNOTATIONS
	.align		4
        /*0024*/ 	.byte	0x04, 0x55
        /*0026*/ 	.short	(.L_549 - .L_548)


	//   ....[0]....
.L_548:
        /*0028*/ 	.word	0x00000001
        /*002c*/ 	.byte	0x20, 0x06, 0x00, 0x00, 0x01, 0x00, 0x00, 0x00, 0xb0, 0x55, 0x00, 0x00


	//----- nvinfo : EIATTR_MERCURY_ISA_VERSION
	.align		4
.L_549:
        /*0038*/ 	.byte	0x03, 0x5f
        /*003a*/ 	.short	0x0101


	//----- nvinfo : EIATTR_INT_WARP_WIDE_INSTR_OFFSETS
	.align		4
        /*003c*/ 	.byte	0x04, 0x31
        /*003e*/ 	.short	(.L_551 - .L_550)


	//   ....[0]....
.L_550:
        /*0040*/ 	.word	0x00005930


	//   ....[1]....
        /*0044*/ 	.word	0x0000a0d0


	//----- nvinfo : EIATTR_COOP_GROUP_MASK_REGIDS
	.align		4
.L_551:
        /*0048*/ 	.byte	0x04, 0x29
        /*004a*/ 	.short	(.L_553 - .L_552)


	//   ....[0]....
.L_552:
        /*004c*/ 	.word	0xffffffff


	//   ....[1]....
        /*0050*/ 	.word	0xffffffff


	//   ....[2]....
        /*0054*/ 	.word	0xffffffff


	//   ....[3]....
        /*0058*/ 	.word	0xffffffff


	//   ....[4]....
        /*005c*/ 	.word	0xffffffff


	//   ....[5]....
        /*0060*/ 	.word	0xffffffff


	//   ....[6]....
        /*0064*/ 	.word	0xffffffff


	//   ....[7]....
        /*0068*/ 	.word	0xffffffff


	//   ....[8]....
        /*006c*/ 	.word	0xffffffff


	//   ....[9]....
        /*0070*/ 	.word	0xffffffff


	//----- nvinfo : EIATTR_COOP_GROUP_INSTR_OFFSETS
	.align		4
.L_553:
        /*0074*/ 	.byte	0x04, 0x28
        /*0076*/ 	.short	(.L_555 - .L_554)


	//   ....[0]....
.L_554:
        /*0078*/ 	.word	0x000045b0


	//   ....[1]....
        /*007c*/ 	.word	0x000045f0


	//   ....[2]....
        /*0080*/ 	.word	0x000047d0


	//   ....[3]....
        /*0084*/ 	.word	0x00004810


	//   ....[4]....
        /*0088*/ 	.word	0x00004960


	//   ....[5]....
        /*008c*/ 	.word	0x00004980


	//   ....[6]....
        /*0090*/ 	.word	0x000049b0


	//   ....[7]....
        /*0094*/ 	.word	0x000049d0


	//   ....[8]....
        /*0098*/ 	.word	0x00004a00


	//   ....[9]....
        /*009c*/ 	.word	0x00004a20


	//----- nvinfo : EIATTR_EXIT_INSTR_OFFSETS
	.align		4
.L_555:
        /*00a0*/ 	.byte	0x04, 0x1c
        /*00a2*/ 	.short	(.L_557 - .L_556)


	//   ....[0]....
.L_556:
        /*00a4*/ 	.word	0x0000a160


	//   ....[1]....
        /*00a8*/ 	.word	0x0000a2a0


	//   ....[2]....
        /*00ac*/ 	.word	0x0000a4e0


	//----- nvinfo : EIATTR_MAX_THREADS
	.align		4
.L_557:
        /*00b0*/ 	.byte	0x04, 0x05
        /*00b2*/ 	.short	(.L_559 - .L_558)
.L_558:
        /*00b4*/ 	.word	0x00000080
        /*00b8*/ 	.word	0x00000001
        /*00bc*/ 	.word	0x00000001


	//----- nvinfo : EIATTR_CRS_STACK_SIZE
	.align		4
.L_559:
        /*00c0*/ 	.byte	0x04, 0x1e
        /*00c2*/ 	.short	(.L_561 - .L_560)
.L_560:
        /*00c4*/ 	.word	0x00000000


	//----- nvinfo : EIATTR_CBANK_PARAM_SIZE
	.align		4
.L_561:
        /*00c8*/ 	.byte	0x03, 0x19
        /*00ca*/ 	.short	0x00b8


	//----- nvinfo : EIATTR_PARAM_CBANK
	.align		4
        /*00cc*/ 	.byte	0x04, 0x0a
        /*00ce*/ 	.short	(.L_563 - .L_562)
	.align		4
.L_562:
        /*00d0*/ 	.word	index@(.nv.constant0._Z35group_norm_nhwc_bwd_one_pass_kernelI11Bf16IOFp32WLi512ELi8ELi128EEv26Group_norm_nhwc_bwd_params)
        /*00d4*/ 	.short	0x0210
        /*00d6*/ 	.short	0x00b8


	//----- nvinfo : EIATTR_SW_WAR
	.align		4
.L_563:
        /*00d8*/ 	.byte	0x04, 0x36
        /*00da*/ 	.short	(.L_565 - .L_564)
.L_564:
        /*00dc*/ 	.word	0x00000008
.L_565:


//--------------------- .nv.info._Z35group_norm_nhwc_bwd_one_pass_kernelI11Bf16IOBf16WLi64ELi8ELi128EEv26Group_norm_nhwc_bwd_params --------------------------
	.section	.nv.info._Z35group_norm_nhwc_bwd_one_pass_kernelI11Bf16IOBf16WLi64ELi8ELi128EEv26Group_norm_nhwc_bwd_params,"",@"SHT_CUDA_INFO"
	.sectionflags	@""
	.align	4


	//----- nvinfo : EIATTR_CUDA_API_VERSION
	.align		4
        /*0000*/ 	.byte	0x04, 0x37
        /*0002*/ 	.short	(.L_567 - .L_566)
.L_566:
        /*0004*/ 	.word	0x00000082


	//----- nvinfo : EIATTR_KPARAM_INFO
	.align		4
.L_567:
        /*0008*/ 	.byte	0x04, 0x17
        /*000a*/ 	.short	(.L_569 - .L_568)
.L_568:
        /*000c*/ 	.word	0x00000000
        /*0010*/ 	.short	0x0000
        /*0012*/ 	.short	0x0000
        /*0014*/ 	.byte	0x00, 0xf0, 0xe1, 0x02


	//----- nvinfo : EIATTR_SPARSE_MMA_MASK
	.align		4
.L_569:
        /*0018*/ 	.byte	0x03, 0x50
        /*001a*/ 	.short	0x0000


	//----- nvinfo : EIATTR_MAXREG_COUNT
	.align		4
        /*001c*/ 	.byte	0x03, 0x1b
        /*001e*/ 	.short	0x00ff


	//----- nvinfo : EIATTR_NUM_BARRIERS
	.align		4
        /*0020*/ 	.byte	0x02, 0x4c
        /*0022*/ 	.byte	0x01
	.zero		1


	//----- nvinfo : EIATTR_MERCURY_ISA_VERSION
	.align		4
        /*0024*/ 	.byte	0x03, 0x5f
        /*0026*/ 	.short	0x0101


	//----- nvinfo : EIATTR_INT_WARP_WIDE_INSTR_OFFSETS
	.align		4
        /*0028*/ 	.byte	0x04, 0x31
        /*002a*/ 	.short	(.L_571 - .L_570)


	//   ....[0]....
.L_570:
        /*002c*/ 	.word	0x00001f30


	//   ....[1]....
        /*0030*/ 	.word	0x00003930


	//----- nvinfo : EIATTR_COOP_GROUP_MASK_REGIDS
	.align		4
.L_571:
        /*0034*/ 	.byte	0x04, 0x29
        /*0036*/ 	.short	(.L_573 - .L_572)


	//   ....[0]....
.L_572:
        /*0038*/ 	.word	0xffffffff


	//   ....[1]....
        /*003c*/ 	.word	0xffffffff


	//   ....[2]....
        /*0040*/ 	.word	0xffffffff


	//   ....[3]....
        /*0044*/ 	.word	0xffffffff


	//   ....[4]....
        /*0048*/ 	.word	0xffffffff


	//   ....[5]....
        /*004c*/ 	.word	0xffffffff


	//   ....[6]....
        /*0050*/ 	.word	0xffffffff


	//   ....[7]....
        /*0054*/ 	.word	0xffffffff


	//   ....[8]....
        /*0058*/ 	.word	0xffffffff


	//   ....[9]....
        /*005c*/ 	.word	0xffffffff


	//----- nvinfo : EIATTR_COOP_GROUP_INSTR_OFFSETS
	.align		4
.L_573:
        /*0060*/ 	.byte	0x04, 0x28
        /*0062*/ 	.short	(.L_575 - .L_574)


	//   ....[0]....
.L_574:
        /*0064*/ 	.word	0x00000fd0


	//   ....[1]....
        /*0068*/ 	.word	0x00001010


	//   ....[2]....
        /*006c*/ 	.word	0x000010c0


	//   ....[3]....
        /*0070*/ 	.word	0x000010e0


	//   ....[4]....
        /*0074*/ 	.word	0x00001120


	//   ....[5]....
        /*0078*/ 	.word	0x00001140


	//   ....[6]....
        /*007c*/ 	.word	0x00001170


	//   ....[7]....
        /*0080*/ 	.word	0x00001190


	//   ....[8]....
        /*0084*/ 	.word	0x000011c0


	//   ....[9]....
        /*0088*/ 	.word	0x000011e0


	//----- nvinfo : EIATTR_EXIT_INSTR_OFFSETS
	.align		4
.L_575:
        /*008c*/ 	.byte	0x04, 0x1c
        /*008e*/ 	.short	(.L_577 - .L_576)


	//   ....[0]....
.L_576:
        /*0090*/ 	.word	0x000039c0


	//   ....[1]....
        /*0094*/ 	.word	0x00003b00


	//   ....[2]....
        /*0098*/ 	.word	0x00003d60


	//----- nvinfo : EIATTR_MAX_THREADS
	.align		4
.L_577:
        /*009c*/ 	.byte	0x04, 0x05
        /*009e*/ 	.short	(.L_579 - .L_578)
.L_578:
        /*00a0*/ 	.word	0x00000080
        /*00a4*/ 	.word	0x00000001
        /*00a8*/ 	.word	0x00000001


	//----- nvinfo : EIATTR_CRS_STACK_SIZE
	.align		4
.L_579:
        /*00ac*/ 	.byte	0x04, 0x1e
        /*00ae*/ 	.short	(.L_581 - .L_580)
.L_580:
        /*00b0*/ 	.word	0x00000000


	//----- nvinfo : EIATTR_CBANK_PARAM_SIZE
	.align		4
.L_581:
        /*00b4*/ 	.byte	0x03, 0x19
        /*00b6*/ 	.short	0x00b8


	//----- nvinfo : EIATTR_PARAM_CBANK
	.align		4
        /*00b8*/ 	.byte	0x04, 0x0a
        /*00ba*/ 	.short	(.L_583 - .L_582)
	.align		4
.L_582:
        /*00bc*/ 	.word	index@(.nv.constant0._Z35group_norm_nhwc_bwd_one_pass_kernelI11Bf16IOBf16WLi64ELi8ELi128EEv26Group_norm_nhwc_bwd_params)
        /*00c0*/ 	.short	0x0210
        /*00c2*/ 	.short	0x00b8


	//----- nvinfo : EIATTR_SW_WAR
	.align		4
.L_583:
        /*00c4*/ 	.byte	0x04, 0x36
        /*00c6*/ 	.short	(.L_585 - .L_584)
.L_584:
        /*00c8*/ 	.word	0x00000008
.L_585:


//--------------------- .nv.info._Z35group_norm_nhwc_bwd_one_pass_kernelI11Bf16IOBf16WLi128ELi8ELi128EEv26Group_norm_nhwc_bwd_params --------------------------
	.section	.nv.info._Z35group_norm_nhwc_bwd_one_pass_kernelI11Bf16IOBf16WLi128ELi8ELi128EEv26Group_norm_nhwc_bwd_params,"",@"SHT_CUDA_INFO"
	.sectionflags	@""
	.align	4


	//----- nvinfo : EIATTR_CUDA_API_VERSION
	.align		4
        /*0000*/ 	.byte	0x04, 0x37
        /*0002*/ 	.short	(.L_587 - .L_586)
.L_586:
        /*0004*/ 	.word	0x00000082


	//----- nvinfo : EIATTR_KPARAM_INFO
	.align		4
.L_587:
        /*0008*/ 	.byte	0x04, 0x17
        /*000a*/ 	.short	(.L_589 - .L_588)
.L_588:
        /*000c*/ 	.word	0x00000000
        /*0010*/ 	.short	0x0000
        /*0012*/ 	.short	0x0000
        /*0014*/ 	.byte	0x00, 0xf0, 0xe1, 0x02


	//----- nvinfo : EIATTR_SPARSE_MMA_MASK
	.align		4
.L_589:
        /*0018*/ 	.byte	0x03, 0x50
        /*001a*/ 	.short	0x0000


	//----- nvinfo : EIATTR_MAXREG_COUNT
	.align		4
        /*001c*/ 	.byte	0x03, 0x1b
        /*001e*/ 	.short	0x00ff


	//----- nvinfo : EIATTR_NUM_BARRIERS
	.align		4
        /*0020*/ 	.byte	0x02, 0x4c
        /*0022*/ 	.byte	0x01
	.zero		1


	//----- nvinfo : EIATTR_MERCURY_ISA_VERSION
	.align		4
        /*0024*/ 	.byte	0x03, 0x5f
        /*0026*/ 	.short	0x0101


	//----- nvinfo : EIATTR_INT_WARP_WIDE_INSTR_OFFSETS
	.align		4
        /*0028*/ 	.byte	0x04, 0x31
        /*002a*/ 	.short	(.L_591 - .L_590)


	//   ....[0]....
.L_590:
        /*002c*/ 	.word	0x00002730


	//   ....[1]....
        /*0030*/ 	.word	0x00004810


	//----- nvinfo : EIATTR_COOP_GROUP_MASK_REGIDS
	.align		4
.L_591:
        /*0034*/ 	.byte	0x04, 0x29
        /*0036*/ 	.short	(.L_593 - .L_592)


	//   ....[0]....
.L_592:
        /*0038*/ 	.word	0xffffffff


	//   ....[1]....
        /*003c*/ 	.word	0xffffffff


	//   ....[2]....
        /*0040*/ 	.word	0xffffffff


	//   ....[3]....
        /*0044*/ 	.word	0xffffffff


	//   ....[4]....
        /*0048*/ 	.word	0xffffffff


	//   ....[5]....
        /*004c*/ 	.word	0xffffffff


	//   ....[6]....
        /*0050*/ 	.word	0xffffffff


	//   ....[7]....
        /*0054*/ 	.word	0xffffffff


	//   ....[8]....
        /*0058*/ 	.word	0xffffffff


	//   ....[9]....
        /*005c*/ 	.word	0xffffffff


	//----- nvinfo : EIATTR_COOP_GROUP_INSTR_OFFSETS
	.align		4
.L_593:
        /*0060*/ 	.byte	0x04, 0x28
        /*0062*/ 	.short	(.L_595 - .L_594)


	//   ....[0]....
.L_594:
        /*0064*/ 	.word	0x00001740


	//   ....[1]....
        /*0068*/ 	.word	0x00001780


	//   ....[2]....
        /*006c*/ 	.word	0x000018a0


	//   ....[3]....
        /*0070*/ 	.word	0x000018c0


	//   ....[4]....
        /*0074*/ 	.word	0x000018f0


	//   ....[5]....
        /*0078*/ 	.word	0x00001910


	//   ....[6]....
        /*007c*/ 	.word	0x00001940


	//   ....[7]....
        /*0080*/ 	.word	0x00001960


	//   ....[8]....
        /*0084*/ 	.word	0x00001990


	//   ....[9]....
        /*0088*/ 	.word	0x000019b0


	//----- nvinfo : EIATTR_EXIT_INSTR_OFFSETS
	.align		4
.L_595:
        /*008c*/ 	.byte	0x04, 0x1c
        /*008e*/ 	.short	(.L_597 - .L_596)


	//   ....[0]....
.L_596:
        /*0090*/ 	.word	0x000048a0


	//   ....[1]....
        /*0094*/ 	.word	0x000049e0


	//   ....[2]....
        /*0098*/ 	.word	0x00004c40


	//----- nvinfo : EIATTR_MAX_THREADS
	.align		4
.L_597:
        /*009c*/ 	.byte	0x04, 0x05
        /*009e*/ 	.short	(.L_599 - .L_598)
.L_598:
        /*00a0*/ 	.word	0x00000080
        /*00a4*/ 	.word	0x00000001
        /*00a8*/ 	.word	0x00000001


	//----- nvinfo : EIATTR_CRS_STACK_SIZE
	.align		4
.L_599:
        /*00ac*/ 	.byte	0x04, 0x1e
        /*00ae*/ 	.short	(.L_601 - .L_600)
.L_600:
        /*00b0*/ 	.word	0x00000000


	//----- nvinfo : EIATTR_CBANK_PARAM_SIZE
	.align		4
.L_601:
        /*00b4*/ 	.byte	0x03, 0x19
        /*00b6*/ 	.short	0x00b8


	//----- nvinfo : EIATTR_PARAM_CBANK
	.align		4
        /*00b8*/ 	.byte	0x04, 0x0a
        /*00ba*/ 	.short	(.L_603 - .L_602)
	.align		4
.L_602:
        /*00bc*/ 	.word	index@(.nv.constant0._Z35group_norm_nhwc_bwd_one_pass_kernelI11Bf16IOBf16WLi128ELi8ELi128EEv26Group_norm_nhwc_bwd_params)
        /*00c0*/ 	.short	0x0210
        /*00c2*/ 	.short	0x00b8


	//----- nvinfo : EIATTR_SW_WAR
	.align		4
.L_603:
        /*00c4*/ 	.byte	0x04, 0x36
        /*00c6*/ 	.short	(.L_605 - .L_604)
.L_604:
        /*00c8*/ 	.word	0x00000008
.L_605:


//--------------------- .nv.info._Z35group_norm_nhwc_bwd_one_pass_kernelI11Bf16IOBf16WLi256ELi8ELi128EEv26Group_norm_nhwc_bwd_params --------------------------
	.section	.nv.info._Z35group_norm_nhwc_bwd_one_pass_kernelI11Bf16IOBf16WLi256ELi8ELi128EEv26Group_norm_nhwc_bwd_params,"",@"SHT_CUDA_INFO"
	.sectionflags	@""
	.align	4


	//----- nvinfo : EIATTR_CUDA_API_VERSION
	.align		4
        /*0000*/ 	.byte	0x04, 0x37
        /*0002*/ 	.short	(.L_607 - .L_606)
.L_606:
        /*0004*/ 	.word	0x00000082


	//----- nvinfo : EIATTR_KPARAM_INFO
	.align		4
.L_607:
        /*0008*/ 	.byte	0x04, 0x17
        /*000a*/ 	.short	(.L_609 - .L_608)
.L_608:
        /*000c*/ 	.word	0x00000000
        /*0010*/ 	.short	0x0000
        /*0012*/ 	.short	0x0000
        /*0014*/ 	.byte	0x00, 0xf0, 0xe1, 0x02


	//----- nvinfo : EIATTR_SPARSE_MMA_MASK
	.align		4
.L_609:
        /*0018*/ 	.byte	0x03, 0x50
        /*001a*/ 	.short	0x0000


	//----- nvinfo : EIATTR_MAXREG_COUNT
	.align		4
        /*001c*/ 	.byte	0x03, 0x1b
        /*001e*/ 	.short	0x00ff


	//----- nvinfo : EIATTR_NUM_BARRIERS
	.align		4
        /*0020*/ 	.byte	0x02, 0x4c
        /*0022*/ 	.byte	0x01
	.zero		1


	//----- nvinfo : EIATTR_MERCURY_ISA_VERSION
	.align		4
        /*0024*/ 	.byte	0x03, 0x5f
        /*0026*/ 	.short	0x0101


	//----- nvinfo : EIATTR_INT_WARP_WIDE_INSTR_OFFSETS
	.align		4
        /*0028*/ 	.byte	0x04, 0x31
        /*002a*/ 	.short	(.L_611 - .L_610)


	//   ....[0]....
.L_610:
        /*002c*/ 	.word	0x00003780


	//   ....[1]....
        /*0030*/ 	.word	0x000064f0


	//----- nvinfo : EIATTR_COOP_GROUP_MASK_REGIDS
	.align		4
.L_611:
        /*0034*/ 	.byte	0x04, 0x29
        /*0036*/ 	.short	(.L_613 - .L_612)


	//   ....[0]....
.L_612:
        /*0038*/ 	.word	0xffffffff


	//   ....[1]....
        /*003c*/ 	.word	0xffffffff


	//   ....[2]....
        /*0040*/ 	.word	0xffffffff


	//   ....[3]....
        /*0044*/ 	.word	0xffffffff


	//   ....[4]....
        /*0048*/ 	.word	0xffffffff


	//   ....[5]....
        /*004c*/ 	.word	0xffffffff


	//   ....[6]....
        /*0050*/ 	.word	0xffffffff


	//   ....[7]....
        /*0054*/ 	.word	0xffffffff


	//   ....[8]....
        /*0058*/ 	.word	0xffffffff


	//   ....[9]....
        /*005c*/ 	.word	0xffffffff


	//----- nvinfo : EIATTR_COOP_GROUP_INSTR_OFFSETS
	.align		4
.L_613:
        /*0060*/ 	.byte	0x04, 0x28
        /*0062*/ 	.short	(.L_615 - .L_614)


	//   ....[0]....
.L_614:
        /*0064*/ 	.word	0x00002720


	//   ....[1]....
        /*0068*/ 	.word	0x00002760


	//   ....[2]....
        /*006c*/ 	.word	0x00002860


	//   ....[3]....
        /*0070*/ 	.word	0x00002880


	//   ....[4]....
        /*0074*/ 	.word	0x000028b0


	//   ....[5]....
        /*0078*/ 	.word	0x000028d0


	//   ....[6]....
        /*007c*/ 	.word	0x00002900


	//   ....[7]....
        /*0080*/ 	.word	0x00002920


	//   ....[8]....
        /*0084*/ 	.word	0x00002950


	//   ....[9]....
        /*0088*/ 	.word	0x00002970


	//----- nvinfo : EIATTR_EXIT_INSTR_OFFSETS
	.align		4
.L_615:
        /*008c*/ 	.byte	0x04, 0x1c
        /*008e*/ 	.short	(.L_617 - .L_616)


	//   ....[0]....
.L_616:
        /*0090*/ 	.word	0x00006580


	//   ....[1]....
        /*0094*/ 	.word	0x000066c0


	//   ....[2]....
        /*0098*/ 	.word	0x00006920


	//----- nvinfo : EIATTR_MAX_THREADS
	.align		4
.L_617:
        /*009c*/ 	.byte	0x04, 0x05
        /*009e*/ 	.short	(.L_619 - .L_618)
.L_618:
        /*00a0*/ 	.word	0x00000080
        /*00a4*/ 	.word	0x00000001
        /*00a8*/ 	.word	0x00000001


	//----- nvinfo : EIATTR_CRS_STACK_SIZE
	.align		4
.L_619:
        /*00ac*/ 	.byte	0x04, 0x1e
        /*00ae*/ 	.short	(.L_621 - .L_620)
.L_620:
        /*00b0*/ 	.word	0x00000000


	//----- nvinfo : EIATTR_CBANK_PARAM_SIZE
	.align		4
.L_621:
        /*00b4*/ 	.byte	0x03, 0x19
        /*00b6*/ 	.short	0x00b8


	//----- nvinfo : EIATTR_PARAM_CBANK
	.align		4
        /*00b8*/ 	.byte	0x04, 0x0a
        /*00ba*/ 	.short	(.L_623 - .L_622)
	.align		4
.L_622:
        /*00bc*/ 	.word	index@(.nv.constant0._Z35group_norm_nhwc_bwd_one_pass_kernelI11Bf16IOBf16WLi256ELi8ELi128EEv26Group_norm_nhwc_bwd_params)
        /*00c0*/ 	.short	0x0210
        /*00c2*/ 	.short	0x00b8


	//----- nvinfo : EIATTR_SW_WAR
	.align		4
.L_623:
        /*00c4*/ 	.byte	0x04, 0x36
        /*00c6*/ 	.short	(.L_625 - .L_624)
.L_624:
        /*00c8*/ 	.word	0x00000008
.L_625:


//--------------------- .nv.info._Z35group_norm_nhwc_bwd_one_pass_kernelI11Bf16IOBf16WLi512ELi8ELi128EEv26Group_norm_nhwc_bwd_params --------------------------
	.section	.nv.info._Z35group_norm_nhwc_bwd_one_pass_kernelI11Bf16IOBf16WLi512ELi8ELi128EEv26Group_norm_nhwc_bwd_params,"",@"SHT_CUDA_INFO"
	.sectionflags	@""
	.align	4


	//----- nvinfo : EIATTR_CUDA_API_VERSION
	.align		4
        /*0000*/ 	.byte	0x04, 0x37
        /*0002*/ 	.short	(.L_627 - .L_626)
.L_626:
        /*0004*/ 	.word	0x00000082


	//----- nvinfo : EIATTR_KPARAM_INFO
	.align		4
.L_627:
        /*0008*/ 	.byte	0x04, 0x17
        /*000a*/ 	.short	(.L_629 - .L_628)
.L_628:
        /*000c*/ 	.word	0x00000000
        /*0010*/ 	.short	0x0000
        /*0012*/ 	.short	0x0000
        /*0014*/ 	.byte	0x00, 0xf0, 0xe1, 0x02


	//----- nvinfo : EIATTR_SPARSE_MMA_MASK
	.align		4
.L_629:
        /*0018*/ 	.byte	0x03, 0x50
        /*001a*/ 	.short	0x0000


	//----- nvinfo : EIATTR_MAXREG_COUNT
	.align		4
        /*001c*/ 	.byte	0x03, 0x1b
        /*001e*/ 	.short	0x00ff


	//----- nvinfo : EIATTR_NUM_BARRIERS
	.align		4
        /*0020*/ 	.byte	0x02, 0x4c
        /*0022*/ 	.byte	0x01
	.zero		1


	//----- nvinfo : EIATTR_ANNOTATIONS
	.align		4
        /*0024*/ 	.byte	0x04, 0x55
        /*0026*/ 	.short	(.L_631 - .L_630)


	//   ....[0]....
.L_630:
        /*0028*/ 	.word	0x00000001
        /*002c*/ 	.byte	0x20, 0x06, 0x00, 0x00, 0x01, 0x00, 0x00, 0x00, 0x00, 0x56, 0x00, 0x00


	//----- nvinfo : EIATTR_MERCURY_ISA_VERSION
	.align		4
.L_631:
        /*0038*/ 	.byte	0x03, 0x5f
        /*003a*/ 	.short	0x0101


	//----- nvinfo : EIATTR_INT_WARP_WIDE_INSTR_OFFSETS
	.align		4
        /*003c*/ 	.byte	0x04, 0x31
        /*003e*/ 	.short	(.L_633 - .L_632)


	//   ....[0]....
.L_632:
        /*0040*/ 	.word	0x00005980


	//   ....[1]....
        /*0044*/ 	.word	0x0000a120


	//----- nvinfo : EIATTR_COOP_GROUP_MASK_REGIDS
	.align		4
.L_633:
        /*0048*/ 	.byte	0x04, 0x29
        /*004a*/ 	.short	(.L_635 - .L_634)


	//   ....[0]....
.L_634:
        /*004c*/ 	.word	0xffffffff


	//   ....[1]....
        /*0050*/ 	.word	0xffffffff


	//   ....[2]....
        /*0054*/ 	.word	0xffffffff


	//   ....[3]....
        /*0058*/ 	.word	0xffffffff


	//   ....[4]....
        /*005c*/ 	.word	0xffffffff


	//   ....[5]....
        /*0060*/ 	.word	0xffffffff


	//   ....[6]....
        /*0064*/ 	.word	0xffffffff


	//   ....[7]....
        /*0068*/ 	.word	0xffffffff


	//   ....[8]....
        /*006c*/ 	.word	0xffffffff


	//   ....[9]....
        /*0070*/ 	.word	0xffffffff


	//----- nvinfo : EIATTR_COOP_GROUP_INSTR_OFFSETS
	.align		4
.L_635:
        /*0074*/ 	.byte	0x04, 0x28
        /*0076*/ 	.short	(.L_637 - .L_636)


	//   ....[0]....
.L_636:
        /*0078*/ 	.word	0x00004600


	//   ....[1]....
        /*007c*/ 	.word	0x00004640


	//   ....[2]....
        /*0080*/ 	.word	0x00004820


	//   ....[3]....
        /*0084*/ 	.word	0x00004860


	//   ....[4]....
        /*0088*/ 	.word	0x000049b0


	//   ....[5]....
        /*008c*/ 	.word	0x000049d0


	//   ....[6]....
        /*0090*/ 	.word	0x00004a00


	//   ....[7]....
        /*0094*/ 	.word	0x00004a20


	//   ....[8]....
        /*0098*/ 	.word	0x00004a50


	//   ....[9]....
        /*009c*/ 	.word	0x00004a70


	//----- nvinfo : EIATTR_EXIT_INSTR_OFFSETS
	.align		4
.L_637:
        /*00a0*/ 	.byte	0x04, 0x1c
        /*00a2*/ 	.short	(.L_639 - .L_638)


	//   ....[0]....
.L_638:
        /*00a4*/ 	.word	0x0000a1b0


	//   ....[1]....
        /*00a8*/ 	.word	0x0000a2f0


	//   ....[2]....
        /*00ac*/ 	.word	0x0000a550


	//----- nvinfo : EIATTR_MAX_THREADS
	.align		4
.L_639:
        /*00b0*/ 	.byte	0x04, 0x05
        /*00b2*/ 	.short	(.L_641 - .L_640)
.L_640:
        /*00b4*/ 	.word	0x00000080
        /*00b8*/ 	.word	0x00000001
        /*00bc*/ 	.word	0x00000001


	//----- nvinfo : EIATTR_CRS_STACK_SIZE
	.align		4
.L_641:
        /*00c0*/ 	.byte	0x04, 0x1e
        /*00c2*/ 	.short	(.L_643 - .L_642)
.L_642:
        /*00c4*/ 	.word	0x00000000


	//----- nvinfo : EIATTR_CBANK_PARAM_SIZE
	.align		4
.L_643:
        /*00c8*/ 	.byte	0x03, 0x19
        /*00ca*/ 	.short	0x00b8


	//----- nvinfo : EIATTR_PARAM_CBANK
	.align		4
        /*00cc*/ 	.byte	0x04, 0x0a
        /*00ce*/ 	.short	(.L_645 - .L_644)
	.align		4
.L_644:
        /*00d0*/ 	.word	index@(.nv.constant0._Z35group_norm_nhwc_bwd_one_pass_kernelI11Bf16IOBf16WLi512ELi8ELi128EEv26Group_norm_nhwc_bwd_params)
        /*00d4*/ 	.short	0x0210
        /*00d6*/ 	.short	0x00b8


	//----- nvinfo : EIATTR_SW_WAR
	.align		4
.L_645:
        /*00d8*/ 	.byte	0x04, 0x36
        /*00da*/ 	.short	(.L_647 - .L_646)
.L_646:
        /*00dc*/ 	.word	0x00000008
.L_647:


//--------------------- .nv.info._Z35group_norm_nhwc_bwd_one_pass_kernelI11Bf16IOFp16WLi64ELi8ELi128EEv26Group_norm_nhwc_bwd_params --------------------------
	.section	.nv.info._Z35group_norm_nhwc_bwd_one_pass_kernelI11Bf16IOFp16WLi64ELi8ELi128EEv26Group_norm_nhwc_bwd_params,"",@"SHT_CUDA_INFO"
	.sectionflags	@""
	.align	4


	//----- nvinfo : EIATTR_CUDA_API_VERSION
	.align		4
        /*0000*/ 	.byte	0x04, 0x37
        /*0002*/ 	.short	(.L_649 - .L_648)
.L_648:
        /*0004*/ 	.word	0x00000082


	//----- nvinfo : EIATTR_KPARAM_INFO
	.align		4
.L_649:
        /*0008*/ 	.byte	0x04, 0x17
        /*000a*/ 	.short	(.L_651 - .L_650)
.L_650:
        /*000c*/ 	.word	0x00000000
        /*0010*/ 	.short	0x0000
        /*0012*/ 	.short	0x0000
        /*0014*/ 	.byte	0x00, 0xf0, 0xe1, 0x02


	//----- nvinfo : EIATTR_SPARSE_MMA_MASK
	.align		4
.L_651:
        /*0018*/ 	.byte	0x03, 0x50
        /*001a*/ 	.short	0x0000


	//----- nvinfo : EIATTR_MAXREG_COUNT
	.align		4
        /*001c*/ 	.byte	0x03, 0x1b
        /*001e*/ 	.short	0x00ff


	//----- nvinfo : EIATTR_NUM_BARRIERS
	.align		4
        /*0020*/ 	.byte	0x02, 0x4c
        /*0022*/ 	.byte	0x01
	.zero		1


	//----- nvinfo : EIATTR_MERCURY_ISA_VERSION
	.align		4
        /*0024*/ 	.byte	0x03, 0x5f
        /*0026*/ 	.short	0x0101


	//----- nvinfo : EIATTR_INT_WARP_WIDE_INSTR_OFFSETS
	.align		4
        /*0028*/ 	.byte	0x04, 0x31
        /*002a*/ 	.short	(.L_653 - .L_652)


	//   ....[0]....
.L_652:
        /*002c*/ 	.word	0x00001f30


	//   ....[1]....
        /*0030*/ 	.word	0x00003930


	//----- nvinfo : EIATTR_COOP_GROUP_MASK_REGIDS
	.align		4
.L_653:
        /*0034*/ 	.byte	0x04, 0x29
        /*0036*/ 	.short	(.L_655 - .L_654)


	//   ....[0]....
.L_654:
        /*0038*/ 	.word	0xffffffff


	//   ....[1]....
        /*003c*/ 	.word	0xffffffff


	//   ....[2]....
        /*0040*/ 	.word	0xffffffff


	//   ....[3]....
        /*0044*/ 	.word	0xffffffff


	//   ....[4]....
        /*0048*/ 	.word	0xffffffff


	//   ....[5]....
        /*004c*/ 	.word	0xffffffff


	//   ....[6]....
        /*0050*/ 	.word	0xffffffff


	//   ....[7]....
        /*0054*/ 	.word	0xffffffff


	//   ....[8]....
        /*0058*/ 	.word	0xffffffff


	//   ....[9]....
        /*005c*/ 	.word	0xffffffff


	//----- nvinfo : EIATTR_COOP_GROUP_INSTR_OFFSETS
	.align		4
.L_655:
        /*0060*/ 	.byte	0x04, 0x28
        /*0062*/ 	.short	(.L_657 - .L_656)


	//   ....[0]....
.L_656:
        /*0064*/ 	.word	0x00000fd0


	//   ....[1]....
        /*0068*/ 	.word	0x00001010


	//   ....[2]....
        /*006c*/ 	.word	0x000010c0


	//   ....[3]....
        /*0070*/ 	.word	0x000010e0


	//   ....[4]....
        /*0074*/ 	.word	0x00001120


	//   ....[5]....
        /*0078*/ 	.word	0x00001140


	//   ....[6]....
        /*007c*/ 	.word	0x00001170


	//   ....[7]....
        /*0080*/ 	.word	0x00001190


	//   ....[8]....
        /*0084*/ 	.word	0x000011c0


	//   ....[9]....
        /*0088*/ 	.word	0x000011e0


	//----- nvinfo : EIATTR_EXIT_INSTR_OFFSETS
	.align		4
.L_657:
        /*008c*/ 	.byte	0x04, 0x1c
        /*008e*/ 	.short	(.L_659 - .L_658)


	//   ....[0]....
.L_658:
        /*0090*/ 	.word	0x000039c0


	//   ....[1]....
        /*0094*/ 	.word	0x00003b00


	//   ....[2]....
        /*0098*/ 	.word	0x00003d60


	//----- nvinfo : EIATTR_MAX_THREADS
	.align		4
.L_659:
        /*009c*/ 	.byte	0x04, 0x05
        /*009e*/ 	.short	(.L_661 - .L_660)
.L_660:
        /*00a0*/ 	.word	0x00000080
        /*00a4*/ 	.word	0x00000001
        /*00a8*/ 	.word	0x00000001


	//----- nvinfo : EIATTR_CRS_STACK_SIZE
	.align		4
.L_661:
        /*00ac*/ 	.byte	0x04, 0x1e
        /*00ae*/ 	.short	(.L_663 - .L_662)
.L_662:
        /*00b0*/ 	.word	0x00000000


	//----- nvinfo : EIATTR_CBANK_PARAM_SIZE
	.align		4
.L_663:
        /*00b4*/ 	.byte	0x03, 0x19
        /*00b6*/ 	.short	0x00b8


	//----- nvinfo : EIATTR_PARAM_CBANK
	.align		4
        /*00b8*/ 	.byte	0x04, 0x0a
        /*00ba*/ 	.short	(.L_665 - .L_664)
	.align		4
.L_664:
        /*00bc*/ 	.word	index@(.nv.constant0._Z35group_norm_nhwc_bwd_one_pass_kernelI11Bf16IOFp16WLi64ELi8ELi128EEv26Group_norm_nhwc_bwd_params)
        /*00c0*/ 	.short	0x0210
        /*00c2*/ 	.short	0x00b8


	//----- nvinfo : EIATTR_SW_WAR
	.align		4
.L_665:
        /*00c4*/ 	.byte	0x04, 0x36
        /*00c6*/ 	.short	(.L_667 - .L_666)
.L_666:
        /*00c8*/ 	.word	0x00000008
.L_667:


//--------------------- .nv.info._Z35group_norm_nhwc_bwd_one_pass_kernelI11Bf16IOFp16WLi128ELi8ELi128EEv26Group_norm_nhwc_bwd_params --------------------------
	.section	.nv.info._Z35group_norm_nhwc_bwd_one_pass_kernelI11Bf16IOFp16WLi128ELi8ELi128EEv26Group_norm_nhwc_bwd_params,"",@"SHT_CUDA_INFO"
	.sectionflags	@""
	.align	4


	//----- nvinfo : EIATTR_CUDA_API_VERSION
	.align		4
        /*0000*/ 	.byte	0x04, 0x37
        /*0002*/ 	.short	(.L_669 - .L_668)
.L_668:
        /*0004*/ 	.word	0x00000082


	//----- nvinfo : EIATTR_KPARAM_INFO
	.align		4
.L_669:
        /*0008*/ 	.byte	0x04, 0x17
        /*000a*/ 	.short	(.L_671 - .L_670)
.L_670:
        /*000c*/ 	.word	0x00000000
        /*0010*/ 	.short	0x0000
        /*0012*/ 	.short	0x0000
        /*0014*/ 	.byte	0x00, 0xf0, 0xe1, 0x02


	//----- nvinfo : EIATTR_SPARSE_MMA_MASK
	.align		4
.L_671:
        /*0018*/ 	.byte	0x03, 0x50
        /*001a*/ 	.short	0x0000


	//----- nvinfo : EIATTR_MAXREG_COUNT
	.align		4
        /*001c*/ 	.byte	0x03, 0x1b
        /*001e*/ 	.short	0x00ff


	//----- nvinfo : EIATTR_NUM_BARRIERS
	.align		4
        /*0020*/ 	.byte	0x02, 0x4c
        /*0022*/ 	.byte	0x01
	.zero		1


	//----- nvinfo : EIATTR_MERCURY_ISA_VERSION
	.align		4
        /*0024*/ 	.byte	0x03, 0x5f
        /*0026*/ 	.short	0x0101


	//----- nvinfo : EIATTR_INT_WARP_WIDE_INSTR_OFFSETS
	.align		4
        /*0028*/ 	.byte	0x04, 0x31
        /*002a*/ 	.short	(.L_673 - .L_672)


	//   ....[0]....
.L_672:
        /*002c*/ 	.word	0x00002730


	//   ....[1]....
        /*0030*/ 	.word	0x00004810


	//----- nvinfo : EIATTR_COOP_GROUP_MASK_REGIDS
	.align		4
.L_673:
        /*0034*/ 	.byte	0x04, 0x29
        /*0036*/ 	.short	(.L_675 - .L_674)


	//   ....[0]....
.L_674:
        /*0038*/ 	.word	0xffffffff


	//   ....[1]....
        /*003c*/ 	.word	0xffffffff


	//   ....[2]....
        /*0040*/ 	.word	0xffffffff


	//   ....[3]....
        /*0044*/ 	.word	0xffffffff


	//   ....[4]....
        /*0048*/ 	.word	0xffffffff


	//   ....[5]....
        /*004c*/ 	.word	0xffffffff


	//   ....[6]....
        /*0050*/ 	.word	0xffffffff


	//   ....[7]....
        /*0054*/ 	.word	0xffffffff


	//   ....[8]....
        /*0058*/ 	.word	0xffffffff


	//   ....[9]....
        /*005c*/ 	.word	0xffffffff


	//----- nvinfo : EIATTR_COOP_GROUP_INSTR_OFFSETS
	.align		4
.L_675:
        /*0060*/ 	.byte	0x04, 0x28
        /*0062*/ 	.short	(.L_677 - .L_676)


	//   ....[0]....
.L_676:
        /*0064*/ 	.word	0x00001740


	//   ....[1]....
        /*0068*/ 	.word	0x00001780


	//   ....[2]....
        /*006c*/ 	.word	0x000018a0


	//   ....[3]....
        /*0070*/ 	.word	0x000018c0


	//   ....[4]....
        /*0074*/ 	.word	0x000018f0


	//   ....[5]....
        /*0078*/ 	.word	0x00001910


	//   ....[6]....
        /*007c*/ 	.word	0x00001940


	//   ....[7]....
        /*0080*/ 	.word	0x00001960


	//   ....[8]....
        /*0084*/ 	.word	0x00001990


	//   ....[9]....
        /*0088*/ 	.word	0x000019b0


	//----- nvinfo : EIATTR_EXIT_INSTR_OFFSETS
	.align		4
.L_677:
        /*008c*/ 	.byte	0x04, 0x1c
        /*008e*/ 	.short	(.L_679 - .L_678)


	//   ....[0]....
.L_678:
        /*0090*/ 	.word	0x000048a0


	//   ....[1]....
        /*0094*/ 	.word	0x000049e0


	//   ....[2]....
        /*0098*/ 	.word	0x00004c40


	//----- nvinfo : EIATTR_MAX_THREADS
	.align		4
.L_679:
        /*009c*/ 	.byte	0x04, 0x05
        /*009e*/ 	.short	(.L_681 - .L_680)
.L_680:
        /*00a0*/ 	.word	0x00000080
        /*00a4*/ 	.word	0x00000001
        /*00a8*/ 	.word	0x00000001


	//----- nvinfo : EIATTR_CRS_STACK_SIZE
	.align		4
.L_681:
        /*00ac*/ 	.byte	0x04, 0x1e
        /*00ae*/ 	.short	(.L_683 - .L_682)
.L_682:
        /*00b0*/ 	.word	0x00000000


	//----- nvinfo : EIATTR_CBANK_PARAM_SIZE
	.align		4
.L_683:
        /*00b4*/ 	.byte	0x03, 0x19
        /*00b6*/ 	.short	0x00b8


	//----- nvinfo : EIATTR_PARAM_CBANK
	.align		4
        /*00b8*/ 	.byte	0x04, 0x0a
        /*00ba*/ 	.short	(.L_685 - .L_684)
	.align		4
.L_684:
        /*00bc*/ 	.word	index@(.nv.constant0._Z35group_norm_nhwc_bwd_one_pass_kernelI11Bf16IOFp16WLi128ELi8ELi128EEv26Group_norm_nhwc_bwd_params)
        /*00c0*/ 	.short	0x0210
        /*00c2*/ 	.short	0x00b8


	//----- nvinfo : EIATTR_SW_WAR
	.align		4
.L_685:
        /*00c4*/ 	.byte	0x04, 0x36
        /*00c6*/ 	.short	(.L_687 - .L_686)
.L_686:
        /*00c8*/ 	.word	0x00000008
.L_687:


//--------------------- .nv.info._Z35group_norm_nhwc_bwd_one_pass_kernelI11Bf16IOFp16WLi256ELi8ELi128EEv26Group_norm_nhwc_bwd_params --------------------------
	.section	.nv.info._Z35group_norm_nhwc_bwd_one_pass_kernelI11Bf16IOFp16WLi256ELi8ELi128EEv26Group_norm_nhwc_bwd_params,"",@"SHT_CUDA_INFO"
	.sectionflags	@""
	.align	4


	//----- nvinfo : EIATTR_CUDA_API_VERSION
	.align		4
        /*0000*/ 	.byte	0x04, 0x37
        /*0002*/ 	.short	(.L_689 - .L_688)
.L_688:
        /*0004*/ 	.word	0x00000082


	//----- nvinfo : EIATTR_KPARAM_INFO
	.align		4
.L_689:
        /*0008*/ 	.byte	0x04, 0x17
        /*000a*/ 	.short	(.L_691 - .L_690)
.L_690:
        /*000c*/ 	.word	0x00000000
        /*0010*/ 	.short	0x0000
        /*0012*/ 	.short	0x0000
        /*0014*/ 	.byte	0x00, 0xf0, 0xe1, 0x02


	//----- nvinfo : EIATTR_SPARSE_MMA_MASK
	.align		4
.L_691:
        /*0018*/ 	.byte	0x03, 0x50
        /*001a*/ 	.short	0x0000


	//----- nvinfo : EIATTR_MAXREG_COUNT
	.align		4
        /*001c*/ 	.byte	0x03, 0x1b
        /*001e*/ 	.short	0x00ff


	//----- nvinfo : EIATTR_NUM_BARRIERS
	.align		4
        /*0020*/ 	.byte	0x02, 0x4c
        /*0022*/ 	.byte	0x01
	.zero		1


	//----- nvinfo : EIATTR_MERCURY_ISA_VERSION
	.align		4
        /*0024*/ 	.byte	0x03, 0x5f
        /*0026*/ 	.short	0x0101


	//----- nvinfo : EIATTR_INT_WARP_WIDE_INSTR_OFFSETS
	.align		4
        /*0028*/ 	.byte	0x04, 0x31
        /*002a*/ 	.short	(.L_693 - .L_692)


	//   ....[0]....
.L_692:
        /*002c*/ 	.word	0x00003780


	//   ....[1]....
        /*0030*/ 	.word	0x000064f0


	//----- nvinfo : EIATTR_COOP_GROUP_MASK_REGIDS
	.align		4
.L_693:
        /*0034*/ 	.byte	0x04, 0x29
        /*0036*/ 	.short	(.L_695 - .L_694)


	//   ....[0]....
.L_694:
        /*0038*/ 	.word	0xffffffff


	//   ....[1]....
        /*003c*/ 	.word	0xffffffff


	//   ....[2]....
        /*0040*/ 	.word	0xffffffff


	//   ....[3]....
        /*0044*/ 	.word	0xffffffff


	//   ....[4]....
        /*0048*/ 	.word	0xffffffff


	//   ....[5]....
        /*004c*/ 	.word	0xffffffff


	//   ....[6]....
        /*0050*/ 	.word	0xffffffff


	//   ....[7]....
        /*0054*/ 	.word	0xffffffff


	//   ....[8]....
        /*0058*/ 	.word	0xffffffff


	//   ....[9]....
        /*005c*/ 	.word	0xffffffff


	//----- nvinfo : EIATTR_COOP_GROUP_INSTR_OFFSETS
	.align		4
.L_695:
        /*0060*/ 	.byte	0x04, 0x28
        /*0062*/ 	.short	(.L_697 - .L_696)


	//   ....[0]....
.L_696:
        /*0064*/ 	.word	0x00002720


	//   ....[1]....
        /*0068*/ 	.word	0x00002760


	//   ....[2]....
        /*006c*/ 	.word	0x00002860


	//   ....[3]....
        /*0070*/ 	.word	0x00002880


	//   ....[4]....
        /*0074*/ 	.word	0x000028b0


	//   ....[5]....
        /*0078*/ 	.word	0x000028d0


	//   ....[6]....
        /*007c*/ 	.word	0x00002900


	//   ....[7]....
        /*0080*/ 	.word	0x00002920


	//   ....[8]....
        /*0084*/ 	.word	0x00002950


	//   ....[9]....
        /*0088*/ 	.word	0x00002970


	//----- nvinfo : EIATTR_EXIT_INSTR_OFFSETS
	.align		4
.L_697:
        /*008c*/ 	.byte	0x04, 0x1c
        /*008e*/ 	.short	(.L_699 - .L_698)


	//   ....[0]....
.L_698:
        /*0090*/ 	.word	0x00006580


	//   ....[1]....
        /*0094*/ 	.word	0x000066c0


	//   ....[2]....
        /*0098*/ 	.word	0x00006920


	//----- nvinfo : EIATTR_MAX_THREADS
	.align		4
.L_699:
        /*009c*/ 	.byte	0x04, 0x05
        /*009e*/ 	.short	(.L_701 - .L_700)
.L_700:
        /*00a0*/ 	.word	0x00000080
        /*00a4*/ 	.word	0x00000001
        /*00a8*/ 	.word	0x00000001


	//----- nvinfo : EIATTR_CRS_STACK_SIZE
	.align		4
.L_701:
        /*00ac*/ 	.byte	0x04, 0x1e
        /*00ae*/ 	.short	(.L_703 - .L_702)
.L_702:
        /*00b0*/ 	.word	0x00000000


	//----- nvinfo : EIATTR_CBANK_PARAM_SIZE
	.align		4
.L_703:
        /*00b4*/ 	.byte	0x03, 0x19
        /*00b6*/ 	.short	0x00b8


	//----- nvinfo : EIATTR_PARAM_CBANK
	.align		4
        /*00b8*/ 	.byte	0x04, 0x0a
        /*00ba*/ 	.short	(.L_705 - .L_704)
	.align		4
.L_704:
        /*00bc*/ 	.word	index@(.nv.constant0._Z35group_norm_nhwc_bwd_one_pass_kernelI11Bf16IOFp16WLi256ELi8ELi128EEv26Group_norm_nhwc_bwd_params)
        /*00c0*/ 	.short	0x0210
        /*00c2*/ 	.short	0x00b8


	//----- nvinfo : EIATTR_SW_WAR
	.align		4
.L_705:
        /*00c4*/ 	.byte	0x04, 0x36
        /*00c6*/ 	.short	(.L_707 - .L_706)
.L_706:
        /*00c8*/ 	.word	0x00000008
.L_707:


//--------------------- .nv.info._Z35group_norm_nhwc_bwd_one_pass_kernelI11Bf16IOFp16WLi512ELi8ELi128EEv26Group_norm_nhwc_bwd_params --------------------------
	.section	.nv.info._Z35group_norm_nhwc_bwd_one_pass_kernelI11Bf16IOFp16WLi512ELi8ELi128EEv26Group_norm_nhwc_bwd_params,"",@"SHT_CUDA_INFO"
	.sectionflags	@""
	.align	4


	//----- nvinfo : EIATTR_CUDA_API_VERSION
	.align		4
        /*0000*/ 	.byte	0x04, 0x37
        /*0002*/ 	.short	(.L_709 - .L_708)
.L_708:
        /*0004*/ 	.word	0x00000082


	//----- nvinfo : EIATTR_KPARAM_INFO
	.align		4
.L_709:
        /*0008*/ 	.byte	0x04, 0x17
        /*000a*/ 	.short	(.L_711 - .L_710)
.L_710:
        /*000c*/ 	.word	0x00000000
        /*0010*/ 	.short	0x0000
        /*0012*/ 	.short	0x0000
        /*0014*/ 	.byte	0x00, 0xf0, 0xe1, 0x02


	//----- nvinfo : EIATTR_SPARSE_MMA_MASK
	.align		4
.L_711:
        /*0018*/ 	.byte	0x03, 0x50
        /*001a*/ 	.short	0x0000


	//----- nvinfo : EIATTR_MAXREG_COUNT
	.align		4
        /*001c*/ 	.byte	0x03, 0x1b
        /*001e*/ 	.short	0x00ff


	//----- nvinfo : EIATTR_NUM_BARRIERS
	.align		4
        /*0020*/ 	.byte	0x02, 0x4c
        /*0022*/ 	.byte	0x01
	.zero		1


	//----- nvinfo : EIATTR_ANNOTATIONS
	.align		4
        /*0024*/ 	.byte	0x04, 0x55
        /*0026*/ 	.short	(.L_713 - .L_712)


	//   ....[0]....
.L_712:
        /*0028*/ 	.word	0x00000001
        /*002c*/ 	.byte	0x20, 0x06, 0x00, 0x00, 0x01, 0x00, 0x00, 0x00, 0x00, 0x56, 0x00, 0x00


	//----- nvinfo : EIATTR_MERCURY_ISA_VERSION
	.align		4
.L_713:
        /*0038*/ 	.byte	0x03, 0x5f
        /*003a*/ 	.short	0x0101


	//----- nvinfo : EIATTR_INT_WARP_WIDE_INSTR_OFFSETS
	.align		4
        /*003c*/ 	.byte	0x04, 0x31
        /*003e*/ 	.short	(.L_715 - .L_714)


	//   ....[0]....
.L_714:
        /*0040*/ 	.word	0x00005980


	//   ....[1]....
        /*0044*/ 	.word	0x0000a120


	//----- nvinfo : EIATTR_COOP_GROUP_MASK_REGIDS
	.align		4
.L_715:
        /*0048*/ 	.byte	0x04, 0x29
        /*004a*/ 	.short	(.L_717 - .L_716)


	//   ....[0]....
.L_716:
        /*004c*/ 	.word	0xffffffff


	//   ....[1]....
        /*0050*/ 	.word	0xffffffff


	//   ....[2]....
        /*0054*/ 	.word	0xffffffff


	//   ....[3]....
        /*0058*/ 	.word	0xffffffff


	//   ....[4]....
        /*005c*/ 	.word	0xffffffff


	//   ....[5]....
        /*0060*/ 	.word	0xffffffff


	//   ....[6]....
        /*0064*/ 	.word	0xffffffff


	//   ....[7]....
        /*0068*/ 	.word	0xffffffff


	//   ....[8]....
        /*006c*/ 	.word	0xffffffff


	//   ....[9]....
        /*0070*/ 	.word	0xffffffff


	//----- nvinfo : EIATTR_COOP_GROUP_INSTR_OFFSETS
	.align		4
.L_717:
        /*0074*/ 	.byte	0x04, 0x28
        /*0076*/ 	.short	(.L_719 - .L_718)


	//   ....[0]....
.L_718:
        /*0078*/ 	.word	0x00004600


	//   ....[1]....
        /*007c*/ 	.word	0x00004640


	//   ....[2]....
        /*0080*/ 	.word	0x00004820


	//   ....[3]....
        /*0084*/ 	.word	0x00004860


	//   ....[4]....
        /*0088*/ 	.word	0x000049b0


	//   ....[5]....
        /*008c*/ 	.word	0x000049d0


	//   ....[6]....
        /*0090*/ 	.word	0x00004a00


	//   ....[7]....
        /*0094*/ 	.word	0x00004a20


	//   ....[8]....
        /*0098*/ 	.word	0x00004a50


	//   ....[9]....
        /*009c*/ 	.word	0x00004a70


	//----- nvinfo : EIATTR_EXIT_INSTR_OFFSETS
	.align		4
.L_719:
        /*00a0*/ 	.byte	0x04, 0x1c
        /*00a2*/ 	.short	(.L_721 - .L_720)


	//   ....[0]....
.L_720:
        /*00a4*/ 	.word	0x0000a1b0


	//   ....[1]....
        /*00a8*/ 	.word	0x0000a2f0


	//   ....[2]....
        /*00ac*/ 	.word	0x0000a550


	//----- nvinfo : EIATTR_MAX_THREADS
	.align		4
.L_721:
        /*00b0*/ 	.byte	0x04, 0x05
        /*00b2*/ 	.short	(.L_723 - .L_722)
.L_722:
        /*00b4*/ 	.word	0x00000080
        /*00b8*/ 	.word	0x00000001
        /*00bc*/ 	.word	0x00000001


	//----- nvinfo : EIATTR_CRS_STACK_SIZE
	.align		4
.L_723:
        /*00c0*/ 	.byte	0x04, 0x1e
        /*00c2*/ 	.short	(.L_725 - .L_724)
.L_724:
        /*00c4*/ 	.word	0x00000000


	//----- nvinfo : EIATTR_CBANK_PARAM_SIZE
	.align		4
.L_725:
        /*00c8*/ 	.byte	0x03, 0x19
        /*00ca*/ 	.short	0x00b8


	//----- nvinfo : EIATTR_PARAM_CBANK
	.align		4
        /*00cc*/ 	.byte	0x04, 0x0a
        /*00ce*/ 	.short	(.L_727 - .L_726)
	.align		4
.L_726:
        /*00d0*/ 	.word	index@(.nv.constant0._Z35group_norm_nhwc_bwd_one_pass_kernelI11Bf16IOFp16WLi512ELi8ELi128EEv26Group_norm_nhwc_bwd_params)
        /*00d4*/ 	.short	0x0210
        /*00d6*/ 	.short	0x00b8


	//----- nvinfo : EIATTR_SW_WAR
	.align		4
.L_727:
        /*00d8*/ 	.byte	0x04, 0x36
        /*00da*/ 	.short	(.L_729 - .L_728)
.L_728:
        /*00dc*/ 	.word	0x00000008
.L_729:


//--------------------- .nv.info._Z35group_norm_nhwc_bwd_one_pass_kernelI11Fp16IOFp32WLi64ELi8ELi128EEv26Group_norm_nhwc_bwd_params --------------------------
	.section	.nv.info._Z35group_norm_nhwc_bwd_one_pass_kernelI11Fp16IOFp32WLi64ELi8ELi128EEv26Group_norm_nhwc_bwd_params,"",@"SHT_CUDA_INFO"
	.sectionflags	@""
	.align	4


	//----- nvinfo : EIATTR_CUDA_API_VERSION
	.align		4
        /*0000*/ 	.byte	0x04, 0x37
        /*0002*/ 	.short	(.L_731 - .L_730)
.L_730:
        /*0004*/ 	.word	0x00000082


	//----- nvinfo : EIATTR_KPARAM_INFO
	.align		4
.L_731:
        /*0008*/ 	.byte	0x04, 0x17
        /*000a*/ 	.short	(.L_733 - .L_732)
.L_732:
        /*000c*/ 	.word	0x00000000
        /*0010*/ 	.short	0x0000
        /*0012*/ 	.short	0x0000
        /*0014*/ 	.byte	0x00, 0xf0, 0xe1, 0x02


	//----- nvinfo : EIATTR_SPARSE_MMA_MASK
	.align		4
.L_733:
        /*0018*/ 	.byte	0x03, 0x50
        /*001a*/ 	.short	0x0000


	//----- nvinfo : EIATTR_MAXREG_COUNT
	.align		4
        /*001c*/ 	.byte	0x03, 0x1b
        /*001e*/ 	.short	0x00ff


	//----- nvinfo : EIATTR_NUM_BARRIERS
	.align		4
        /*0020*/ 	.byte	0x02, 0x4c
        /*0022*/ 	.byte	0x01
	.zero		1


	//----- nvinfo : EIATTR_MERCURY_ISA_VERSION
	.align		4
        /*0024*/ 	.byte	0x03, 0x5f
        /*0026*/ 	.short	0x0101


	//----- nvinfo : EIATTR_INT_WARP_WIDE_INSTR_OFFSETS
	.align		4
        /*0028*/ 	.byte	0x04, 0x31
        /*002a*/ 	.short	(.L_735 - .L_734)


	//   ....[0]....
.L_734:
        /*002c*/ 	.word	0x00001e50


	//   ....[1]....
        /*0030*/ 	.word	0x00003830


	//----- nvinfo : EIATTR_COOP_GROUP_MASK_REGIDS
	.align		4
.L_735:
        /*0034*/ 	.byte	0x04, 0x29
        /*0036*/ 	.short	(.L_737 - .L_736)


	//   ....[0]....
.L_736:
        /*0038*/ 	.word	0xffffffff


	//   ....[1]....
        /*003c*/ 	.word	0xffffffff


	//   ....[2]....
        /*0040*/ 	.word	0xffffffff


	//   ....[3]....
        /*0044*/ 	.word	0xffffffff


	//   ....[4]....
        /*0048*/ 	.word	0xffffffff


	//   ....[5]....
        /*004c*/ 	.word	0xffffffff


	//   ....[6]....
        /*0050*/ 	.word	0xffffffff


	//   ....[7]....
        /*0054*/ 	.word	0xffffffff


	//   ....[8]....
        /*0058*/ 	.word	0xffffffff


	//   ....[9]....
        /*005c*/ 	.word	0xffffffff


	//----- nvinfo : EIATTR_COOP_GROUP_INSTR_OFFSETS
	.align		4
.L_737:
        /*0060*/ 	.byte	0x04, 0x28
        /*0062*/ 	.short	(.L_739 - .L_738)


	//   ....[0]....
.L_738:
        /*0064*/ 	.word	0x00000f10


	//   ....[1]....
        /*0068*/ 	.word	0x00000f50


	//   ....[2]....
        /*006c*/ 	.word	0x00000fb0


	//   ....[3]....
        /*0070*/ 	.word	0x00000fd0


	//   ....[4]....
        /*0074*/ 	.word	0x00001000


	//   ....[5]....
        /*0078*/ 	.word	0x00001020


	//   ....[6]....
        /*007c*/ 	.word	0x00001050


	//   ....[7]....
        /*0080*/ 	.word	0x00001070


	//   ....[8]....
        /*0084*/ 	.word	0x000010a0


	//   ....[9]....
        /*0088*/ 	.word	0x000010c0


	//----- nvinfo : EIATTR_EXIT_INSTR_OFFSETS
	.align		4
.L_739:
        /*008c*/ 	.byte	0x04, 0x1c
        /*008e*/ 	.short	(.L_741 - .L_740)


	//   ....[0]....
.L_740:
        /*0090*/ 	.word	0x000038c0


	//   ....[1]....
        /*0094*/ 	.word	0x00003a00


	//   ....[2]....
        /*0098*/ 	.word	0x00003c40


	//----- nvinfo : EIATTR_MAX_THREADS
	.align		4
.L_741:
        /*009c*/ 	.byte	0x04, 0x05
        /*009e*/ 	.short	(.L_743 - .L_742)
.L_742:
        /*00a0*/ 	.word	0x00000080
        /*00a4*/ 	.word	0x00000001
        /*00a8*/ 	.word	0x00000001


	//----- nvinfo : EIATTR_CRS_STACK_SIZE
	.align		4
.L_743:
        /*00ac*/ 	.byte	0x04, 0x1e
        /*00ae*/ 	.short	(.L_745 - .L_744)
.L_744:
        /*00b0*/ 	.word	0x00000000


	//----- nvinfo : EIATTR_CBANK_PARAM_SIZE
	.align		4
.L_745:
        /*00b4*/ 	.byte	0x03, 0x19
        /*00b6*/ 	.short	0x00b8


	//----- nvinfo : EIATTR_PARAM_CBANK
	.align		4
        /*00b8*/ 	.byte	0x04, 0x0a
        /*00ba*/ 	.short	(.L_747 - .L_746)
	.align		4
.L_746:
        /*00bc*/ 	.word	index@(.nv.constant0._Z35group_norm_nhwc_bwd_one_pass_kernelI11Fp16IOFp32WLi64ELi8ELi128EEv26Group_norm_nhwc_bwd_params)
        /*00c0*/ 	.short	0x0210
        /*00c2*/ 	.short	0x00b8


	//----- nvinfo : EIATTR_SW_WAR
	.align		4
.L_747:
        /*00c4*/ 	.byte	0x04, 0x36
        /*00c6*/ 	.short	(.L_749 - .L_748)
.L_748:
        /*00c8*/ 	.word	0x00000008
.L_749:


//--------------------- .nv.info._Z35group_norm_nhwc_bwd_one_pass_kernelI11Fp16IOFp32WLi128ELi8ELi128EEv26Group_norm_nhwc_bwd_params --------------------------
	.section	.nv.info._Z35group_norm_nhwc_bwd_one_pass_kernelI11Fp16IOFp32WLi128ELi8ELi128EEv26Group_norm_nhwc_bwd_params,"",@"SHT_CUDA_INFO"
	.sectionflags	@""
	.align	4


	//----- nvinfo : EIATTR_CUDA_API_VERSION
	.align		4
        /*0000*/ 	.byte	0x04, 0x37
        /*0002*/ 	.short	(.L_751 - .L_750)
.L_750:
        /*0004*/ 	.word	0x00000082


	//----- nvinfo : EIATTR_KPARAM_INFO
	.align		4
.L_751:
        /*0008*/ 	.byte	0x04, 0x17
        /*000a*/ 	.short	(.L_753 - .L_752)
.L_752:
        /*000c*/ 	.word	0x00000000
        /*0010*/ 	.short	0x0000
        /*0012*/ 	.short	0x0000
        /*0014*/ 	.byte	0x00, 0xf0, 0xe1, 0x02


	//----- nvinfo : EIATTR_SPARSE_MMA_MASK
	.align		4
.L_753:
        /*0018*/ 	.byte	0x03, 0x50
        /*001a*/ 	.short	0x0000


	//----- nvinfo : EIATTR_MAXREG_COUNT
	.align		4
        /*001c*/ 	.byte	0x03, 0x1b
        /*001e*/ 	.short	0x00ff


	//----- nvinfo : EIATTR_NUM_BARRIERS
	.align		4
        /*0020*/ 	.byte	0x02, 0x4c
        /*0022*/ 	.byte	0x01
	.zero		1


	//----- nvinfo : EIATTR_MERCURY_ISA_VERSION
	.align		4
        /*0024*/ 	.byte	0x03, 0x5f
        /*0026*/ 	.short	0x0101


	//----- nvinfo : EIATTR_INT_WARP_WIDE_INSTR_OFFSETS
	.align		4
        /*0028*/ 	.byte	0x04, 0x31
        /*002a*/ 	.short	(.L_755 - .L_754)


	//   ....[0]....
.L_754:
        /*002c*/ 	.word	0x00002610


	//   ....[1]....
        /*0030*/ 	.word	0x000046e0


	//----- nvinfo : EIATTR_COOP_GROUP_MASK_REGIDS
	.align		4
.L_755:
        /*0034*/ 	.byte	0x04, 0x29
        /*0036*/ 	.short	(.L_757 - .L_756)


	//   ....[0]....
.L_756:
        /*0038*/ 	.word	0xffffffff


	//   ....[1]....
        /*003c*/ 	.word	0xffffffff


	//   ....[2]....
        /*0040*/ 	.word	0xffffffff


	//   ....[3]....
        /*0044*/ 	.word	0xffffffff


	//   ....[4]....
        /*0048*/ 	.word	0xffffffff


	//   ....[5]....
        /*004c*/ 	.word	0xffffffff


	//   ....[6]....
        /*0050*/ 	.word	0xffffffff


	//   ....[7]....
        /*0054*/ 	.word	0xffffffff


	//   ....[8]....
        /*0058*/ 	.word	0xffffffff


	//   ....[9]....
        /*005c*/ 	.word	0xffffffff


	//----- nvinfo : EIATTR_COOP_GROUP_INSTR_OFFSETS
	.align		4
.L_757:
        /*0060*/ 	.byte	0x04, 0x28
        /*0062*/ 	.short	(.L_759 - .L_758)


	//   ....[0]....
.L_758:
        /*0064*/ 	.word	0x00001670


	//   ....[1]....
        /*0068*/ 	.word	0x000016b0


	//   ....[2]....
        /*006c*/ 	.word	0x000017e0


	//   ....[3]....
        /*0070*/ 	.word	0x00001800


	//   ....[4]....
        /*0074*/ 	.word	0x00001830


	//   ....[5]....
        /*0078*/ 	.word	0x00001850


	//   ....[6]....
        /*007c*/ 	.word	0x00001880


	//   ....[7]....
        /*0080*/ 	.word	0x000018a0


	//   ....[8]....
        /*0084*/ 	.word	0x000018d0


	//   ....[9]....
        /*0088*/ 	.word	0x000018f0


	//----- nvinfo : EIATTR_EXIT_INSTR_OFFSETS
	.align		4
.L_759:
        /*008c*/ 	.byte	0x04, 0x1c
        /*008e*/ 	.short	(.L_761 - .L_760)


	//   ....[0]....
.L_760:
        /*0090*/ 	.word	0x00004770


	//   ....[1]....
        /*0094*/ 	.word	0x000048b0


	//   ....[2]....
        /*0098*/ 	.word	0x00004af0


	//----- nvinfo : EIATTR_MAX_THREADS
	.align		4
.L_761:
        /*009c*/ 	.byte	0x04, 0x05
        /*009e*/ 	.short	(.L_763 - .L_762)
.L_762:
        /*00a0*/ 	.word	0x00000080
        /*00a4*/ 	.word	0x00000001
        /*00a8*/ 	.word	0x00000001


	//----- nvinfo : EIATTR_CRS_STACK_SIZE
	.align		4
.L_763:
        /*00ac*/ 	.byte	0x04, 0x1e
        /*00ae*/ 	.short	(.L_765 - .L_764)
.L_764:
        /*00b0*/ 	.word	0x00000000


	//----- nvinfo : EIATTR_CBANK_PARAM_SIZE
	.align		4
.L_765:
        /*00b4*/ 	.byte	0x03, 0x19
        /*00b6*/ 	.short	0x00b8


	//----- nvinfo : EIATTR_PARAM_CBANK
	.align		4
        /*00b8*/ 	.byte	0x04, 0x0a
        /*00ba*/ 	.short	(.L_767 - .L_766)
	.align		4
.L_766:
        /*00bc*/ 	.word	index@(.nv.constant0._Z35group_norm_nhwc_bwd_one_pass_kernelI11Fp16IOFp32WLi128ELi8ELi128EEv26Group_norm_nhwc_bwd_params)
        /*00c0*/ 	.short	0x0210
        /*00c2*/ 	.short	0x00b8


	//----- nvinfo : EIATTR_SW_WAR
	.align		4
.L_767:
        /*00c4*/ 	.byte	0x04, 0x36
        /*00c6*/ 	.short	(.L_769 - .L_768)
.L_768:
        /*00c8*/ 	.word	0x00000008
.L_769:


//--------------------- .nv.info._Z35group_norm_nhwc_bwd_one_pass_kernelI11Fp16IOFp32WLi256ELi8ELi128EEv26Group_norm_nhwc_bwd_params --------------------------
	.section	.nv.info._Z35group_norm_nhwc_bwd_one_pass_kernelI11Fp16IOFp32WLi256ELi8ELi128EEv26Group_norm_nhwc_bwd_params,"",@"SHT_CUDA_INFO"
	.sectionflags	@""
	.align	4


	//----- nvinfo : EIATTR_CUDA_API_VERSION
	.align		4
        /*0000*/ 	.byte	0x04, 0x37
        /*0002*/ 	.short	(.L_771 - .L_770)
.L_770:
        /*0004*/ 	.word	0x00000082


	//----- nvinfo : EIATTR_KPARAM_INFO
	.align		4
.L_771:
        /*0008*/ 	.byte	0x04, 0x17
        /*000a*/ 	.short	(.L_773 - .L_772)
.L_772:
        /*000c*/ 	.word	0x00000000
        /*0010*/ 	.short	0x0000
        /*0012*/ 	.short	0x0000
        /*0014*/ 	.byte	0x00, 0xf0, 0xe1, 0x02


	//----- nvinfo : EIATTR_SPARSE_MMA_MASK
	.align		4
.L_773:
        /*0018*/ 	.byte	0x03, 0x50
        /*001a*/ 	.short	0x0000


	//----- nvinfo : EIATTR_MAXREG_COUNT
	.align		4
        /*001c*/ 	.byte	0x03, 0x1b
        /*001e*/ 	.short	0x00ff


	//----- nvinfo : EIATTR_NUM_BARRIERS
	.align		4
        /*0020*/ 	.byte	0x02, 0x4c
        /*0022*/ 	.byte	0x01
	.zero		1


	//----- nvinfo : EIATTR_MERCURY_ISA_VERSION
	.align		4
        /*0024*/ 	.byte	0x03, 0x5f
        /*0026*/ 	.short	0x0101


	//----- nvinfo : EIATTR_INT_WARP_WIDE_INSTR_OFFSETS
	.align		4
        /*0028*/ 	.byte	0x04, 0x31
        /*002a*/ 	.short	(.L_775 - .L_774)


	//   ....[0]....
.L_774:
        /*002c*/ 	.word	0x00003560


	//   ....[1]....
        /*0030*/ 	.word	0x00006280


	//----- nvinfo : EIATTR_COOP_GROUP_MASK_REGIDS
	.align		4
.L_775:
        /*0034*/ 	.byte	0x04, 0x29
        /*0036*/ 	.short	(.L_777 - .L_776)


	//   ....[0]....
.L_776:
        /*0038*/ 	.word	0xffffffff


	//   ....[1]....
        /*003c*/ 	.word	0xffffffff


	//   ....[2]....
        /*0040*/ 	.word	0xffffffff


	//   ....[3]....
        /*0044*/ 	.word	0xffffffff


	//   ....[4]....
        /*0048*/ 	.word	0xffffffff


	//   ....[5]....
        /*004c*/ 	.word	0xffffffff


	//   ....[6]....
        /*0050*/ 	.word	0xffffffff


	//   ....[7]....
        /*0054*/ 	.word	0xffffffff


	//   ....[8]....
        /*0058*/ 	.word	0xffffffff


	//   ....[9]....
        /*005c*/ 	.word	0xffffffff


	//----- nvinfo : EIATTR_COOP_GROUP_INSTR_OFFSETS
	.align		4
.L_777:
        /*0060*/ 	.byte	0x04, 0x28
        /*0062*/ 	.short	(.L_779 - .L_778)


	//   ....[0]....
.L_778:
        /*0064*/ 	.word	0x00002610


	//   ....[1]....
        /*0068*/ 	.word	0x00002650


	//   ....[2]....
        /*006c*/ 	.word	0x00002700


	//   ....[3]....
        /*0070*/ 	.word	0x00002720


	//   ....[4]....
        /*0074*/ 	.word	0x00002750


	//   ....[5]....
        /*0078*/ 	.word	0x00002770


	//   ....[6]....
        /*007c*/ 	.word	0x000027a0


	//   ....[7]....
        /*0080*/ 	.word	0x000027c0


	//   ....[8]....
        /*0084*/ 	.word	0x000027f0


	//   ....[9]....
        /*0088*/ 	.word	0x00002810


	//----- nvinfo : EIATTR_EXIT_INSTR_OFFSETS
	.align		4
.L_779:
        /*008c*/ 	.byte	0x04, 0x1c
        /*008e*/ 	.short	(.L_781 - .L_780)


	//   ....[0]....
.L_780:
        /*0090*/ 	.word	0x00006310


	//   ....[1]....
        /*0094*/ 	.word	0x00006450


	//   ....[2]....
        /*0098*/ 	.word	0x000066a0


	//----- nvinfo : EIATTR_MAX_THREADS
	.align		4
.L_781:
        /*009c*/ 	.byte	0x04, 0x05
        /*009e*/ 	.short	(.L_783 - .L_782)
.L_782:
        /*00a0*/ 	.word	0x00000080
        /*00a4*/ 	.word	0x00000001
        /*00a8*/ 	.word	0x00000001


	//----- nvinfo : EIATTR_CRS_STACK_SIZE
	.align		4
.L_783:
        /*00ac*/ 	.byte	0x04, 0x1e
        /*00ae*/ 	.short	(.L_785 - .L_784)
.L_784:
        /*00b0*/ 	.word	0x00000000


	//----- nvinfo : EIATTR_CBANK_PARAM_SIZE
	.align		4
.L_785:
        /*00b4*/ 	.byte	0x03, 0x19
        /*00b6*/ 	.short	0x00b8


	//----- nvinfo : EIATTR_PARAM_CBANK
	.align		4
        /*00b8*/ 	.byte	0x04, 0x0a
        /*00ba*/ 	.short	(.L_787 - .L_786)
	.align		4
.L_786:
        /*00bc*/ 	.word	index@(.nv.constant0._Z35group_norm_nhwc_bwd_one_pass_kernelI11Fp16IOFp32WLi256ELi8ELi128EEv26Group_norm_nhwc_bwd_params)
        /*00c0*/ 	.short	0x0210
        /*00c2*/ 	.short	0x00b8


	//----- nvinfo : EIATTR_SW_WAR
	.align		4
.L_787:
        /*00c4*/ 	.byte	0x04, 0x36
        /*00c6*/ 	.short	(.L_789 - .L_788)
.L_788:
        /*00c8*/ 	.word	0x00000008
.L_789:


//--------------------- .nv.info._Z35group_norm_nhwc_bwd_one_pass_kernelI11Fp16IOFp32WLi512ELi8ELi128EEv26Group_norm_nhwc_bwd_params --------------------------
	.section	.nv.info._Z35group_norm_nhwc_bwd_one_pass_kernelI11Fp16IOFp32WLi512ELi8ELi128EEv26Group_norm_nhwc_bwd_params,"",@"SHT_CUDA_INFO"
	.sectionflags	@""
	.align	4


	//----- nvinfo : EIATTR_CUDA_API_VERSION
	.align		4
        /*0000*/ 	.byte	0x04, 0x37
        /*0002*/ 	.short	(.L_791 - .L_790)
.L_790:
        /*0004*/ 	.word	0x00000082


	//----- nvinfo : EIATTR_KPARAM_INFO
	.align		4
.L_791:
        /*0008*/ 	.byte	0x04, 0x17
        /*000a*/ 	.short	(.L_793 - .L_792)
.L_792:
        /*000c*/ 	.word	0x00000000
        /*0010*/ 	.short	0x0000
        /*0012*/ 	.short	0x0000
        /*0014*/ 	.byte	0x00, 0xf0, 0xe1, 0x02


	//----- nvinfo : EIATTR_SPARSE_MMA_MASK
	.align		4
.L_793:
        /*0018*/ 	.byte	0x03, 0x50
        /*001a*/ 	.short	0x0000


	//----- nvinfo : EIATTR_MAXREG_COUNT
	.align		4
        /*001c*/ 	.byte	0x03, 0x1b
        /*001e*/ 	.short	0x00ff


	//----- nvinfo : EIATTR_NUM_BARRIERS
	.align		4
        /*0020*/ 	.byte	0x02, 0x4c
        /*0022*/ 	.byte	0x01
	.zero		1


	//----- nvinfo : EIATTR_ANNOTATIONS
	.align		4
        /*0024*/ 	.byte	0x04, 0x55
        /*0026*/ 	.short	(.L_795 - .L_794)


	//   ....[0]....
.L_794:
        /*0028*/ 	.word	0x00000001
        /*002c*/ 	.byte	0xc0, 0x01, 0x00, 0x00, 0x01, 0x00, 0x00, 0x00, 0xc0, 0x04, 0x00, 0x00, 0x01, 0x00, 0x00, 0x00
        /*003c*/ 	.byte	0xe0, 0x06, 0x00, 0x00, 0x01, 0x00, 0x00, 0x00, 0xd0, 0x43, 0x00, 0x00


	//----- nvinfo : EIATTR_MERCURY_ISA_VERSION
	.align		4
.L_795:
        /*0048*/ 	.byte	0x03, 0x5f
        /*004a*/ 	.short	0x0101


	//----- nvinfo : EIATTR_INT_WARP_WIDE_INSTR_OFFSETS
	.align		4
        /*004c*/ 	.byte	0x04, 0x31
        /*004e*/ 	.short	(.L_797 - .L_796)


	//   ....[0]....
.L_796:
        /*0050*/ 	.word	0x00005540


	//   ....[1]....
        /*0054*/ 	.word	0x00009b60


	//----- nvinfo : EIATTR_COOP_GROUP_MASK_REGIDS
	.align		4
.L_797:
        /*0058*/ 	.byte	0x04, 0x29
        /*005a*/ 	.short	(.L_799 - .L_798)


	//   ....[0]....
.L_798:
        /*005c*/ 	.word	0xffffffff


	//   ....[1]....
        /*0060*/ 	.word	0xffffffff


	//   ....[2]....
        /*0064*/ 	.word	0xffffffff


	//   ....[3]....
        /*0068*/ 	.word	0xffffffff


	//   ....[4]....
        /*006c*/ 	.word	0xffffffff


	//   ....[5]....
        /*0070*/ 	.word	0xffffffff


	//   ....[6]....
        /*0074*/ 	.word	0xffffffff


	//   ....[7]....
        /*0078*/ 	.word	0xffffffff


	//   ....[8]....
        /*007c*/ 	.word	0xffffffff


	//   ....[9]....
        /*0080*/ 	.word	0xffffffff


	//----- nvinfo : EIATTR_COOP_GROUP_INSTR_OFFSETS
	.align		4
.L_799:
        /*0084*/ 	.byte	0x04, 0x28
        /*0086*/ 	.short	(.L_801 - .L_800)


	//   ....[0]....
.L_800:
        /*0088*/ 	.word	0x000044d0


	//   ....[1]....
        /*008c*/ 	.word	0x00004510


	//   ....[2]....
        /*0090*/ 	.word	0x00004720


	//   ....[3]....
        /*0094*/ 	.word	0x00004730


	//   ....[4]....
        /*0098*/ 	.word	0x00004770


	//   ....[5]....
        /*009c*/ 	.word	0x00004790


	//   ....[6]....
        /*00a0*/ 	.word	0x000047c0


	//   ....[7]....
        /*00a4*/ 	.word	0x000047e0


	//   ....[8]....
        /*00a8*/ 	.word	0x00004810


	//   ....[9]....
        /*00ac*/ 	.word	0x00004830


	//----- nvinfo : EIATTR_EXIT_INSTR_OFFSETS
	.align		4
.L_801:
        /*00b0*/ 	.byte	0x04, 0x1c
        /*00b2*/ 	.short	(.L_803 - .L_802)


	//   ....[0]....
.L_802:
        /*00b4*/ 	.word	0x00009bf0


	//   ....[1]....
        /*00b8*/ 	.word	0x00009d30


	//   ....[2]....
        /*00bc*/ 	.word	0x00009f70


	//----- nvinfo : EIATTR_MAX_THREADS
	.align		4
.L_803:
        /*00c0*/ 	.byte	0x04, 0x05
        /*00c2*/ 	.short	(.L_805 - .L_804)
.L_804:
        /*00c4*/ 	.word	0x00000080
        /*00c8*/ 	.word	0x00000001
        /*00cc*/ 	.word	0x00000001


	//----- nvinfo : EIATTR_CRS_STACK_SIZE
	.align		4
.L_805:
        /*00d0*/ 	.byte	0x04, 0x1e
        /*00d2*/ 	.short	(.L_807 - .L_806)
.L_806:
        /*00d4*/ 	.word	0x00000000


	//----- nvinfo : EIATTR_CBANK_PARAM_SIZE
	.align		4
.L_807:
        /*00d8*/ 	.byte	0x03, 0x19
        /*00da*/ 	.short	0x00b8


	//----- nvinfo : EIATTR_PARAM_CBANK
	.align		4
        /*00dc*/ 	.byte	0x04, 0x0a
        /*00de*/ 	.short	(.L_809 - .L_808)
	.align		4
.L_808:
        /*00e0*/ 	.word	index@(.nv.constant0._Z35group_norm_nhwc_bwd_one_pass_kernelI11Fp16IOFp32WLi512ELi8ELi128EEv26Group_norm_nhwc_bwd_params)
        /*00e4*/ 	.short	0x0210
        /*00e6*/ 	.short	0x00b8


	//----- nvinfo : EIATTR_SW_WAR
	.align		4
.L_809:
        /*00e8*/ 	.byte	0x04, 0x36
        /*00ea*/ 	.short	(.L_811 - .L_810)
.L_810:
        /*00ec*/ 	.word	0x00000008
.L_811:


//--------------------- .nv.info._Z35group_norm_nhwc_bwd_one_pass_kernelI11Fp16IOBf16WLi64ELi8ELi128EEv26Group_norm_nhwc_bwd_params --------------------------
	.section	.nv.info._Z35group_norm_nhwc_bwd_one_pass_kernelI11Fp16IOBf16WLi64ELi8ELi128EEv26Group_norm_nhwc_bwd_params,"",@"SHT_CUDA_INFO"
	.sectionflags	@""
	.align	4


	//----- nvinfo : EIATTR_CUDA_API_VERSION
	.align		4
        /*0000*/ 	.byte	0x04, 0x37
        /*0002*/ 	.short	(.L_813 - .L_812)
.L_812:
        /*0004*/ 	.word	0x00000082


	//----- nvinfo : EIATTR_KPARAM_INFO
	.align		4
.L_813:
        /*0008*/ 	.byte	0x04, 0x17
        /*000a*/ 	.short	(.L_815 - .L_814)
.L_814:
        /*000c*/ 	.word	0x00000000
        /*0010*/ 	.short	0x0000
        /*0012*/ 	.short	0x0000
        /*0014*/ 	.byte	0x00, 0xf0, 0xe1, 0x02


	//----- nvinfo : EIATTR_SPARSE_MMA_MASK
	.align		4
.L_815:
        /*0018*/ 	.byte	0x03, 0x50
        /*001a*/ 	.short	0x0000


	//----- nvinfo : EIATTR_MAXREG_COUNT
	.align		4
        /*001c*/ 	.byte	0x03, 0x1b
        /*001e*/ 	.short	0x00ff


	//----- nvinfo : EIATTR_NUM_BARRIERS
	.align		4
        /*0020*/ 	.byte	0x02, 0x4c
        /*0022*/ 	.byte	0x01
	.zero		1


	//----- nvinfo : EIATTR_MERCURY_ISA_VERSION
	.align		4
        /*0024*/ 	.byte	0x03, 0x5f
        /*0026*/ 	.short	0x0101


	//----- nvinfo : EIATTR_INT_WARP_WIDE_INSTR_OFFSETS
	.align		4
        /*0028*/ 	.byte	0x04, 0x31
        /*002a*/ 	.short	(.L_817 - .L_816)


	//   ....[0]....
.L_816:
        /*002c*/ 	.word	0x00001eb0


	//   ....[1]....
        /*0030*/ 	.word	0x00003890


	//----- nvinfo : EIATTR_COOP_GROUP_MASK_REGIDS
	.align		4
.L_817:
        /*0034*/ 	.byte	0x04, 0x29
        /*0036*/ 	.short	(.L_819 - .L_818)


	//   ....[0]....
.L_818:
        /*0038*/ 	.word	0xffffffff


	//   ....[1]....
        /*003c*/ 	.word	0xffffffff


	//   ....[2]....
        /*0040*/ 	.word	0xffffffff


	//   ....[3]....
        /*0044*/ 	.word	0xffffffff


	//   ....[4]....
        /*0048*/ 	.word	0xffffffff


	//   ....[5]....
        /*004c*/ 	.word	0xffffffff


	//   ....[6]....
        /*0050*/ 	.word	0xffffffff


	//   ....[7]....
        /*0054*/ 	.word	0xffffffff


	//   ....[8]....
        /*0058*/ 	.word	0xffffffff


	//   ....[9]....
        /*005c*/ 	.word	0xffffffff


	//----- nvinfo : EIATTR_COOP_GROUP_INSTR_OFFSETS
	.align		4
.L_819:
        /*0060*/ 	.byte	0x04, 0x28
        /*0062*/ 	.short	(.L_821 - .L_820)


	//   ....[0]....
.L_820:
        /*0064*/ 	.word	0x00000f70


	//   ....[1]....
        /*0068*/ 	.word	0x00000fb0


	//   ....[2]....
        /*006c*/ 	.word	0x00001060


	//   ....[3]....
        /*0070*/ 	.word	0x00001080


	//   ....[4]....
        /*0074*/ 	.word	0x000010c0


	//   ....[5]....
        /*0078*/ 	.word	0x000010e0


	//   ....[6]....
        /*007c*/ 	.word	0x00001110


	//   ....[7]....
        /*0080*/ 	.word	0x00001130


	//   ....[8]....
        /*0084*/ 	.word	0x00001160


	//   ....[9]....
        /*0088*/ 	.word	0x00001180


	//----- nvinfo : EIATTR_EXIT_INSTR_OFFSETS
	.align		4
.L_821:
        /*008c*/ 	.byte	0x04, 0x1c
        /*008e*/ 	.short	(.L_823 - .L_822)


	//   ....[0]....
.L_822:
        /*0090*/ 	.word	0x00003920


	//   ....[1]....
        /*0094*/ 	.word	0x00003a60


	//   ....[2]....
        /*0098*/ 	.word	0x00003cc0


	//----- nvinfo : EIATTR_MAX_THREADS
	.align		4
.L_823:
        /*009c*/ 	.byte	0x04, 0x05
        /*009e*/ 	.short	(.L_825 - .L_824)
.L_824:
        /*00a0*/ 	.word	0x00000080
        /*00a4*/ 	.word	0x00000001
        /*00a8*/ 	.word	0x00000001


	//----- nvinfo : EIATTR_CRS_STACK_SIZE
	.align		4
.L_825:
        /*00ac*/ 	.byte	0x04, 0x1e
        /*00ae*/ 	.short	(.L_827 - .L_826)
.L_826:
        /*00b0*/ 	.word	0x00000000


	//----- nvinfo : EIATTR_CBANK_PARAM_SIZE
	.align		4
.L_827:
        /*00b4*/ 	.byte	0x03, 0x19
        /*00b6*/ 	.short	0x00b8


	//----- nvinfo : EIATTR_PARAM_CBANK
	.align		4
        /*00b8*/ 	.byte	0x04, 0x0a
        /*00ba*/ 	.short	(.L_829 - .L_828)
	.align		4
.L_828:
        /*00bc*/ 	.word	index@(.nv.constant0._Z35group_norm_nhwc_bwd_one_pass_kernelI11Fp16IOBf16WLi64ELi8ELi128EEv26Group_norm_nhwc_bwd_params)
        /*00c0*/ 	.short	0x0210
        /*00c2*/ 	.short	0x00b8


	//----- nvinfo : EIATTR_SW_WAR
	.align		4
.L_829:
        /*00c4*/ 	.byte	0x04, 0x36
        /*00c6*/ 	.short	(.L_831 - .L_830)
.L_830:
        /*00c8*/ 	.word	0x00000008
.L_831:


//--------------------- .nv.info._Z35group_norm_nhwc_bwd_one_pass_kernelI11Fp16IOBf16WLi128ELi8ELi128EEv26Group_norm_nhwc_bwd_params --------------------------
	.section	.nv.info._Z35group_norm_nhwc_bwd_one_pass_kernelI11Fp16IOBf16WLi128ELi8ELi128EEv26Group_norm_nhwc_bwd_params,"",@"SHT_CUDA_INFO"
	.sectionflags	@""
	.align	4


	//----- nvinfo : EIATTR_CUDA_API_VERSION
	.align		4
        /*0000*/ 	.byte	0x04, 0x37
        /*0002*/ 	.short	(.L_833 - .L_832)
.L_832:
        /*0004*/ 	.word	0x00000082


	//----- nvinfo : EIATTR_KPARAM_INFO
	.align		4
.L_833:
        /*0008*/ 	.byte	0x04, 0x17
        /*000a*/ 	.short	(.L_835 - .L_834)
.L_834:
        /*000c*/ 	.word	0x00000000
        /*0010*/ 	.short	0x0000
        /*0012*/ 	.short	0x0000
        /*0014*/ 	.byte	0x00, 0xf0, 0xe1, 0x02


	//----- nvinfo : EIATTR_SPARSE_MMA_MASK
	.align		4
.L_835:
        /*0018*/ 	.byte	0x03, 0x50
        /*001a*/ 	.short	0x0000


	//----- nvinfo : EIATTR_MAXREG_COUNT
	.align		4
        /*001c*/ 	.byte	0x03, 0x1b
        /*001e*/ 	.short	0x00ff


	//----- nvinfo : EIATTR_NUM_BARRIERS
	.align		4
        /*0020*/ 	.byte	0x02, 0x4c
        /*0022*/ 	.byte	0x01
	.zero		1


	//----- nvinfo : EIATTR_MERCURY_ISA_VERSION
	.align		4
        /*0024*/ 	.byte	0x03, 0x5f
        /*0026*/ 	.short	0x0101


	//----- nvinfo : EIATTR_INT_WARP_WIDE_INSTR_OFFSETS
	.align		4
        /*0028*/ 	.byte	0x04, 0x31
        /*002a*/ 	.short	(.L_837 - .L_836)


	//   ....[0]....
.L_836:
        /*002c*/ 	.word	0x00002680


	//   ....[1]....
        /*0030*/ 	.word	0x00004750


	//----- nvinfo : EIATTR_COOP_GROUP_MASK_REGIDS
	.align		4
.L_837:
        /*0034*/ 	.byte	0x04, 0x29
        /*0036*/ 	.short	(.L_839 - .L_838)


	//   ....[0]....
.L_838:
        /*0038*/ 	.word	0xffffffff


	//   ....[1]....
        /*003c*/ 	.word	0xffffffff


	//   ....[2]....
        /*0040*/ 	.word	0xffffffff


	//   ....[3]....
        /*0044*/ 	.word	0xffffffff


	//   ....[4]....
        /*0048*/ 	.word	0xffffffff


	//   ....[5]....
        /*004c*/ 	.word	0xffffffff


	//   ....[6]....
        /*0050*/ 	.word	0xffffffff


	//   ....[7]....
        /*0054*/ 	.word	0xffffffff


	//   ....[8]....
        /*0058*/ 	.word	0xffffffff


	//   ....[9]....
        /*005c*/ 	.word	0xffffffff


	//----- nvinfo : EIATTR_COOP_GROUP_INSTR_OFFSETS
	.align		4
.L_839:
        /*0060*/ 	.byte	0x04, 0x28
        /*0062*/ 	.short	(.L_841 - .L_840)


	//   ....[0]....
.L_840:
        /*0064*/ 	.word	0x000016d0


	//   ....[1]....
        /*0068*/ 	.word	0x00001710


	//   ....[2]....
        /*006c*/ 	.word	0x00001830


	//   ....[3]....
        /*0070*/ 	.word	0x00001850


	//   ....[4]....
        /*0074*/ 	.word	0x00001880


	//   ....[5]....
        /*0078*/ 	.word	0x000018a0


	//   ....[6]....
        /*007c*/ 	.word	0x000018d0


	//   ....[7]....
        /*0080*/ 	.word	0x000018f0


	//   ....[8]....
        /*0084*/ 	.word	0x00001920


	//   ....[9]....
        /*0088*/ 	.word	0x00001940


	//----- nvinfo : EIATTR_EXIT_INSTR_OFFSETS
	.align		4
.L_841:
        /*008c*/ 	.byte	0x04, 0x1c
        /*008e*/ 	.short	(.L_843 - .L_842)


	//   ....[0]....
.L_842:
        /*0090*/ 	.word	0x000047e0


	//   ....[1]....
        /*0094*/ 	.word	0x00004920


	//   ....[2]....
        /*0098*/ 	.word	0x00004b80


	//----- nvinfo : EIATTR_MAX_THREADS
	.align		4
.L_843:
        /*009c*/ 	.byte	0x04, 0x05
        /*009e*/ 	.short	(.L_845 - .L_844)
.L_844:
        /*00a0*/ 	.word	0x00000080
        /*00a4*/ 	.word	0x00000001
        /*00a8*/ 	.word	0x00000001


	//----- nvinfo : EIATTR_CRS_STACK_SIZE
	.align		4
.L_845:
        /*00ac*/ 	.byte	0x04, 0x1e
        /*00ae*/ 	.short	(.L_847 - .L_846)
.L_846:
        /*00b0*/ 	.word	0x00000000


	//----- nvinfo : EIATTR_CBANK_PARAM_SIZE
	.align		4
.L_847:
        /*00b4*/ 	.byte	0x03, 0x19
        /*00b6*/ 	.short	0x00b8


	//----- nvinfo : EIATTR_PARAM_CBANK
	.align		4
        /*00b8*/ 	.byte	0x04, 0x0a
        /*00ba*/ 	.short	(.L_849 - .L_848)
	.align		4
.L_848:
        /*00bc*/ 	.word	index@(.nv.constant0._Z35group_norm_nhwc_bwd_one_pass_kernelI11Fp16IOBf16WLi128ELi8ELi128EEv26Group_norm_nhwc_bwd_params)
        /*00c0*/ 	.short	0x0210
        /*00c2*/ 	.short	0x00b8


	//----- nvinfo : EIATTR_SW_WAR
	.align		4
.L_849:
        /*00c4*/ 	.byte	0x04, 0x36
        /*00c6*/ 	.short	(.L_851 - .L_850)
.L_850:
        /*00c8*/ 	.word	0x00000008
.L_851:


//--------------------- .nv.info._Z35group_norm_nhwc_bwd_one_pass_kernelI11Fp16IOBf16WLi256ELi8ELi128EEv26Group_norm_nhwc_bwd_params --------------------------
	.section	.nv.info._Z35group_norm_nhwc_bwd_one_pass_kernelI11Fp16IOBf16WLi256ELi8ELi128EEv26Group_norm_nhwc_bwd_params,"",@"SHT_CUDA_INFO"
	.sectionflags	@""
	.align	4


	//----- nvinfo : EIATTR_CUDA_API_VERSION
	.align		4
        /*0000*/ 	.byte	0x04, 0x37
        /*0002*/ 	.short	(.L_853 - .L_852)
.L_852:
        /*0004*/ 	.word	0x00000082


	//----- nvinfo : EIATTR_KPARAM_INFO
	.align		4
.L_853:
        /*0008*/ 	.byte	0x04, 0x17
        /*000a*/ 	.short	(.L_855 - .L_854)
.L_854:
        /*000c*/ 	.word	0x00000000
        /*0010*/ 	.short	0x0000
        /*0012*/ 	.short	0x0000
        /*0014*/ 	.byte	0x00, 0xf0, 0xe1, 0x02


	//----- nvinfo : EIATTR_SPARSE_MMA_MASK
	.align		4
.L_855:
        /*0018*/ 	.byte	0x03, 0x50
        /*001a*/ 	.short	0x0000


	//----- nvinfo : EIATTR_MAXREG_COUNT
	.align		4
        /*001c*/ 	.byte	0x03, 0x1b
        /*001e*/ 	.short	0x00ff


	//----- nvinfo : EIATTR_NUM_BARRIERS
	.align		4
        /*0020*/ 	.byte	0x02, 0x4c
        /*0022*/ 	.byte	0x01
	.zero		1


	//----- nvinfo : EIATTR_MERCURY_ISA_VERSION
	.align		4
        /*0024*/ 	.byte	0x03, 0x5f
        /*0026*/ 	.short	0x0101


	//----- nvinfo : EIATTR_INT_WARP_WIDE_INSTR_OFFSETS
	.align		4
        /*0028*/ 	.byte	0x04, 0x31
        /*002a*/ 	.short	(.L_857 - .L_856)


	//   ....[0]....
.L_856:
        /*002c*/ 	.word	0x000035c0


	//   ....[1]....
        /*0030*/ 	.word	0x000062e0


	//----- nvinfo : EIATTR_COOP_GROUP_MASK_REGIDS
	.align		4
.L_857:
        /*0034*/ 	.byte	0x04, 0x29
        /*0036*/ 	.short	(.L_859 - .L_858)


	//   ....[0]....
.L_858:
        /*0038*/ 	.word	0xffffffff


	//   ....[1]....
        /*003c*/ 	.word	0xffffffff


	//   ....[2]....
        /*0040*/ 	.word	0xffffffff


	//   ....[3]....
        /*0044*/ 	.word	0xffffffff


	//   ....[4]....
        /*0048*/ 	.word	0xffffffff


	//   ....[5]....
        /*004c*/ 	.word	0xffffffff


	//   ....[6]....
        /*0050*/ 	.word	0xffffffff


	//   ....[7]....
        /*0054*/ 	.word	0xffffffff


	//   ....[8]....
        /*0058*/ 	.word	0xffffffff


	//   ....[9]....
        /*005c*/ 	.word	0xffffffff


	//----- nvinfo : EIATTR_COOP_GROUP_INSTR_OFFSETS
	.align		4
.L_859:
        /*0060*/ 	.byte	0x04, 0x28
        /*0062*/ 	.short	(.L_861 - .L_860)


	//   ....[0]....
.L_860:
        /*0064*/ 	.word	0x00002680


	//   ....[1]....
        /*0068*/ 	.word	0x000026c0


	//   ....[2]....
        /*006c*/ 	.word	0x00002740


	//   ....[3]....
        /*0070*/ 	.word	0x00002760


	//   ....[4]....
        /*0074*/ 	.word	0x00002790


	//   ....[5]....
        /*0078*/ 	.word	0x000027b0


	//   ....[6]....
        /*007c*/ 	.word	0x000027e0


	//   ....[7]....
        /*0080*/ 	.word	0x00002800


	//   ....[8]....
        /*0084*/ 	.word	0x00002830


	//   ....[9]....
        /*0088*/ 	.word	0x00002850


	//----- nvinfo : EIATTR_EXIT_INSTR_OFFSETS
	.align		4
.L_861:
        /*008c*/ 	.byte	0x04, 0x1c
        /*008e*/ 	.short	(.L_863 - .L_862)


	//   ....[0]....
.L_862:
        /*0090*/ 	.word	0x00006370


	//   ....[1]....
        /*0094*/ 	.word	0x000064b0


	//   ....[2]....
        /*0098*/ 	.word	0x00006710


	//----- nvinfo : EIATTR_MAX_THREADS
	.align		4
.L_863:
        /*009c*/ 	.byte	0x04, 0x05
        /*009e*/ 	.short	(.L_865 - .L_864)
.L_864:
        /*00a0*/ 	.word	0x00000080
        /*00a4*/ 	.word	0x00000001
        /*00a8*/ 	.word	0x00000001


	//----- nvinfo : EIATTR_CRS_STACK_SIZE
	.align		4
.L_865:
        /*00ac*/ 	.byte	0x04, 0x1e
        /*00ae*/ 	.short	(.L_867 - .L_866)
.L_866:
        /*00b0*/ 	.word	0x00000000


	//----- nvinfo : EIATTR_CBANK_PARAM_SIZE
	.align		4
.L_867:
        /*00b4*/ 	.byte	0x03, 0x19
        /*00b6*/ 	.short	0x00b8


	//----- nvinfo : EIATTR_PARAM_CBANK
	.align		4
        /*00b8*/ 	.byte	0x04, 0x0a
        /*00ba*/ 	.short	(.L_869 - .L_868)
	.align		4
.L_868:
        /*00bc*/ 	.word	index@(.nv.constant0._Z35group_norm_nhwc_bwd_one_pass_kernelI11Fp16IOBf16WLi256ELi8ELi128EEv26Group_norm_nhwc_bwd_params)
        /*00c0*/ 	.short	0x0210
        /*00c2*/ 	.short	0x00b8


	//----- nvinfo : EIATTR_SW_WAR
	.align		4
.L_869:
        /*00c4*/ 	.byte	0x04, 0x36
        /*00c6*/ 	.short	(.L_871 - .L_870)
.L_870:
        /*00c8*/ 	.word	0x00000008
.L_871:


//--------------------- .nv.info._Z35group_norm_nhwc_bwd_one_pass_kernelI11Fp16IOBf16WLi512ELi8ELi128EEv26Group_norm_nhwc_bwd_params --------------------------
	.section	.nv.info._Z35group_norm_nhwc_bwd_one_pass_kernelI11Fp16IOBf16WLi512ELi8ELi128EEv26Group_norm_nhwc_bwd_params,"",@"SHT_CUDA_INFO"
	.sectionflags	@""
	.align	4


	//----- nvinfo : EIATTR_CUDA_API_VERSION
	.align		4
        /*0000*/ 	.byte	0x04, 0x37
        /*0002*/ 	.short	(.L_873 - .L_872)
.L_872:
        /*0004*/ 	.word	0x00000082


	//----- nvinfo : EIATTR_KPARAM_INFO
	.align		4
.L_873:
        /*0008*/ 	.byte	0x04, 0x17
        /*000a*/ 	.short	(.L_875 - .L_874)
.L_874:
        /*000c*/ 	.word	0x00000000
        /*0010*/ 	.short	0x0000
        /*0012*/ 	.short	0x0000
        /*0014*/ 	.byte	0x00, 0xf0, 0xe1, 0x02


	//----- nvinfo : EIATTR_SPARSE_MMA_MASK
	.align		4
.L_875:
        /*0018*/ 	.byte	0x03, 0x50
        /*001a*/ 	.short	0x0000


	//----- nvinfo : EIATTR_MAXREG_COUNT
	.align		4
        /*001c*/ 	.byte	0x03, 0x1b
        /*001e*/ 	.short	0x00ff


	//----- nvinfo : EIATTR_NUM_BARRIERS
	.align		4
        /*0020*/ 	.byte	0x02, 0x4c
        /*0022*/ 	.byte	0x01
	.zero		1


	//----- nvinfo : EIATTR_ANNOTATIONS
	.align		4
        /*0024*/ 	.byte	0x04, 0x55
        /*0026*/ 	.short	(.L_877 - .L_876)


	//   ....[0]....
.L_876:
        /*0028*/ 	.word	0x00000001
        /*002c*/ 	.byte	0xc0, 0x01, 0x00, 0x00, 0x01, 0x00, 0x00, 0x00, 0xc0, 0x04, 0x00, 0x00, 0x01, 0x00, 0x00, 0x00
        /*003c*/ 	.byte	0xe0, 0x06, 0x00, 0x00, 0x01, 0x00, 0x00, 0x00, 0x20, 0x44, 0x00, 0x00


	//----- nvinfo : EIATTR_MERCURY_ISA_VERSION
	.align		4
.L_877:
        /*0048*/ 	.byte	0x03, 0x5f
        /*004a*/ 	.short	0x0101


	//----- nvinfo : EIATTR_INT_WARP_WIDE_INSTR_OFFSETS
	.align		4
        /*004c*/ 	.byte	0x04, 0x31
        /*004e*/ 	.short	(.L_879 - .L_878)


	//   ....[0]....
.L_878:
        /*0050*/ 	.word	0x00005590


	//   ....[1]....
        /*0054*/ 	.word	0x00009bb0


	//----- nvinfo : EIATTR_COOP_GROUP_MASK_REGIDS
	.align		4
.L_879:
        /*0058*/ 	.byte	0x04, 0x29
        /*005a*/ 	.short	(.L_881 - .L_880)


	//   ....[0]....
.L_880:
        /*005c*/ 	.word	0xffffffff


	//   ....[1]....
        /*0060*/ 	.word	0xffffffff


	//   ....[2]....
        /*0064*/ 	.word	0xffffffff


	//   ....[3]....
        /*0068*/ 	.word	0xffffffff


	//   ....[4]....
        /*006c*/ 	.word	0xffffffff


	//   ....[5]....
        /*0070*/ 	.word	0xffffffff


	//   ....[6]....
        /*0074*/ 	.word	0xffffffff


	//   ....[7]....
        /*0078*/ 	.word	0xffffffff


	//   ....[8]....
        /*007c*/ 	.word	0xffffffff


	//   ....[9]....
        /*0080*/ 	.word	0xffffffff


	//----- nvinfo : EIATTR_COOP_GROUP_INSTR_OFFSETS
	.align		4
.L_881:
        /*0084*/ 	.byte	0x04, 0x28
        /*0086*/ 	.short	(.L_883 - .L_882)


	//   ....[0]....
.L_882:
        /*0088*/ 	.word	0x00004520


	//   ....[1]....
        /*008c*/ 	.word	0x00004560


	//   ....[2]....
        /*0090*/ 	.word	0x00004770


	//   ....[3]....
        /*0094*/ 	.word	0x00004780


	//   ....[4]....
        /*0098*/ 	.word	0x000047c0


	//   ....[5]....
        /*009c*/ 	.word	0x000047e0


	//   ....[6]....
        /*00a0*/ 	.word	0x00004810


	//   ....[7]....
        /*00a4*/ 	.word	0x00004830


	//   ....[8]....
        /*00a8*/ 	.word	0x00004860


	//   ....[9]....
        /*00ac*/ 	.word	0x00004880


	//----- nvinfo : EIATTR_EXIT_INSTR_OFFSETS
	.align		4
.L_883:
        /*00b0*/ 	.byte	0x04, 0x1c
        /*00b2*/ 	.short	(.L_885 - .L_884)


	//   ....[0]....
.L_884:
        /*00b4*/ 	.word	0x00009c40


	//   ....[1]....
        /*00b8*/ 	.word	0x00009d80


	//   ....[2]....
        /*00bc*/ 	.word	0x00009fe0


	//----- nvinfo : EIATTR_MAX_THREADS
	.align		4
.L_885:
        /*00c0*/ 	.byte	0x04, 0x05
        /*00c2*/ 	.short	(.L_887 - .L_886)
.L_886:
        /*00c4*/ 	.word	0x00000080
        /*00c8*/ 	.word	0x00000001
        /*00cc*/ 	.word	0x00000001


	//----- nvinfo : EIATTR_CRS_STACK_SIZE
	.align		4
.L_887:
        /*00d0*/ 	.byte	0x04, 0x1e
        /*00d2*/ 	.short	(.L_889 - .L_888)
.L_888:
        /*00d4*/ 	.word	0x00000000


	//----- nvinfo : EIATTR_CBANK_PARAM_SIZE
	.align		4
.L_889:
        /*00d8*/ 	.byte	0x03, 0x19
        /*00da*/ 	.short	0x00b8


	//----- nvinfo : EIATTR_PARAM_CBANK
	.align		4
        /*00dc*/ 	.byte	0x04, 0x0a
        /*00de*/ 	.short	(.L_891 - .L_890)
	.align		4
.L_890:
        /*00e0*/ 	.word	index@(.nv.constant0._Z35group_norm_nhwc_bwd_one_pass_kernelI11Fp16IOBf16WLi512ELi8ELi128EEv26Group_norm_nhwc_bwd_params)
        /*00e4*/ 	.short	0x0210
        /*00e6*/ 	.short	0x00b8


	//----- nvinfo : EIATTR_SW_WAR
	.align		4
.L_891:
        /*00e8*/ 	.byte	0x04, 0x36
        /*00ea*/ 	.short	(.L_893 - .L_892)
.L_892:
        /*00ec*/ 	.word	0x00000008
.L_893:


//--------------------- .nv.info._Z35group_norm_nhwc_bwd_one_pass_kernelI11Fp16IOFp16WLi64ELi8ELi128EEv26Group_norm_nhwc_bwd_params --------------------------
	.section	.nv.info._Z35group_norm_nhwc_bwd_one_pass_kernelI11Fp16IOFp16WLi64ELi8ELi128EEv26Group_norm_nhwc_bwd_params,"",@"SHT_CUDA_INFO"
	.sectionflags	@""
	.align	4


	//----- nvinfo : EIATTR_CUDA_API_VERSION
	.align		4
        /*0000*/ 	.byte	0x04, 0x37
        /*0002*/ 	.short	(.L_895 - .L_894)
.L_894:
        /*0004*/ 	.word	0x00000082


	//----- nvinfo : EIATTR_KPARAM_INFO
	.align		4
.L_895:
        /*0008*/ 	.byte	0x04, 0x17
        /*000a*/ 	.short	(.L_897 - .L_896)
.L_896:
        /*000c*/ 	.word	0x00000000
        /*0010*/ 	.short	0x0000
        /*0012*/ 	.short	0x0000
        /*0014*/ 	.byte	0x00, 0xf0, 0xe1, 0x02


	//----- nvinfo : EIATTR_SPARSE_MMA_MASK
	.align		4
.L_897:
        /*0018*/ 	.byte	0x03, 0x50
        /*001a*/ 	.short	0x0000


	//----- nvinfo : EIATTR_MAXREG_COUNT
	.align		4
        /*001c*/ 	.byte	0x03, 0x1b
        /*001e*/ 	.short	0x00ff


	//----- nvinfo : EIATTR_NUM_BARRIERS
	.align		4
        /*0020*/ 	.byte	0x02, 0x4c
        /*0022*/ 	.byte	0x01
	.zero		1


	//----- nvinfo : EIATTR_MERCURY_ISA_VERSION
	.align		4
        /*0024*/ 	.byte	0x03, 0x5f
        /*0026*/ 	.short	0x0101


	//----- nvinfo : EIATTR_INT_WARP_WIDE_INSTR_OFFSETS
	.align		4
        /*0028*/ 	.byte	0x04, 0x31
        /*002a*/ 	.short	(.L_899 - .L_898)


	//   ....[0]....
.L_898:
        /*002c*/ 	.word	0x00001eb0


	//   ....[1]....
        /*0030*/ 	.word	0x00003890


	//----- nvinfo : EIATTR_COOP_GROUP_MASK_REGIDS
	.align		4
.L_899:
        /*0034*/ 	.byte	0x04, 0x29
        /*0036*/ 	.short	(.L_901 - .L_900)


	//   ....[0]....
.L_900:
        /*0038*/ 	.word	0xffffffff


	//   ....[1]....
        /*003c*/ 	.word	0xffffffff


	//   ....[2]....
        /*0040*/ 	.word	0xffffffff


	//   ....[3]....
        /*0044*/ 	.word	0xffffffff


	//   ....[4]....
        /*0048*/ 	.word	0xffffffff


	//   ....[5]....
        /*004c*/ 	.word	0xffffffff


	//   ....[6]....
        /*0050*/ 	.word	0xffffffff


	//   ....[7]....
        /*0054*/ 	.word	0xffffffff


	//   ....[8]....
        /*0058*/ 	.word	0xffffffff


	//   ....[9]....
        /*005c*/ 	.word	0xffffffff


	//----- nvinfo : EIATTR_COOP_GROUP_INSTR_OFFSETS
	.align		4
.L_901:
        /*0060*/ 	.byte	0x04, 0x28
        /*0062*/ 	.short	(.L_903 - .L_902)


	//   ....[0]....
.L_902:
        /*0064*/ 	.word	0x00000f70


	//   ....[1]....
        /*0068*/ 	.word	0x00000fb0


	//   ....[2]....
        /*006c*/ 	.word	0x00001060


	//   ....[3]....
        /*0070*/ 	.word	0x00001080


	//   ....[4]....
        /*0074*/ 	.word	0x000010c0


	//   ....[5]....
        /*0078*/ 	.word	0x000010e0


	//   ....[6]....
        /*007c*/ 	.word	0x00001110


	//   ....[7]....
        /*0080*/ 	.word	0x00001130


	//   ....[8]....
        /*0084*/ 	.word	0x00001160


	//   ....[9]....
        /*0088*/ 	.word	0x00001180


	//----- nvinfo : EIATTR_EXIT_INSTR_OFFSETS
	.align		4
.L_903:
        /*008c*/ 	.byte	0x04, 0x1c
        /*008e*/ 	.short	(.L_905 - .L_904)


	//   ....[0]....
.L_904:
        /*0090*/ 	.word	0x00003920


	//   ....[1]....
        /*0094*/ 	.word	0x00003a60


	//   ....[2]....
        /*0098*/ 	.word	0x00003cc0


	//----- nvinfo : EIATTR_MAX_THREADS
	.align		4
.L_905:
        /*009c*/ 	.byte	0x04, 0x05
        /*009e*/ 	.short	(.L_907 - .L_906)
.L_906:
        /*00a0*/ 	.word	0x00000080
        /*00a4*/ 	.word	0x00000001
        /*00a8*/ 	.word	0x00000001


	//----- nvinfo : EIATTR_CRS_STACK_SIZE
	.align		4
.L_907:
        /*00ac*/ 	.byte	0x04, 0x1e
        /*00ae*/ 	.short	(.L_909 - .L_908)
.L_908:
        /*00b0*/ 	.word	0x00000000


	//----- nvinfo : EIATTR_CBANK_PARAM_SIZE
	.align		4
.L_909:
        /*00b4*/ 	.byte	0x03, 0x19
        /*00b6*/ 	.short	0x00b8


	//----- nvinfo : EIATTR_PARAM_CBANK
	.align		4
        /*00b8*/ 	.byte	0x04, 0x0a
        /*00ba*/ 	.short	(.L_911 - .L_910)
	.align		4
.L_910:
        /*00bc*/ 	.word	index@(.nv.constant0._Z35group_norm_nhwc_bwd_one_pass_kernelI11Fp16IOFp16WLi64ELi8ELi128EEv26Group_norm_nhwc_bwd_params)
        /*00c0*/ 	.short	0x0210
        /*00c2*/ 	.short	0x00b8


	//----- nvinfo : EIATTR_SW_WAR
	.align		4
.L_911:
        /*00c4*/ 	.byte	0x04, 0x36
        /*00c6*/ 	.short	(.L_913 - .L_912)
.L_912:
        /*00c8*/ 	.word	0x00000008
.L_913:


//--------------------- .nv.info._Z35group_norm_nhwc_bwd_one_pass_kernelI11Fp16IOFp16WLi128ELi8ELi128EEv26Group_norm_nhwc_bwd_params --------------------------
	.section	.nv.info._Z35group_norm_nhwc_bwd_one_pass_kernelI11Fp16IOFp16WLi128ELi8ELi128EEv26Group_norm_nhwc_bwd_params,"",@"SHT_CUDA_INFO"
	.sectionflags	@""
	.align	4


	//----- nvinfo : EIATTR_CUDA_API_VERSION
	.align		4
        /*0000*/ 	.byte	0x04, 0x37
        /*0002*/ 	.short	(.L_915 - .L_914)
.L_914:
        /*0004*/ 	.word	0x00000082


	//----- nvinfo : EIATTR_KPARAM_INFO
	.align		4
.L_915:
        /*0008*/ 	.byte	0x04, 0x17
        /*000a*/ 	.short	(.L_917 - .L_916)
.L_916:
        /*000c*/ 	.word	0x00000000
        /*0010*/ 	.short	0x0000
        /*0012*/ 	.short	0x0000
        /*0014*/ 	.byte	0x00, 0xf0, 0xe1, 0x02


	//----- nvinfo : EIATTR_SPARSE_MMA_MASK
	.align		4
.L_917:
        /*0018*/ 	.byte	0x03, 0x50
        /*001a*/ 	.short	0x0000


	//----- nvinfo : EIATTR_MAXREG_COUNT
	.align		4
        /*001c*/ 	.byte	0x03, 0x1b
        /*001e*/ 	.short	0x00ff


	//----- nvinfo : EIATTR_NUM_BARRIERS
	.align		4
        /*0020*/ 	.byte	0x02, 0x4c
        /*0022*/ 	.byte	0x01
	.zero		1


	//----- nvinfo : EIATTR_MERCURY_ISA_VERSION
	.align		4
        /*0024*/ 	.byte	0x03, 0x5f
        /*0026*/ 	.short	0x0101


	//----- nvinfo : EIATTR_INT_WARP_WIDE_INSTR_OFFSETS
	.align		4
        /*0028*/ 	.byte	0x04, 0x31
        /*002a*/ 	.short	(.L_919 - .L_918)


	//   ....[0]....
.L_918:
        /*002c*/ 	.word	0x00002680


	//   ....[1]....
        /*0030*/ 	.word	0x00004750


	//----- nvinfo : EIATTR_COOP_GROUP_MASK_REGIDS
	.align		4
.L_919:
        /*0034*/ 	.byte	0x04, 0x29
        /*0036*/ 	.short	(.L_921 - .L_920)


	//   ....[0]....
.L_920:
        /*0038*/ 	.word	0xffffffff


	//   ....[1]....
        /*003c*/ 	.word	0xffffffff


	//   ....[2]....
        /*0040*/ 	.word	0xffffffff


	//   ....[3]....
        /*0044*/ 	.word	0xffffffff


	//   ....[4]....
        /*0048*/ 	.word	0xffffffff


	//   ....[5]....
        /*004c*/ 	.word	0xffffffff


	//   ....[6]....
        /*0050*/ 	.word	0xffffffff


	//   ....[7]....
        /*0054*/ 	.word	0xffffffff


	//   ....[8]....
        /*0058*/ 	.word	0xffffffff


	//   ....[9]....
        /*005c*/ 	.word	0xffffffff


	//----- nvinfo : EIATTR_COOP_GROUP_INSTR_OFFSETS
	.align		4
.L_921:
        /*0060*/ 	.byte	0x04, 0x28
        /*0062*/ 	.short	(.L_923 - .L_922)


	//   ....[0]....
.L_922:
        /*0064*/ 	.word	0x000016d0


	//   ....[1]....
        /*0068*/ 	.word	0x00001710


	//   ....[2]....
        /*006c*/ 	.word	0x00001830


	//   ....[3]....
        /*0070*/ 	.word	0x00001850


	//   ....[4]....
        /*0074*/ 	.word	0x00001880


	//   ....[5]....
        /*0078*/ 	.word	0x000018a0


	//   ....[6]....
        /*007c*/ 	.word	0x000018d0


	//   ....[7]....
        /*0080*/ 	.word	0x000018f0


	//   ....[8]....
        /*0084*/ 	.word	0x00001920


	//   ....[9]....
        /*0088*/ 	.word	0x00001940


	//----- nvinfo : EIATTR_EXIT_INSTR_OFFSETS
	.align		4
.L_923:
        /*008c*/ 	.byte	0x04, 0x1c
        /*008e*/ 	.short	(.L_925 - .L_924)


	//   ....[0]....
.L_924:
        /*0090*/ 	.word	0x000047e0


	//   ....[1]....
        /*0094*/ 	.word	0x00004920


	//   ....[2]....
        /*0098*/ 	.word	0x00004b80


	//----- nvinfo : EIATTR_MAX_THREADS
	.align		4
.L_925:
        /*009c*/ 	.byte	0x04, 0x05
        /*009e*/ 	.short	(.L_927 - .L_926)
.L_926:
        /*00a0*/ 	.word	0x00000080
        /*00a4*/ 	.word	0x00000001
        /*00a8*/ 	.word	0x00000001


	//----- nvinfo : EIATTR_CRS_STACK_SIZE
	.align		4
.L_927:
        /*00ac*/ 	.byte	0x04, 0x1e
        /*00ae*/ 	.short	(.L_929 - .L_928)
.L_928:
        /*00b0*/ 	.word	0x00000000


	//----- nvinfo : EIATTR_CBANK_PARAM_SIZE
	.align		4
.L_929:
        /*00b4*/ 	.byte	0x03, 0x19
        /*00b6*/ 	.short	0x00b8


	//----- nvinfo : EIATTR_PARAM_CBANK
	.align		4
        /*00b8*/ 	.byte	0x04, 0x0a
        /*00ba*/ 	.short	(.L_931 - .L_930)
	.align		4
.L_930:
        /*00bc*/ 	.word	index@(.nv.constant0._Z35group_norm_nhwc_bwd_one_pass_kernelI11Fp16IOFp16WLi128ELi8ELi128EEv26Group_norm_nhwc_bwd_params)
        /*00c0*/ 	.short	0x0210
        /*00c2*/ 	.short	0x00b8


	//----- nvinfo : EIATTR_SW_WAR
	.align		4
.L_931:
        /*00c4*/ 	.byte	0x04, 0x36
        /*00c6*/ 	.short	(.L_933 - .L_932)
.L_932:
        /*00c8*/ 	.word	0x00000008
.L_933:


//--------------------- .nv.info._Z35group_norm_nhwc_bwd_one_pass_kernelI11Fp16IOFp16WLi256ELi8ELi128EEv26Group_norm_nhwc_bwd_params --------------------------
	.section	.nv.info._Z35group_norm_nhwc_bwd_one_pass_kernelI11Fp16IOFp16WLi256ELi8ELi128EEv26Group_norm_nhwc_bwd_params,"",@"SHT_CUDA_INFO"
	.sectionflags	@""
	.align	4


	//----- nvinfo : EIATTR_CUDA_API_VERSION
	.align		4
        /*0000*/ 	.byte	0x04, 0x37
        /*0002*/ 	.short	(.L_935 - .L_934)
.L_934:
        /*0004*/ 	.word	0x00000082


	//----- nvinfo : EIATTR_KPARAM_INFO
	.align		4
.L_935:
        /*0008*/ 	.byte	0x04, 0x17
        /*000a*/ 	.short	(.L_937 - .L_936)
.L_936:
        /*000c*/ 	.word	0x00000000
        /*0010*/ 	.short	0x0000
        /*0012*/ 	.short	0x0000
        /*0014*/ 	.byte	0x00, 0xf0, 0xe1, 0x02


	//----- nvinfo : EIATTR_SPARSE_MMA_MASK
	.align		4
.L_937:
        /*0018*/ 	.byte	0x03, 0x50
        /*001a*/ 	.short	0x0000


	//----- nvinfo : EIATTR_MAXREG_COUNT
	.align		4
        /*001c*/ 	.byte	0x03, 0x1b
        /*001e*/ 	.short	0x00ff


	//----- nvinfo : EIATTR_NUM_BARRIERS
	.align		4
        /*0020*/ 	.byte	0x02, 0x4c
        /*0022*/ 	.byte	0x01
	.zero		1


	//----- nvinfo : EIATTR_MERCURY_ISA_VERSION
	.align		4
        /*0024*/ 	.byte	0x03, 0x5f
        /*0026*/ 	.short	0x0101


	//----- nvinfo : EIATTR_INT_WARP_WIDE_INSTR_OFFSETS
	.align		4
        /*0028*/ 	.byte	0x04, 0x31
        /*002a*/ 	.short	(.L_939 - .L_938)


	//   ....[0]....
.L_938:
        /*002c*/ 	.word	0x000035c0


	//   ....[1]....
        /*0030*/ 	.word	0x000062e0


	//----- nvinfo : EIATTR_COOP_GROUP_MASK_REGIDS
	.align		4
.L_939:
        /*0034*/ 	.byte	0x04, 0x29
        /*0036*/ 	.short	(.L_941 - .L_940)


	//   ....[0]....
.L_940:
        /*0038*/ 	.word	0xffffffff


	//   ....[1]....
        /*003c*/ 	.word	0xffffffff


	//   ....[2]....
        /*0040*/ 	.word	0xffffffff


	//   ....[3]....
        /*0044*/ 	.word	0xffffffff


	//   ....[4]....
        /*0048*/ 	.word	0xffffffff


	//   ....[5]....
        /*004c*/ 	.word	0xffffffff


	//   ....[6]....
        /*0050*/ 	.word	0xffffffff


	//   ....[7]....
        /*0054*/ 	.word	0xffffffff


	//   ....[8]....
        /*0058*/ 	.word	0xffffffff


	//   ....[9]....
        /*005c*/ 	.word	0xffffffff


	//----- nvinfo : EIATTR_COOP_GROUP_INSTR_OFFSETS
	.align		4
.L_941:
        /*0060*/ 	.byte	0x04, 0x28
        /*0062*/ 	.short	(.L_943 - .L_942)


	//   ....[0]....
.L_942:
        /*0064*/ 	.word	0x00002680


	//   ....[1]....
        /*0068*/ 	.word	0x000026c0


	//   ....[2]....
        /*006c*/ 	.word	0x00002740


	//   ....[3]....
        /*0070*/ 	.word	0x00002760


	//   ....[4]....
        /*0074*/ 	.word	0x00002790


	//   ....[5]....
        /*0078*/ 	.word	0x000027b0


	//   ....[6]....
        /*007c*/ 	.word	0x000027e0


	//   ....[7]....
        /*0080*/ 	.word	0x00002800


	//   ....[8]....
        /*0084*/ 	.word	0x00002830


	//   ....[9]....
        /*0088*/ 	.word	0x00002850


	//----- nvinfo : EIATTR_EXIT_INSTR_OFFSETS
	.align		4
.L_943:
        /*008c*/ 	.byte	0x04, 0x1c
        /*008e*/ 	.short	(.L_945 - .L_944)


	//   ....[0]....
.L_944:
        /*0090*/ 	.word	0x00006370


	//   ....[1]....
        /*0094*/ 	.word	0x000064b0


	//   ....[2]....
        /*0098*/ 	.word	0x00006710


	//----- nvinfo : EIATTR_MAX_THREADS
	.align		4
.L_945:
        /*009c*/ 	.byte	0x04, 0x05
        /*009e*/ 	.short	(.L_947 - .L_946)
.L_946:
        /*00a0*/ 	.word	0x00000080
        /*00a4*/ 	.word	0x00000001
        /*00a8*/ 	.word	0x00000001


	//----- nvinfo : EIATTR_CRS_STACK_SIZE
	.align		4
.L_947:
        /*00ac*/ 	.byte	0x04, 0x1e
        /*00ae*/ 	.short	(.L_949 - .L_948)
.L_948:
        /*00b0*/ 	.word	0x00000000


	//----- nvinfo : EIATTR_CBANK_PARAM_SIZE
	.align		4
.L_949:
        /*00b4*/ 	.byte	0x03, 0x19
        /*00b6*/ 	.short	0x00b8


	//----- nvinfo : EIATTR_PARAM_CBANK
	.align		4
        /*00b8*/ 	.byte	0x04, 0x0a
        /*00ba*/ 	.short	(.L_951 - .L_950)
	.align		4
.L_950:
        /*00bc*/ 	.word	index@(.nv.constant0._Z35group_norm_nhwc_bwd_one_pass_kernelI11Fp16IOFp16WLi256ELi8ELi128EEv26Group_norm_nhwc_bwd_params)
        /*00c0*/ 	.short	0x0210
        /*00c2*/ 	.short	0x00b8


	//----- nvinfo : EIATTR_SW_WAR
	.align		4
.L_951:
        /*00c4*/ 	.byte	0x04, 0x36
        /*00c6*/ 	.short	(.L_953 - .L_952)
.L_952:
        /*00c8*/ 	.word	0x00000008
.L_953:


//--------------------- .nv.info._Z35group_norm_nhwc_bwd_one_pass_kernelI11Fp16IOFp16WLi512ELi8ELi128EEv26Group_norm_nhwc_bwd_params --------------------------
	.section	.nv.info._Z35group_norm_nhwc_bwd_one_pass_kernelI11Fp16IOFp16WLi512ELi8ELi128EEv26Group_norm_nhwc_bwd_params,"",@"SHT_CUDA_INFO"
	.sectionflags	@""
	.align	4


	//----- nvinfo : EIATTR_CUDA_API_VERSION
	.align		4
        /*0000*/ 	.byte	0x04, 0x37
        /*0002*/ 	.short	(.L_955 - .L_954)
.L_954:
        /*0004*/ 	.word	0x00000082


	//----- nvinfo : EIATTR_KPARAM_INFO
	.align		4
.L_955:
        /*0008*/ 	.byte	0x04, 0x17
        /*000a*/ 	.short	(.L_957 - .L_956)
.L_956:
        /*000c*/ 	.word	0x00000000
        /*0010*/ 	.short	0x0000
        /*0012*/ 	.short	0x0000
        /*0014*/ 	.byte	0x00, 0xf0, 0xe1, 0x02


	//----- nvinfo : EIATTR_SPARSE_MMA_MASK
	.align		4
.L_957:
        /*0018*/ 	.byte	0x03, 0x50
        /*001a*/ 	.short	0x0000


	//----- nvinfo : EIATTR_MAXREG_COUNT
	.align		4
        /*001c*/ 	.byte	0x03, 0x1b
        /*001e*/ 	.short	0x00ff


	//----- nvinfo : EIATTR_NUM_BARRIERS
	.align		4
        /*0020*/ 	.byte	0x02, 0x4c
        /*0022*/ 	.byte	0x01
	.zero		1


	//----- nvinfo : EIATTR_ANNOTATIONS
	.align		4
        /*0024*/ 	.byte	0x04, 0x55
        /*0026*/ 	.short	(.L_959 - .L_958)


	//   ....[0]....
.L_958:
        /*0028*/ 	.word	0x00000001
        /*002c*/ 	.byte	0xc0, 0x01, 0x00, 0x00, 0x01, 0x00, 0x00, 0x00, 0xc0, 0x04, 0x00, 0x00, 0x01, 0x00, 0x00, 0x00
        /*003c*/ 	.byte	0xe0, 0x06, 0x00, 0x00, 0x01, 0x00, 0x00, 0x00, 0x20, 0x44, 0x00, 0x00


	//----- nvinfo : EIATTR_MERCURY_ISA_VERSION
	.align		4
.L_959:
        /*0048*/ 	.byte	0x03, 0x5f
        /*004a*/ 	.short	0x0101


	//----- nvinfo : EIATTR_INT_WARP_WIDE_INSTR_OFFSETS
	.align		4
        /*004c*/ 	.byte	0x04, 0x31
        /*004e*/ 	.short	(.L_961 - .L_960)


	//   ....[0]....
.L_960:
        /*0050*/ 	.word	0x00005590


	//   ....[1]....
        /*0054*/ 	.word	0x00009bb0


	//----- nvinfo : EIATTR_COOP_GROUP_MASK_REGIDS
	.align		4
.L_961:
        /*0058*/ 	.byte	0x04, 0x29
        /*005a*/ 	.short	(.L_963 - .L_962)


	//   ....[0]....
.L_962:
        /*005c*/ 	.word	0xffffffff


	//   ....[1]....
        /*0060*/ 	.word	0xffffffff


	//   ....[2]....
        /*0064*/ 	.word	0xffffffff


	//   ....[3]....
        /*0068*/ 	.word	0xffffffff


	//   ....[4]....
        /*006c*/ 	.word	0xffffffff


	//   ....[5]....
        /*0070*/ 	.word	0xffffffff


	//   ....[6]....
        /*0074*/ 	.word	0xffffffff


	//   ....[7]....
        /*0078*/ 	.word	0xffffffff


	//   ....[8]....
        /*007c*/ 	.word	0xffffffff


	//   ....[9]....
        /*0080*/ 	.word	0xffffffff


	//----- nvinfo : EIATTR_COOP_GROUP_INSTR_OFFSETS
	.align		4
.L_963:
        /*0084*/ 	.byte	0x04, 0x28
        /*0086*/ 	.short	(.L_965 - .L_964)


	//   ....[0]....
.L_964:
        /*0088*/ 	.word	0x00004520


	//   ....[1]....
        /*008c*/ 	.word	0x00004560


	//   ....[2]....
        /*0090*/ 	.word	0x00004770


	//   ....[3]....
        /*0094*/ 	.word	0x00004780


	//   ....[4]....
        /*0098*/ 	.word	0x000047c0


	//   ....[5]....
        /*009c*/ 	.word	0x000047e0


	//   ....[6]....
        /*00a0*/ 	.word	0x00004810


	//   ....[7]....
        /*00a4*/ 	.word	0x00004830


	//   ....[8]....
        /*00a8*/ 	.word	0x00004860


	//   ....[9]....
        /*00ac*/ 	.word	0x00004880


	//----- nvinfo : EIATTR_EXIT_INSTR_OFFSETS
	.align		4
.L_965:
        /*00b0*/ 	.byte	0x04, 0x1c
        /*00b2*/ 	.short	(.L_967 - .L_966)


	//   ....[0]....
.L_966:
        /*00b4*/ 	.word	0x00009c40


	//   ....[1]....
        /*00b8*/ 	.word	0x00009d80


	//   ....[2]....
        /*00bc*/ 	.word	0x00009fe0


	//----- nvinfo : EIATTR_MAX_THREADS
	.align		4
.L_967:
        /*00c0*/ 	.byte	0x04, 0x05
        /*00c2*/ 	.short	(.L_969 - .L_968)
.L_968:
        /*00c4*/ 	.word	0x00000080
        /*00c8*/ 	.word	0x00000001
        /*00cc*/ 	.word	0x00000001


	//----- nvinfo : EIATTR_CRS_STACK_SIZE
	.align		4
.L_969:
        /*00d0*/ 	.byte	0x04, 0x1e
        /*00d2*/ 	.short	(.L_971 - .L_970)
.L_970:
        /*00d4*/ 	.word	0x00000000


	//----- nvinfo : EIATTR_CBANK_PARAM_SIZE
	.align		4
.L_971:
        /*00d8*/ 	.byte	0x03, 0x19
        /*00da*/ 	.short	0x00b8


	//----- nvinfo : EIATTR_PARAM_CBANK
	.align		4
        /*00dc*/ 	.byte	0x04, 0x0a
        /*00de*/ 	.short	(.L_973 - .L_972)
	.align		4
.L_972:
        /*00e0*/ 	.word	index@(.nv.constant0._Z35group_norm_nhwc_bwd_one_pass_kernelI11Fp16IOFp16WLi512ELi8ELi128EEv26Group_norm_nhwc_bwd_params)
        /*00e4*/ 	.short	0x0210
        /*00e6*/ 	.short	0x00b8


	//----- nvinfo : EIATTR_SW_WAR
	.align		4
.L_973:
        /*00e8*/ 	.byte	0x04, 0x36
        /*00ea*/ 	.short	(.L_975 - .L_974)
.L_974:
        /*00ec*/ 	.word	0x00000008
.L_975:


//--------------------- .nv.info._Z35group_norm_nhwc_bwd_one_pass_kernelI11Fp32IOFp32WLi64ELi8ELi128EEv26Group_norm_nhwc_bwd_params --------------------------
	.section	.nv.info._Z35group_norm_nhwc_bwd_one_pass_kernelI11Fp32IOFp32WLi64ELi8ELi128EEv26Group_norm_nhwc_bwd_params,"",@"SHT_CUDA_INFO"
	.sectionflags	@""
	.align	4


	//----- nvinfo : EIATTR_CUDA_API_VERSION
	.align		4
        /*0000*/ 	.byte	0x04, 0x37
        /*0002*/ 	.short	(.L_977 - .L_976)
.L_976:
        /*0004*/ 	.word	0x00000082


	//----- nvinfo : EIATTR_KPARAM_INFO
	.align		4
.L_977:
        /*0008*/ 	.byte	0x04, 0x17
        /*000a*/ 	.short	(.L_979 - .L_978)
.L_978:
        /*000c*/ 	.word	0x00000000
        /*0010*/ 	.short	0x0000
        /*0012*/ 	.short	0x0000
        /*0014*/ 	.byte	0x00, 0xf0, 0xe1, 0x02


	//----- nvinfo : EIATTR_SPARSE_MMA_MASK
	.align		4
.L_979:
        /*0018*/ 	.byte	0x03, 0x50
        /*001a*/ 	.short	0x0000


	//----- nvinfo : EIATTR_MAXREG_COUNT
	.align		4
        /*001c*/ 	.byte	0x03, 0x1b
        /*001e*/ 	.short	0x00ff


	//----- nvinfo : EIATTR_NUM_BARRIERS
	.align		4
        /*0020*/ 	.byte	0x02, 0x4c
        /*0022*/ 	.byte	0x01
	.zero		1


	//----- nvinfo : EIATTR_MERCURY_ISA_VERSION
	.align		4
        /*0024*/ 	.byte	0x03, 0x5f
        /*0026*/ 	.short	0x0101


	//----- nvinfo : EIATTR_INT_WARP_WIDE_INSTR_OFFSETS
	.align		4
        /*0028*/ 	.byte	0x04, 0x31
        /*002a*/ 	.short	(.L_981 - .L_980)


	//   ....[0]....
.L_980:
        /*002c*/ 	.word	0x00001df0


	//   ....[1]....
        /*0030*/ 	.word	0x000036e0


	//----- nvinfo : EIATTR_COOP_GROUP_MASK_REGIDS
	.align		4
.L_981:
        /*0034*/ 	.byte	0x04, 0x29
        /*0036*/ 	.short	(.L_983 - .L_982)


	//   ....[0]....
.L_982:
        /*0038*/ 	.word	0xffffffff


	//   ....[1]....
        /*003c*/ 	.word	0xffffffff


	//   ....[2]....
        /*0040*/ 	.word	0xffffffff


	//   ....[3]....
        /*0044*/ 	.word	0xffffffff


	//   ....[4]....
        /*0048*/ 	.word	0xffffffff


	//   ....[5]....
        /*004c*/ 	.word	0xffffffff


	//   ....[6]....
        /*0050*/ 	.word	0xffffffff


	//   ....[7]....
        /*0054*/ 	.word	0xffffffff


	//   ....[8]....
        /*0058*/ 	.word	0xffffffff


	//   ....[9]....
        /*005c*/ 	.word	0xffffffff


	//----- nvinfo : EIATTR_COOP_GROUP_INSTR_OFFSETS
	.align		4
.L_983:
        /*0060*/ 	.byte	0x04, 0x28
        /*0062*/ 	.short	(.L_985 - .L_984)


	//   ....[0]....
.L_984:
        /*0064*/ 	.word	0x00000ed0


	//   ....[1]....
        /*0068*/ 	.word	0x00000f00


	//   ....[2]....
        /*006c*/ 	.word	0x00000f60


	//   ....[3]....
        /*0070*/ 	.word	0x00000f70


	//   ....[4]....
        /*0074*/ 	.word	0x00000fa0


	//   ....[5]....
        /*0078*/ 	.word	0x00000fc0


	//   ....[6]....
        /*007c*/ 	.word	0x00000ff0


	//   ....[7]....
        /*0080*/ 	.word	0x00001010


	//   ....[8]....
        /*0084*/ 	.word	0x00001040


	//   ....[9]....
        /*0088*/ 	.word	0x00001060


	//----- nvinfo : EIATTR_EXIT_INSTR_OFFSETS
	.align		4
.L_985:
        /*008c*/ 	.byte	0x04, 0x1c
        /*008e*/ 	.short	(.L_987 - .L_986)


	//   ....[0]....
.L_986:
        /*0090*/ 	.word	0x00003770


	//   ....[1]....
        /*0094*/ 	.word	0x000038b0


	//   ....[2]....
        /*0098*/ 	.word	0x00003af0


	//----- nvinfo : EIATTR_MAX_THREADS
	.align		4
.L_987:
        /*009c*/ 	.byte	0x04, 0x05
        /*009e*/ 	.short	(.L_989 - .L_988)
.L_988:
        /*00a0*/ 	.word	0x00000080
        /*00a4*/ 	.word	0x00000001
        /*00a8*/ 	.word	0x00000001


	//----- nvinfo : EIATTR_CRS_STACK_SIZE
	.align		4
.L_989:
        /*00ac*/ 	.byte	0x04, 0x1e
        /*00ae*/ 	.short	(.L_991 - .L_990)
.L_990:
        /*00b0*/ 	.word	0x00000000


	//----- nvinfo : EIATTR_CBANK_PARAM_SIZE
	.align		4
.L_991:
        /*00b4*/ 	.byte	0x03, 0x19
        /*00b6*/ 	.short	0x00b8


	//----- nvinfo : EIATTR_PARAM_CBANK
	.align		4
        /*00b8*/ 	.byte	0x04, 0x0a
        /*00ba*/ 	.short	(.L_993 - .L_992)
	.align		4
.L_992:
        /*00bc*/ 	.word	index@(.nv.constant0._Z35group_norm_nhwc_bwd_one_pass_kernelI11Fp32IOFp32WLi64ELi8ELi128EEv26Group_norm_nhwc_bwd_params)
        /*00c0*/ 	.short	0x0210
        /*00c2*/ 	.short	0x00b8


	//----- nvinfo : EIATTR_SW_WAR
	.align		4
.L_993:
        /*00c4*/ 	.byte	0x04, 0x36
        /*00c6*/ 	.short	(.L_995 - .L_994)
.L_994:
        /*00c8*/ 	.word	0x00000008
.L_995:


//--------------------- .nv.info._Z35group_norm_nhwc_bwd_one_pass_kernelI11Fp32IOFp32WLi128ELi8ELi128EEv26Group_norm_nhwc_bwd_params --------------------------
	.section	.nv.info._Z35group_norm_nhwc_bwd_one_pass_kernelI11Fp32IOFp32WLi128ELi8ELi128EEv26Group_norm_nhwc_bwd_params,"",@"SHT_CUDA_INFO"
	.sectionflags	@""
	.align	4


	//----- nvinfo : EIATTR_CUDA_API_VERSION
	.align		4
        /*0000*/ 	.byte	0x04, 0x37
        /*0002*/ 	.short	(.L_997 - .L_996)
.L_996:
        /*0004*/ 	.word	0x00000082


	//----- nvinfo : EIATTR_KPARAM_INFO
	.align		4
.L_997:
        /*0008*/ 	.byte	0x04, 0x17
        /*000a*/ 	.short	(.L_999 - .L_998)
.L_998:
        /*000c*/ 	.word	0x00000000
        /*0010*/ 	.short	0x0000
        /*0012*/ 	.short	0x0000
        /*0014*/ 	.byte	0x00, 0xf0, 0xe1, 0x02


	//----- nvinfo : EIATTR_SPARSE_MMA_MASK
	.align		4
.L_999:
        /*0018*/ 	.byte	0x03, 0x50
        /*001a*/ 	.short	0x0000


	//----- nvinfo : EIATTR_MAXREG_COUNT
	.align		4
        /*001c*/ 	.byte	0x03, 0x1b
        /*001e*/ 	.short	0x00ff


	//----- nvinfo : EIATTR_NUM_BARRIERS
	.align		4
        /*0020*/ 	.byte	0x02, 0x4c
        /*0022*/ 	.byte	0x01
	.zero		1


	//----- nvinfo : EIATTR_MERCURY_ISA_VERSION
	.align		4
        /*0024*/ 	.byte	0x03, 0x5f
        /*0026*/ 	.short	0x0101


	//----- nvinfo : EIATTR_INT_WARP_WIDE_INSTR_OFFSETS
	.align		4
        /*0028*/ 	.byte	0x04, 0x31
        /*002a*/ 	.short	(.L_1001 - .L_1000)


	//   ....[0]....
.L_1000:
        /*002c*/ 	.word	0x00002550


	//   ....[1]....
        /*0030*/ 	.word	0x00004370


	//----- nvinfo : EIATTR_COOP_GROUP_MASK_REGIDS
	.align		4
.L_1001:
        /*0034*/ 	.byte	0x04, 0x29
        /*0036*/ 	.short	(.L_1003 - .L_1002)


	//   ....[0]....
.L_1002:
        /*0038*/ 	.word	0xffffffff


	//   ....[1]....
        /*003c*/ 	.word	0xffffffff


	//   ....[2]....
        /*0040*/ 	.word	0xffffffff


	//   ....[3]....
        /*0044*/ 	.word	0xffffffff


	//   ....[4]....
        /*0048*/ 	.word	0xffffffff


	//   ....[5]....
        /*004c*/ 	.word	0xffffffff


	//   ....[6]....
        /*0050*/ 	.word	0xffffffff


	//   ....[7]....
        /*0054*/ 	.word	0xffffffff


	//   ....[8]....
        /*0058*/ 	.word	0xffffffff


	//   ....[9]....
        /*005c*/ 	.word	0xffffffff


	//----- nvinfo : EIATTR_COOP_GROUP_INSTR_OFFSETS
	.align		4
.L_1003:
        /*0060*/ 	.byte	0x04, 0x28
        /*0062*/ 	.short	(.L_1005 - .L_1004)


	//   ....[0]....
.L_1004:
        /*0064*/ 	.word	0x000015a0


	//   ....[1]....
        /*0068*/ 	.word	0x000015e0


	//   ....[2]....
        /*006c*/ 	.word	0x000016f0


	//   ....[3]....
        /*0070*/ 	.word	0x00001710


	//   ....[4]....
        /*0074*/ 	.word	0x00001740


	//   ....[5]....
        /*0078*/ 	.word	0x00001760


	//   ....[6]....
        /*007c*/ 	.word	0x00001790


	//   ....[7]....
        /*0080*/ 	.word	0x000017b0


	//   ....[8]....
        /*0084*/ 	.word	0x000017e0


	//   ....[9]....
        /*0088*/ 	.word	0x00001800


	//----- nvinfo : EIATTR_EXIT_INSTR_OFFSETS
	.align		4
.L_1005:
        /*008c*/ 	.byte	0x04, 0x1c
        /*008e*/ 	.short	(.L_1007 - .L_1006)


	//   ....[0]....
.L_1006:
        /*0090*/ 	.word	0x00004400


	//   ....[1]....
        /*0094*/ 	.word	0x00004540


	//   ....[2]....
        /*0098*/ 	.word	0x00004780


	//----- nvinfo : EIATTR_MAX_THREADS
	.align		4
.L_1007:
        /*009c*/ 	.byte	0x04, 0x05
        /*009e*/ 	.short	(.L_1009 - .L_1008)
.L_1008:
        /*00a0*/ 	.word	0x00000080
        /*00a4*/ 	.word	0x00000001
        /*00a8*/ 	.word	0x00000001


	//----- nvinfo : EIATTR_CRS_STACK_SIZE
	.align		4
.L_1009:
        /*00ac*/ 	.byte	0x04, 0x1e
        /*00ae*/ 	.short	(.L_1011 - .L_1010)
.L_1010:
        /*00b0*/ 	.word	0x00000000


	//----- nvinfo : EIATTR_CBANK_PARAM_SIZE
	.align		4
.L_1011:
        /*00b4*/ 	.byte	0x03, 0x19
        /*00b6*/ 	.short	0x00b8


	//----- nvinfo : EIATTR_PARAM_CBANK
	.align		4
        /*00b8*/ 	.byte	0x04, 0x0a
        /*00ba*/ 	.short	(.L_1013 - .L_1012)
	.align		4
.L_1012:
        /*00bc*/ 	.word	index@(.nv.constant0._Z35group_norm_nhwc_bwd_one_pass_kernelI11Fp32IOFp32WLi128ELi8ELi128EEv26Group_norm_nhwc_bwd_params)
        /*00c0*/ 	.short	0x0210
        /*00c2*/ 	.short	0x00b8


	//----- nvinfo : EIATTR_SW_WAR
	.align		4
.L_1013:
        /*00c4*/ 	.byte	0x04, 0x36
        /*00c6*/ 	.short	(.L_1015 - .L_1014)
.L_1014:
        /*00c8*/ 	.word	0x00000008
.L_1015:


//--------------------- .nv.info._Z35group_norm_nhwc_bwd_one_pass_kernelI11Fp32IOFp32WLi256ELi8ELi128EEv26Group_norm_nhwc_bwd_params --------------------------
	.section	.nv.info._Z35group_norm_nhwc_bwd_one_pass_kernelI11Fp32IOFp32WLi256ELi8ELi128EEv26Group_norm_nhwc_bwd_params,"",@"SHT_CUDA_INFO"
	.sectionflags	@""
	.align	4


	//----- nvinfo : EIATTR_CUDA_API_VERSION
	.align		4
        /*0000*/ 	.byte	0x04, 0x37
        /*0002*/ 	.short	(.L_1017 - .L_1016)
.L_1016:
        /*0004*/ 	.word	0x00000082


	//----- nvinfo : EIATTR_KPARAM_INFO
	.align		4
.L_1017:
        /*0008*/ 	.byte	0x04, 0x17
        /*000a*/ 	.short	(.L_1019 - .L_1018)
.L_1018:
        /*000c*/ 	.word	0x00000000
        /*0010*/ 	.short	0x0000
        /*0012*/ 	.short	0x0000
        /*0014*/ 	.byte	0x00, 0xf0, 0xe1, 0x02


	//----- nvinfo : EIATTR_SPARSE_MMA_MASK
	.align		4
.L_1019:
        /*0018*/ 	.byte	0x03, 0x50
        /*001a*/ 	.short	0x0000


	//----- nvinfo : EIATTR_MAXREG_COUNT
	.align		4
        /*001c*/ 	.byte	0x03, 0x1b
        /*001e*/ 	.short	0x00ff


	//----- nvinfo : EIATTR_NUM_BARRIERS
	.align		4
        /*0020*/ 	.byte	0x02, 0x4c
        /*0022*/ 	.byte	0x01
	.zero		1


	//----- nvinfo : EIATTR_MERCURY_ISA_VERSION
	.align		4
        /*0024*/ 	.byte	0x03, 0x5f
        /*0026*/ 	.short	0x0101


	//----- nvinfo : EIATTR_INT_WARP_WIDE_INSTR_OFFSETS
	.align		4
        /*0028*/ 	.byte	0x04, 0x31
        /*002a*/ 	.short	(.L_1021 - .L_1020)


	//   ....[0]....
.L_1020:
        /*002c*/ 	.word	0x00003520


	//   ....[1]....
        /*0030*/ 	.word	0x00005e60


	//----- nvinfo : EIATTR_COOP_GROUP_MASK_REGIDS
	.align		4
.L_1021:
        /*0034*/ 	.byte	0x04, 0x29
        /*0036*/ 	.short	(.L_1023 - .L_1022)


	//   ....[0]....
.L_1022:
        /*0038*/ 	.word	0xffffffff


	//   ....[1]....
        /*003c*/ 	.word	0xffffffff


	//   ....[2]....
        /*0040*/ 	.word	0xffffffff


	//   ....[3]....
        /*0044*/ 	.word	0xffffffff


	//   ....[4]....
        /*0048*/ 	.word	0xffffffff


	//   ....[5]....
        /*004c*/ 	.word	0xffffffff


	//   ....[6]....
        /*0050*/ 	.word	0xffffffff


	//   ....[7]....
        /*0054*/ 	.word	0xffffffff


	//   ....[8]....
        /*0058*/ 	.word	0xffffffff


	//   ....[9]....
        /*005c*/ 	.word	0xffffffff


	//----- nvinfo : EIATTR_COOP_GROUP_INSTR_OFFSETS
	.align		4
.L_1023:
        /*0060*/ 	.byte	0x04, 0x28
        /*0062*/ 	.short	(.L_1025 - .L_1024)


	//   ....[0]....
.L_1024:
        /*0064*/ 	.word	0x00002510


	//   ....[1]....
        /*0068*/ 	.word	0x00002550


	//   ....[2]....
        /*006c*/ 	.word	0x00002680


	//   ....[3]....
        /*0070*/ 	.word	0x000026a0


	//   ....[4]....
        /*0074*/ 	.word	0x000026d0


	//   ....[5]....
        /*0078*/ 	.word	0x000026f0


	//   ....[6]....
        /*007c*/ 	.word	0x00002720


	//   ....[7]....
        /*0080*/ 	.word	0x00002740


	//   ....[8]....
        /*0084*/ 	.word	0x00002770


	//   ....[9]....
        /*0088*/ 	.word	0x00002790


	//----- nvinfo : EIATTR_EXIT_INSTR_OFFSETS
	.align		4
.L_1025:
        /*008c*/ 	.byte	0x04, 0x1c
        /*008e*/ 	.short	(.L_1027 - .L_1026)


	//   ....[0]....
.L_1026:
        /*0090*/ 	.word	0x00005ef0


	//   ....[1]....
        /*0094*/ 	.word	0x00006030


	//   ....[2]....
        /*0098*/ 	.word	0x00006270


	//----- nvinfo : EIATTR_MAX_THREADS
	.align		4
.L_1027:
        /*009c*/ 	.byte	0x04, 0x05
        /*009e*/ 	.short	(.L_1029 - .L_1028)
.L_1028:
        /*00a0*/ 	.word	0x00000080
        /*00a4*/ 	.word	0x00000001
        /*00a8*/ 	.word	0x00000001


	//----- nvinfo : EIATTR_CRS_STACK_SIZE
	.align		4
.L_1029:
        /*00ac*/ 	.byte	0x04, 0x1e
        /*00ae*/ 	.short	(.L_1031 - .L_1030)
.L_1030:
        /*00b0*/ 	.word	0x00000000


	//----- nvinfo : EIATTR_CBANK_PARAM_SIZE
	.align		4
.L_1031:
        /*00b4*/ 	.byte	0x03, 0x19
        /*00b6*/ 	.short	0x00b8


	//----- nvinfo : EIATTR_PARAM_CBANK
	.align		4
        /*00b8*/ 	.byte	0x04, 0x0a
        /*00ba*/ 	.short	(.L_1033 - .L_1032)
	.align		4
.L_1032:
        /*00bc*/ 	.word	index@(.nv.constant0._Z35group_norm_nhwc_bwd_one_pass_kernelI11Fp32IOFp32WLi256ELi8ELi128EEv26Group_norm_nhwc_bwd_params)
        /*00c0*/ 	.short	0x0210
        /*00c2*/ 	.short	0x00b8


	//----- nvinfo : EIATTR_SW_WAR
	.align		4
.L_1033:
        /*00c4*/ 	.byte	0x04, 0x36
        /*00c6*/ 	.short	(.L_1035 - .L_1034)
.L_1034:
        /*00c8*/ 	.word	0x00000008
.L_1035:


//--------------------- .nv.info._Z35group_norm_nhwc_bwd_one_pass_kernelI11Fp32IOFp32WLi512ELi8ELi128EEv26Group_norm_nhwc_bwd_params --------------------------
	.section	.nv.info._Z35group_norm_nhwc_bwd_one_pass_kernelI11Fp32IOFp32WLi512ELi8ELi128EEv26Group_norm_nhwc_bwd_params,"",@"SHT_CUDA_INFO"
	.sectionflags	@""
	.align	4


	//----- nvinfo : EIATTR_CUDA_API_VERSION
	.align		4
        /*0000*/ 	.byte	0x04, 0x37
        /*0002*/ 	.short	(.L_1037 - .L_1036)
.L_1036:
        /*0004*/ 	.word	0x00000082


	//----- nvinfo : EIATTR_KPARAM_INFO
	.align		4
.L_1037:
        /*0008*/ 	.byte	0x04, 0x17
        /*000a*/ 	.short	(.L_1039 - .L_1038)
.L_1038:
        /*000c*/ 	.word	0x00000000
        /*0010*/ 	.short	0x0000
        /*0012*/ 	.short	0x0000
        /*0014*/ 	.byte	0x00, 0xf0, 0xe1, 0x02


	//----- nvinfo : EIATTR_SPARSE_MMA_MASK
	.align		4
.L_1039:
        /*0018*/ 	.byte	0x03, 0x50
        /*001a*/ 	.short	0x0000


	//----- nvinfo : EIATTR_MAXREG_COUNT
	.align		4
        /*001c*/ 	.byte	0x03, 0x1b
        /*001e*/ 	.short	0x00ff


	//----- nvinfo : EIATTR_NUM_BARRIERS
	.align		4
        /*0020*/ 	.byte	0x02, 0x4c
        /*0022*/ 	.byte	0x01
	.zero		1


	//----- nvinfo : EIATTR_MERCURY_ISA_VERSION
	.align		4
        /*0024*/ 	.byte	0x03, 0x5f
        /*0026*/ 	.short	0x0101


	//----- nvinfo : EIATTR_INT_WARP_WIDE_INSTR_OFFSETS
	.align		4
        /*0028*/ 	.byte	0x04, 0x31
        /*002a*/ 	.short	(.L_1041 - .L_1040)


	//   ....[0]....
.L_1040:
        /*002c*/ 	.word	0x000053f0


	//   ....[1]....
        /*0030*/ 	.word	0x00009280


	//----- nvinfo : EIATTR_COOP_GROUP_MASK_REGIDS
	.align		4
.L_1041:
        /*0034*/ 	.byte	0x04, 0x29
        /*0036*/ 	.short	(.L_1043 - .L_1042)


	//   ....[0]....
.L_1042:
        /*0038*/ 	.word	0xffffffff


	//   ....[1]....
        /*003c*/ 	.word	0xffffffff


	//   ....[2]....
        /*0040*/ 	.word	0xffffffff


	//   ....[3]....
        /*0044*/ 	.word	0xffffffff


	//   ....[4]....
        /*0048*/ 	.word	0xffffffff


	//   ....[5]....
        /*004c*/ 	.word	0xffffffff


	//   ....[6]....
        /*0050*/ 	.word	0xffffffff


	//   ....[7]....
        /*0054*/ 	.word	0xffffffff


	//   ....[8]....
        /*0058*/ 	.word	0xffffffff


	//   ....[9]....
        /*005c*/ 	.word	0xffffffff


	//----- nvinfo : EIATTR_COOP_GROUP_INSTR_OFFSETS
	.align		4
.L_1043:
        /*0060*/ 	.byte	0x04, 0x28
        /*0062*/ 	.short	(.L_1045 - .L_1044)


	//   ....[0]....
.L_1044:
        /*0064*/ 	.word	0x00004390


	//   ....[1]....
        /*0068*/ 	.word	0x000043d0


	//   ....[2]....
        /*006c*/ 	.word	0x00004530


	//   ....[3]....
        /*0070*/ 	.word	0x00004540


	//   ....[4]....
        /*0074*/ 	.word	0x00004570


	//   ....[5]....
        /*0078*/ 	.word	0x00004590


	//   ....[6]....
        /*007c*/ 	.word	0x000045c0


	//   ....[7]....
        /*0080*/ 	.word	0x000045e0


	//   ....[8]....
        /*0084*/ 	.word	0x00004610


	//   ....[9]....
        /*0088*/ 	.word	0x00004630


	//----- nvinfo : EIATTR_EXIT_INSTR_OFFSETS
	.align		4
.L_1045:
        /*008c*/ 	.byte	0x04, 0x1c
        /*008e*/ 	.short	(.L_1047 - .L_1046)


	//   ....[0]....
.L_1046:
        /*0090*/ 	.word	0x00009310


	//   ....[1]....
        /*0094*/ 	.word	0x00009450


	//   ....[2]....
        /*0098*/ 	.word	0x00009690


	//----- nvinfo : EIATTR_MAX_THREADS
	.align		4
.L_1047:
        /*009c*/ 	.byte	0x04, 0x05
        /*009e*/ 	.short	(.L_1049 - .L_1048)
.L_1048:
        /*00a0*/ 	.word	0x00000080
        /*00a4*/ 	.word	0x00000001
        /*00a8*/ 	.word	0x00000001


	//----- nvinfo : EIATTR_CRS_STACK_SIZE
	.align		4
.L_1049:
        /*00ac*/ 	.byte	0x04, 0x1e
        /*00ae*/ 	.short	(.L_1051 - .L_1050)
.L_1050:
        /*00b0*/ 	.word	0x00000000


	//----- nvinfo : EIATTR_CBANK_PARAM_SIZE
	.align		4
.L_1051:
        /*00b4*/ 	.byte	0x03, 0x19
        /*00b6*/ 	.short	0x00b8


	//----- nvinfo : EIATTR_PARAM_CBANK
	.align		4
        /*00b8*/ 	.byte	0x04, 0x0a
        /*00ba*/ 	.short	(.L_1053 - .L_1052)
	.align		4
.L_1052:
        /*00bc*/ 	.word	index@(.nv.constant0._Z35group_norm_nhwc_bwd_one_pass_kernelI11Fp32IOFp32WLi512ELi8ELi128EEv26Group_norm_nhwc_bwd_params)
        /*00c0*/ 	.short	0x0210
        /*00c2*/ 	.short	0x00b8


	//----- nvinfo : EIATTR_SW_WAR
	.align		4
.L_1053:
        /*00c4*/ 	.byte	0x04, 0x36
        /*00c6*/ 	.short	(.L_1055 - .L_1054)
.L_1054:
        /*00c8*/ 	.word	0x00000008
.L_1055:


//--------------------- .nv.info._Z35group_norm_nhwc_bwd_one_pass_kernelI11Fp32IOBf16WLi64ELi8ELi128EEv26Group_norm_nhwc_bwd_params --------------------------
	.section	.nv.info._Z35group_norm_nhwc_bwd_one_pass_kernelI11Fp32IOBf16WLi64ELi8ELi128EEv26Group_norm_nhwc_bwd_params,"",@"SHT_CUDA_INFO"
	.sectionflags	@""
	.align	4


	//----- nvinfo : EIATTR_CUDA_API_VERSION
	.align		4
        /*0000*/ 	.byte	0x04, 0x37
        /*0002*/ 	.short	(.L_1057 - .L_1056)
.L_1056:
        /*0004*/ 	.word	0x00000082


	//----- nvinfo : EIATTR_KPARAM_INFO
	.align		4
.L_1057:
        /*0008*/ 	.byte	0x04, 0x17
        /*000a*/ 	.short	(.L_1059 - .L_1058)
.L_1058:
        /*000c*/ 	.word	0x00000000
        /*0010*/ 	.short	0x0000
        /*0012*/ 	.short	0x0000
        /*0014*/ 	.byte	0x00, 0xf0, 0xe1, 0x02


	//----- nvinfo : EIATTR_SPARSE_MMA_MASK
	.align		4
.L_1059:
        /*0018*/ 	.byte	0x03, 0x50
        /*001a*/ 	.short	0x0000


	//----- nvinfo : EIATTR_MAXREG_COUNT
	.align		4
        /*001c*/ 	.byte	0x03, 0x1b
        /*001e*/ 	.short	0x00ff


	//----- nvinfo : EIATTR_NUM_BARRIERS
	.align		4
        /*0020*/ 	.byte	0x02, 0x4c
        /*0022*/ 	.byte	0x01
	.zero		1


	//----- nvinfo : EIATTR_MERCURY_ISA_VERSION
	.align		4
        /*0024*/ 	.byte	0x03, 0x5f
        /*0026*/ 	.short	0x0101


	//----- nvinfo : EIATTR_INT_WARP_WIDE_INSTR_OFFSETS
	.align		4
        /*0028*/ 	.byte	0x04, 0x31
        /*002a*/ 	.short	(.L_1061 - .L_1060)


	//   ....[0]....
.L_1060:
        /*002c*/ 	.word	0x00001e50


	//   ....[1]....
        /*0030*/ 	.word	0x00003730


	//----- nvinfo : EIATTR_COOP_GROUP_MASK_REGIDS
	.align		4
.L_1061:
        /*0034*/ 	.byte	0x04, 0x29
        /*0036*/ 	.short	(.L_1063 - .L_1062)


	//   ....[0]....
.L_1062:
        /*0038*/ 	.word	0xffffffff


	//   ....[1]....
        /*003c*/ 	.word	0xffffffff


	//   ....[2]....
        /*0040*/ 	.word	0xffffffff


	//   ....[3]....
        /*0044*/ 	.word	0xffffffff


	//   ....[4]....
        /*0048*/ 	.word	0xffffffff


	//   ....[5]....
        /*004c*/ 	.word	0xffffffff


	//   ....[6]....
        /*0050*/ 	.word	0xffffffff


	//   ....[7]....
        /*0054*/ 	.word	0xffffffff


	//   ....[8]....
        /*0058*/ 	.word	0xffffffff


	//   ....[9]....
        /*005c*/ 	.word	0xffffffff


	//----- nvinfo : EIATTR_COOP_GROUP_INSTR_OFFSETS
	.align		4
.L_1063:
        /*0060*/ 	.byte	0x04, 0x28
        /*0062*/ 	.short	(.L_1065 - .L_1064)


	//   ....[0]....
.L_1064:
        /*0064*/ 	.word	0x00000f30


	//   ....[1]....
        /*0068*/ 	.word	0x00000f60


	//   ....[2]....
        /*006c*/ 	.word	0x00000fc0


	//   ....[3]....
        /*0070*/ 	.word	0x00000fd0


	//   ....[4]....
        /*0074*/ 	.word	0x00001000


	//   ....[5]....
        /*0078*/ 	.word	0x00001020


	//   ....[6]....
        /*007c*/ 	.word	0x00001050


	//   ....[7]....
        /*0080*/ 	.word	0x00001070


	//   ....[8]....
        /*0084*/ 	.word	0x000010a0


	//   ....[9]....
        /*0088*/ 	.word	0x000010c0


	//----- nvinfo : EIATTR_EXIT_INSTR_OFFSETS
	.align		4
.L_1065:
        /*008c*/ 	.byte	0x04, 0x1c
        /*008e*/ 	.short	(.L_1067 - .L_1066)


	//   ....[0]....
.L_1066:
        /*0090*/ 	.word	0x000037c0


	//   ....[1]....
        /*0094*/ 	.word	0x00003900


	//   ....[2]....
        /*0098*/ 	.word	0x00003b70


	//----- nvinfo : EIATTR_MAX_THREADS
	.align		4
.L_1067:
        /*009c*/ 	.byte	0x04, 0x05
        /*009e*/ 	.short	(.L_1069 - .L_1068)
.L_1068:
        /*00a0*/ 	.word	0x00000080
        /*00a4*/ 	.word	0x00000001
        /*00a8*/ 	.word	0x00000001


	//----- nvinfo : EIATTR_CRS_STACK_SIZE
	.align		4
.L_1069:
        /*00ac*/ 	.byte	0x04, 0x1e
        /*00ae*/ 	.short	(.L_1071 - .L_1070)
.L_1070:
        /*00b0*/ 	.word	0x00000000


	//----- nvinfo : EIATTR_CBANK_PARAM_SIZE
	.align		4
.L_1071:
        /*00b4*/ 	.byte	0x03, 0x19
        /*00b6*/ 	.short	0x00b8


	//----- nvinfo : EIATTR_PARAM_CBANK
	.align		4
        /*00b8*/ 	.byte	0x04, 0x0a
        /*00ba*/ 	.short	(.L_1073 - .L_1072)
	.align		4
.L_1072:
        /*00bc*/ 	.word	index@(.nv.constant0._Z35group_norm_nhwc_bwd_one_pass_kernelI11Fp32IOBf16WLi64ELi8ELi128EEv26Group_norm_nhwc_bwd_params)
        /*00c0*/ 	.short	0x0210
        /*00c2*/ 	.short	0x00b8


	//----- nvinfo : EIATTR_SW_WAR
	.align		4
.L_1073:
        /*00c4*/ 	.byte	0x04, 0x36
        /*00c6*/ 	.short	(.L_1075 - .L_1074)
.L_1074:
        /*00c8*/ 	.word	0x00000008
.L_1075:


//--------------------- .nv.info._Z35group_norm_nhwc_bwd_one_pass_kernelI11Fp32IOBf16WLi128ELi8ELi128EEv26Group_norm_nhwc_bwd_params --------------------------
	.section	.nv.info._Z35group_norm_nhwc_bwd_one_pass_kernelI11Fp32IOBf16WLi128ELi8ELi128EEv26Group_norm_nhwc_bwd_params,"",@"SHT_CUDA_INFO"
	.sectionflags	@""
	.align	4


	//----- nvinfo : EIATTR_CUDA_API_VERSION
	.align		4
        /*0000*/ 	.byte	0x04, 0x37
        /*0002*/ 	.short	(.L_1077 - .L_1076)
.L_1076:
        /*0004*/ 	.word	0x00000082


	//----- nvinfo : EIATTR_KPARAM_INFO
	.align		4
.L_1077:
        /*0008*/ 	.byte	0x04, 0x17
        /*000a*/ 	.short	(.L_1079 - .L_1078)
.L_1078:
        /*000c*/ 	.word	0x00000000
        /*0010*/ 	.short	0x0000
        /*0012*/ 	.short	0x0000
        /*0014*/ 	.byte	0x00, 0xf0, 0xe1, 0x02


	//----- nvinfo : EIATTR_SPARSE_MMA_MASK
	.align		4
.L_1079:
        /*0018*/ 	.byte	0x03, 0x50
        /*001a*/ 	.short	0x0000


	//----- nvinfo : EIATTR_MAXREG_COUNT
	.align		4
        /*001c*/ 	.byte	0x03, 0x1b
        /*001e*/ 	.short	0x00ff


	//----- nvinfo : EIATTR_NUM_BARRIERS
	.align		4
        /*0020*/ 	.byte	0x02, 0x4c
        /*0022*/ 	.byte	0x01
	.zero		1


	//----- nvinfo : EIATTR_MERCURY_ISA_VERSION
	.align		4
        /*0024*/ 	.byte	0x03, 0x5f
        /*0026*/ 	.short	0x0101


	//----- nvinfo : EIATTR_INT_WARP_WIDE_INSTR_OFFSETS
	.align		4
        /*0028*/ 	.byte	0x04, 0x31
        /*002a*/ 	.short	(.L_1081 - .L_1080)


	//   ....[0]....
.L_1080:
        /*002c*/ 	.word	0x000025a0


	//   ....[1]....
        /*0030*/ 	.word	0x000043c0


	//----- nvinfo : EIATTR_COOP_GROUP_MASK_REGIDS
	.align		4
.L_1081:
        /*0034*/ 	.byte	0x04, 0x29
        /*0036*/ 	.short	(.L_1083 - .L_1082)


	//   ....[0]....
.L_1082:
        /*0038*/ 	.word	0xffffffff


	//   ....[1]....
        /*003c*/ 	.word	0xffffffff


	//   ....[2]....
        /*0040*/ 	.word	0xffffffff


	//   ....[3]....
        /*0044*/ 	.word	0xffffffff


	//   ....[4]....
        /*0048*/ 	.word	0xffffffff


	//   ....[5]....
        /*004c*/ 	.word	0xffffffff


	//   ....[6]....
        /*0050*/ 	.word	0xffffffff


	//   ....[7]....
        /*0054*/ 	.word	0xffffffff


	//   ....[8]....
        /*0058*/ 	.word	0xffffffff


	//   ....[9]....
        /*005c*/ 	.word	0xffffffff


	//----- nvinfo : EIATTR_COOP_GROUP_INSTR_OFFSETS
	.align		4
.L_1083:
        /*0060*/ 	.byte	0x04, 0x28
        /*0062*/ 	.short	(.L_1085 - .L_1084)


	//   ....[0]....
.L_1084:
        /*0064*/ 	.word	0x000015f0


	//   ....[1]....
        /*0068*/ 	.word	0x00001630


	//   ....[2]....
        /*006c*/ 	.word	0x00001730


	//   ....[3]....
        /*0070*/ 	.word	0x00001750


	//   ....[4]....
        /*0074*/ 	.word	0x00001780


	//   ....[5]....
        /*0078*/ 	.word	0x000017a0


	//   ....[6]....
        /*007c*/ 	.word	0x000017d0


	//   ....[7]....
        /*0080*/ 	.word	0x000017f0


	//   ....[8]....
        /*0084*/ 	.word	0x00001820


	//   ....[9]....
        /*0088*/ 	.word	0x00001840


	//----- nvinfo : EIATTR_EXIT_INSTR_OFFSETS
	.align		4
.L_1085:
        /*008c*/ 	.byte	0x04, 0x1c
        /*008e*/ 	.short	(.L_1087 - .L_1086)


	//   ....[0]....
.L_1086:
        /*0090*/ 	.word	0x00004450


	//   ....[1]....
        /*0094*/ 	.word	0x00004590


	//   ....[2]....
        /*0098*/ 	.word	0x000047f0


	//----- nvinfo : EIATTR_MAX_THREADS
	.align		4
.L_1087:
        /*009c*/ 	.byte	0x04, 0x05
        /*009e*/ 	.short	(.L_1089 - .L_1088)
.L_1088:
        /*00a0*/ 	.word	0x00000080
        /*00a4*/ 	.word	0x00000001
        /*00a8*/ 	.word	0x00000001


	//----- nvinfo : EIATTR_CRS_STACK_SIZE
	.align		4
.L_1089:
        /*00ac*/ 	.byte	0x04, 0x1e
        /*00ae*/ 	.short	(.L_1091 - .L_1090)
.L_1090:
        /*00b0*/ 	.word	0x00000000


	//----- nvinfo : EIATTR_CBANK_PARAM_SIZE
	.align		4
.L_1091:
        /*00b4*/ 	.byte	0x03, 0x19
        /*00b6*/ 	.short	0x00b8


	//----- nvinfo : EIATTR_PARAM_CBANK
	.align		4
        /*00b8*/ 	.byte	0x04, 0x0a
        /*00ba*/ 	.short	(.L_1093 - .L_1092)
	.align		4
.L_1092:
        /*00bc*/ 	.word	index@(.nv.constant0._Z35group_norm_nhwc_bwd_one_pass_kernelI11Fp32IOBf16WLi128ELi8ELi128EEv26Group_norm_nhwc_bwd_params)
        /*00c0*/ 	.short	0x0210
        /*00c2*/ 	.short	0x00b8


	//----- nvinfo : EIATTR_SW_WAR
	.align		4
.L_1093:
        /*00c4*/ 	.byte	0x04, 0x36
        /*00c6*/ 	.short	(.L_1095 - .L_1094)
.L_1094:
        /*00c8*/ 	.word	0x00000008
.L_1095:


//--------------------- .nv.info._Z35group_norm_nhwc_bwd_one_pass_kernelI11Fp32IOBf16WLi256ELi8ELi128EEv26Group_norm_nhwc_bwd_params --------------------------
	.section	.nv.info._Z35group_norm_nhwc_bwd_one_pass_kernelI11Fp32IOBf16WLi256ELi8ELi128EEv26Group_norm_nhwc_bwd_params,"",@"SHT_CUDA_INFO"
	.sectionflags	@""
	.align	4


	//----- nvinfo : EIATTR_CUDA_API_VERSION
	.align		4
        /*0000*/ 	.byte	0x04, 0x37
        /*0002*/ 	.short	(.L_1097 - .L_1096)
.L_1096:
        /*0004*/ 	.word	0x00000082


	//----- nvinfo : EIATTR_KPARAM_INFO
	.align		4
.L_1097:
        /*0008*/ 	.byte	0x04, 0x17
        /*000a*/ 	.short	(.L_1099 - .L_1098)
.L_1098:
        /*000c*/ 	.word	0x00000000
        /*0010*/ 	.short	0x0000
        /*0012*/ 	.short	0x0000
        /*0014*/ 	.byte	0x00, 0xf0, 0xe1, 0x02


	//----- nvinfo : EIATTR_SPARSE_MMA_MASK
	.align		4
.L_1099:
        /*0018*/ 	.byte	0x03, 0x50
        /*001a*/ 	.short	0x0000


	//----- nvinfo : EIATTR_MAXREG_COUNT
	.align		4
        /*001c*/ 	.byte	0x03, 0x1b
        /*001e*/ 	.short	0x00ff


	//----- nvinfo : EIATTR_NUM_BARRIERS
	.align		4
        /*0020*/ 	.byte	0x02, 0x4c
        /*0022*/ 	.byte	0x01
	.zero		1


	//----- nvinfo : EIATTR_MERCURY_ISA_VERSION
	.align		4
        /*0024*/ 	.byte	0x03, 0x5f
        /*0026*/ 	.short	0x0101


	//----- nvinfo : EIATTR_INT_WARP_WIDE_INSTR_OFFSETS
	.align		4
        /*0028*/ 	.byte	0x04, 0x31
        /*002a*/ 	.short	(.L_1101 - .L_1100)


	//   ....[0]....
.L_1100:
        /*002c*/ 	.word	0x00003590


	//   ....[1]....
        /*0030*/ 	.word	0x00005ed0


	//----- nvinfo : EIATTR_COOP_GROUP_MASK_REGIDS
	.align		4
.L_1101:
        /*0034*/ 	.byte	0x04, 0x29
        /*0036*/ 	.short	(.L_1103 - .L_1102)


	//   ....[0]....
.L_1102:
        /*0038*/ 	.word	0xffffffff


	//   ....[1]....
        /*003c*/ 	.word	0xffffffff


	//   ....[2]....
        /*0040*/ 	.word	0xffffffff


	//   ....[3]....
        /*0044*/ 	.word	0xffffffff


	//   ....[4]....
        /*0048*/ 	.word	0xffffffff


	//   ....[5]....
        /*004c*/ 	.word	0xffffffff


	//   ....[6]....
        /*0050*/ 	.word	0xffffffff


	//   ....[7]....
        /*0054*/ 	.word	0xffffffff


	//   ....[8]....
        /*0058*/ 	.word	0xffffffff


	//   ....[9]....
        /*005c*/ 	.word	0xffffffff


	//----- nvinfo : EIATTR_COOP_GROUP_INSTR_OFFSETS
	.align		4
.L_1103:
        /*0060*/ 	.byte	0x04, 0x28
        /*0062*/ 	.short	(.L_1105 - .L_1104)


	//   ....[0]....
.L_1104:
        /*0064*/ 	.word	0x00002580


	//   ....[1]....
        /*0068*/ 	.word	0x000025c0


	//   ....[2]....
        /*006c*/ 	.word	0x00002660


	//   ....[3]....
        /*0070*/ 	.word	0x00002680


	//   ....[4]....
        /*0074*/ 	.word	0x000026b0


	//   ....[5]....
        /*0078*/ 	.word	0x000026d0


	//   ....[6]....
        /*007c*/ 	.word	0x00002700


	//   ....[7]....
        /*0080*/ 	.word	0x00002720


	//   ....[8]....
        /*0084*/ 	.word	0x00002750


	//   ....[9]....
        /*0088*/ 	.word	0x00002770


	//----- nvinfo : EIATTR_EXIT_INSTR_OFFSETS
	.align		4
.L_1105:
        /*008c*/ 	.byte	0x04, 0x1c
        /*008e*/ 	.short	(.L_1107 - .L_1106)


	//   ....[0]....
.L_1106:
        /*0090*/ 	.word	0x00005f60


	//   ....[1]....
        /*0094*/ 	.word	0x000060a0


	//   ....[2]....
        /*0098*/ 	.word	0x00006300


	//----- nvinfo : EIATTR_MAX_THREADS
	.align		4
.L_1107:
        /*009c*/ 	.byte	0x04, 0x05
        /*009e*/ 	.short	(.L_1109 - .L_1108)
.L_1108:
        /*00a0*/ 	.word	0x00000080
        /*00a4*/ 	.word	0x00000001
        /*00a8*/ 	.word	0x00000001


	//----- nvinfo : EIATTR_CRS_STACK_SIZE
	.align		4
.L_1109:
        /*00ac*/ 	.byte	0x04, 0x1e
        /*00ae*/ 	.short	(.L_1111 - .L_1110)
.L_1110:
        /*00b0*/ 	.word	0x00000000


	//----- nvinfo : EIATTR_CBANK_PARAM_SIZE
	.align		4
.L_1111:
        /*00b4*/ 	.byte	0x03, 0x19
        /*00b6*/ 	.short	0x00b8


	//----- nvinfo : EIATTR_PARAM_CBANK
	.align		4
        /*00b8*/ 	.byte	0x04, 0x0a
        /*00ba*/ 	.short	(.L_1113 - .L_1112)
	.align		4
.L_1112:
        /*00bc*/ 	.word	index@(.nv.constant0._Z35group_norm_nhwc_bwd_one_pass_kernelI11Fp32IOBf16WLi256ELi8ELi128EEv26Group_norm_nhwc_bwd_params)
        /*00c0*/ 	.short	0x0210
        /*00c2*/ 	.short	0x00b8


	//----- nvinfo : EIATTR_SW_WAR
	.align		4
.L_1113:
        /*00c4*/ 	.byte	0x04, 0x36
        /*00c6*/ 	.short	(.L_1115 - .L_1114)
.L_1114:
        /*00c8*/ 	.word	0x00000008
.L_1115:


//--------------------- .nv.info._Z35group_norm_nhwc_bwd_one_pass_kernelI11Fp32IOBf16WLi512ELi8ELi128EEv26Group_norm_nhwc_bwd_params --------------------------
	.section	.nv.info._Z35group_norm_nhwc_bwd_one_pass_kernelI11Fp32IOBf16WLi512ELi8ELi128EEv26Group_norm_nhwc_bwd_params,"",@"SHT_CUDA_INFO"
	.sectionflags	@""
	.align	4


	//----- nvinfo : EIATTR_CUDA_API_VERSION
	.align		4
        /*0000*/ 	.byte	0x04, 0x37
        /*0002*/ 	.short	(.L_1117 - .L_1116)
.L_1116:
        /*0004*/ 	.word	0x00000082


	//----- nvinfo : EIATTR_KPARAM_INFO
	.align		4
.L_1117:
        /*0008*/ 	.byte	0x04, 0x17
        /*000a*/ 	.short	(.L_1119 - .L_1118)
.L_1118:
        /*000c*/ 	.word	0x00000000
        /*0010*/ 	.short	0x0000
        /*0012*/ 	.short	0x0000
        /*0014*/ 	.byte	0x00, 0xf0, 0xe1, 0x02


	//----- nvinfo : EIATTR_SPARSE_MMA_MASK
	.align		4
.L_1119:
        /*0018*/ 	.byte	0x03, 0x50
        /*001a*/ 	.short	0x0000


	//----- nvinfo : EIATTR_MAXREG_COUNT
	.align		4
        /*001c*/ 	.byte	0x03, 0x1b
        /*001e*/ 	.short	0x00ff


	//----- nvinfo : EIATTR_NUM_BARRIERS
	.align		4
        /*0020*/ 	.byte	0x02, 0x4c
        /*0022*/ 	.byte	0x01
	.zero		1


	//----- nvinfo : EIATTR_ANNOTATIONS
	.align		4
        /*0024*/ 	.byte	0x04, 0x55
        /*0026*/ 	.short	(.L_1121 - .L_1120)


	//   ....[0]....
.L_1120:
        /*0028*/ 	.word	0x00000001
        /*002c*/ 	.byte	0x40, 0x06, 0x00, 0x00, 0x01, 0x00, 0x00, 0x00, 0x80, 0x06, 0x00, 0x00, 0x01, 0x00, 0x00, 0x00
        /*003c*/ 	.byte	0xa0, 0x06, 0x00, 0x00, 0x01, 0x00, 0x00, 0x00, 0x80, 0x43, 0x00, 0x00, 0x01, 0x00, 0x00, 0x00
        /*004c*/ 	.byte	0x00, 0x53, 0x00, 0x00, 0x01, 0x00, 0x00, 0x00, 0x10, 0x53, 0x00, 0x00


	//----- nvinfo : EIATTR_MERCURY_ISA_VERSION
	.align		4
.L_1121:
        /*0058*/ 	.byte	0x03, 0x5f
        /*005a*/ 	.short	0x0101


	//----- nvinfo : EIATTR_INT_WARP_WIDE_INSTR_OFFSETS
	.align		4
        /*005c*/ 	.byte	0x04, 0x31
        /*005e*/ 	.short	(.L_1123 - .L_1122)


	//   ....[0]....
.L_1122:
        /*0060*/ 	.word	0x000054c0


	//   ....[1]....
        /*0064*/ 	.word	0x00009350


	//----- nvinfo : EIATTR_COOP_GROUP_MASK_REGIDS
	.align		4
.L_1123:
        /*0068*/ 	.byte	0x04, 0x29
        /*006a*/ 	.short	(.L_1125 - .L_1124)


	//   ....[0]....
.L_1124:
        /*006c*/ 	.word	0xffffffff


	//   ....[1]....
        /*0070*/ 	.word	0xffffffff


	//   ....[2]....
        /*0074*/ 	.word	0xffffffff


	//   ....[3]....
        /*0078*/ 	.word	0xffffffff


	//   ....[4]....
        /*007c*/ 	.word	0xffffffff


	//   ....[5]....
        /*0080*/ 	.word	0xffffffff


	//   ....[6]....
        /*0084*/ 	.word	0xffffffff


	//   ....[7]....
        /*0088*/ 	.word	0xffffffff


	//   ....[8]....
        /*008c*/ 	.word	0xffffffff


	//   ....[9]....
        /*0090*/ 	.word	0xffffffff


	//----- nvinfo : EIATTR_COOP_GROUP_INSTR_OFFSETS
	.align		4
.L_1125:
        /*0094*/ 	.byte	0x04, 0x28
        /*0096*/ 	.short	(.L_1127 - .L_1126)


	//   ....[0]....
.L_1126:
        /*0098*/ 	.word	0x00004460


	//   ....[1]....
        /*009c*/ 	.word	0x000044a0


	//   ....[2]....
        /*00a0*/ 	.word	0x000045a0


	//   ....[3]....
        /*00a4*/ 	.word	0x000045b0


	//   ....[4]....
        /*00a8*/ 	.word	0x000045e0


	//   ....[5]....
        /*00ac*/ 	.word	0x00004600


	//   ....[6]....
        /*00b0*/ 	.word	0x00004630


	//   ....[7]....
        /*00b4*/ 	.word	0x00004650


	//   ....[8]....
        /*00b8*/ 	.word	0x00004680


	//   ....[9]....
        /*00bc*/ 	.word	0x000046a0


	//----- nvinfo : EIATTR_EXIT_INSTR_OFFSETS
	.align		4
.L_1127:
        /*00c0*/ 	.byte	0x04, 0x1c
        /*00c2*/ 	.short	(.L_1129 - .L_1128)


	//   ....[0]....
.L_1128:
        /*00c4*/ 	.word	0x000093e0


	//   ....[1]....
        /*00c8*/ 	.word	0x00009520


	//   ....[2]....
        /*00cc*/ 	.word	0x00009780


	//----- nvinfo : EIATTR_MAX_THREADS
	.align		4
.L_1129:
        /*00d0*/ 	.byte	0x04, 0x05
        /*00d2*/ 	.short	(.L_1131 - .L_1130)
.L_1130:
        /*00d4*/ 	.word	0x00000080
        /*00d8*/ 	.word	0x00000001
        /*00dc*/ 	.word	0x00000001


	//----- nvinfo : EIATTR_CRS_STACK_SIZE
	.align		4
.L_1131:
        /*00e0*/ 	.byte	0x04, 0x1e
        /*00e2*/ 	.short	(.L_1133 - .L_1132)
.L_1132:
        /*00e4*/ 	.word	0x00000000


	//----- nvinfo : EIATTR_CBANK_PARAM_SIZE
	.align		4
.L_1133:
        /*00e8*/ 	.byte	0x03, 0x19
        /*00ea*/ 	.short	0x00b8


	//----- nvinfo : EIATTR_PARAM_CBANK
	.align		4
        /*00ec*/ 	.byte	0x04, 0x0a
        /*00ee*/ 	.short	(.L_1135 - .L_1134)
	.align		4
.L_1134:
        /*00f0*/ 	.word	index@(.nv.constant0._Z35group_norm_nhwc_bwd_one_pass_kernelI11Fp32IOBf16WLi512ELi8ELi128EEv26Group_norm_nhwc_bwd_params)
        /*00f4*/ 	.short	0x0210
        /*00f6*/ 	.short	0x00b8


	//----- nvinfo : EIATTR_SW_WAR
	.align		4
.L_1135:
        /*00f8*/ 	.byte	0x04, 0x36
        /*00fa*/ 	.short	(.L_1137 - .L_1136)
.L_1136:
        /*00fc*/ 	.word	0x00000008
.L_1137:


//--------------------- .nv.info._Z35group_norm_nhwc_bwd_one_pass_kernelI11Fp32IOFp16WLi64ELi8ELi128EEv26Group_norm_nhwc_bwd_params --------------------------
	.section	.nv.info._Z35group_norm_nhwc_bwd_one_pass_kernelI11Fp32IOFp16WLi64ELi8ELi128EEv26Group_norm_nhwc_bwd_params,"",@"SHT_CUDA_INFO"
	.sectionflags	@""
	.align	4


	//----- nvinfo : EIATTR_CUDA_API_VERSION
	.align		4
        /*0000*/ 	.byte	0x04, 0x37
        /*0002*/ 	.short	(.L_1139 - .L_1138)
.L_1138:
        /*0004*/ 	.word	0x00000082


	//----- nvinfo : EIATTR_KPARAM_INFO
	.align		4
.L_1139:
        /*0008*/ 	.byte	0x04, 0x17
        /*000a*/ 	.short	(.L_1141 - .L_1140)
.L_1140:
        /*000c*/ 	.word	0x00000000
        /*0010*/ 	.short	0x0000
        /*0012*/ 	.short	0x0000
        /*0014*/ 	.byte	0x00, 0xf0, 0xe1, 0x02


	//----- nvinfo : EIATTR_SPARSE_MMA_MASK
	.align		4
.L_1141:
        /*0018*/ 	.byte	0x03, 0x50
        /*001a*/ 	.short	0x0000


	//----- nvinfo : EIATTR_MAXREG_COUNT
	.align		4
        /*001c*/ 	.byte	0x03, 0x1b
        /*001e*/ 	.short	0x00ff


	//----- nvinfo : EIATTR_NUM_BARRIERS
	.align		4
        /*0020*/ 	.byte	0x02, 0x4c
        /*0022*/ 	.byte	0x01
	.zero		1


	//----- nvinfo : EIATTR_MERCURY_ISA_VERSION
	.align		4
        /*0024*/ 	.byte	0x03, 0x5f
        /*0026*/ 	.short	0x0101


	//----- nvinfo : EIATTR_INT_WARP_WIDE_INSTR_OFFSETS
	.align		4
        /*0028*/ 	.byte	0x04, 0x31
        /*002a*/ 	.short	(.L_1143 - .L_1142)


	//   ....[0]....
.L_1142:
        /*002c*/ 	.word	0x00001e50


	//   ....[1]....
        /*0030*/ 	.word	0x00003730


	//----- nvinfo : EIATTR_COOP_GROUP_MASK_REGIDS
	.align		4
.L_1143:
        /*0034*/ 	.byte	0x04, 0x29
        /*0036*/ 	.short	(.L_1145 - .L_1144)


	//   ....[0]....
.L_1144:
        /*0038*/ 	.word	0xffffffff


	//   ....[1]....
        /*003c*/ 	.word	0xffffffff


	//   ....[2]....
        /*0040*/ 	.word	0xffffffff


	//   ....[3]....
        /*0044*/ 	.word	0xffffffff


	//   ....[4]....
        /*0048*/ 	.word	0xffffffff


	//   ....[5]....
        /*004c*/ 	.word	0xffffffff


	//   ....[6]....
        /*0050*/ 	.word	0xffffffff


	//   ....[7]....
        /*0054*/ 	.word	0xffffffff


	//   ....[8]....
        /*0058*/ 	.word	0xffffffff


	//   ....[9]....
        /*005c*/ 	.word	0xffffffff


	//----- nvinfo : EIATTR_COOP_GROUP_INSTR_OFFSETS
	.align		4
.L_1145:
        /*0060*/ 	.byte	0x04, 0x28
        /*0062*/ 	.short	(.L_1147 - .L_1146)


	//   ....[0]....
.L_1146:
        /*0064*/ 	.word	0x00000f30


	//   ....[1]....
        /*0068*/ 	.word	0x00000f60


	//   ....[2]....
        /*006c*/ 	.word	0x00000fc0


	//   ....[3]....
        /*0070*/ 	.word	0x00000fd0


	//   ....[4]....
        /*0074*/ 	.word	0x00001000


	//   ....[5]....
        /*0078*/ 	.word	0x00001020


	//   ....[6]....
        /*007c*/ 	.word	0x00001050


	//   ....[7]....
        /*0080*/ 	.word	0x00001070


	//   ....[8]....
        /*0084*/ 	.word	0x000010a0


	//   ....[9]....
        /*0088*/ 	.word	0x000010c0


	//----- nvinfo : EIATTR_EXIT_INSTR_OFFSETS
	.align		4
.L_1147:
        /*008c*/ 	.byte	0x04, 0x1c
        /*008e*/ 	.short	(.L_1149 - .L_1148)


	//   ....[0]....
.L_1148:
        /*0090*/ 	.word	0x000037c0


	//   ....[1]....
        /*0094*/ 	.word	0x00003900


	//   ....[2]....
        /*0098*/ 	.word	0x00003b70


	//----- nvinfo : EIATTR_MAX_THREADS
	.align		4
.L_1149:
        /*009c*/ 	.byte	0x04, 0x05
        /*009e*/ 	.short	(.L_1151 - .L_1150)
.L_1150:
        /*00a0*/ 	.word	0x00000080
        /*00a4*/ 	.word	0x00000001
        /*00a8*/ 	.word	0x00000001


	//----- nvinfo : EIATTR_CRS_STACK_SIZE
	.align		4
.L_1151:
        /*00ac*/ 	.byte	0x04, 0x1e
        /*00ae*/ 	.short	(.L_1153 - .L_1152)
.L_1152:
        /*00b0*/ 	.word	0x00000000


	//----- nvinfo : EIATTR_CBANK_PARAM_SIZE
	.align		4
.L_1153:
        /*00b4*/ 	.byte	0x03, 0x19
        /*00b6*/ 	.short	0x00b8


	//----- nvinfo : EIATTR_PARAM_CBANK
	.align		4
        /*00b8*/ 	.byte	0x04, 0x0a
        /*00ba*/ 	.short	(.L_1155 - .L_1154)
	.align		4
.L_1154:
        /*00bc*/ 	.word	index@(.nv.constant0._Z35group_norm_nhwc_bwd_one_pass_kernelI11Fp32IOFp16WLi64ELi8ELi128EEv26Group_norm_nhwc_bwd_params)
        /*00c0*/ 	.short	0x0210
        /*00c2*/ 	.short	0x00b8


	//----- nvinfo : EIATTR_SW_WAR
	.align		4
.L_1155:
        /*00c4*/ 	.byte	0x04, 0x36
        /*00c6*/ 	.short	(.L_1157 - .L_1156)
.L_1156:
        /*00c8*/ 	.word	0x00000008
.L_1157:


//--------------------- .nv.info._Z35group_norm_nhwc_bwd_one_pass_kernelI11Fp32IOFp16WLi128ELi8ELi128EEv26Group_norm_nhwc_bwd_params --------------------------
	.section	.nv.info._Z35group_norm_nhwc_bwd_one_pass_kernelI11Fp32IOFp16WLi128ELi8ELi128EEv26Group_norm_nhwc_bwd_params,"",@"SHT_CUDA_INFO"
	.sectionflags	@""
	.align	4


	//----- nvinfo : EIATTR_CUDA_API_VERSION
	.align		4
        /*0000*/ 	.byte	0x04, 0x37
        /*0002*/ 	.short	(.L_1159 - .L_1158)
.L_1158:
        /*0004*/ 	.word	0x00000082


	//----- nvinfo : EIATTR_KPARAM_INFO
	.align		4
.L_1159:
        /*0008*/ 	.byte	0x04, 0x17
        /*000a*/ 	.short	(.L_1161 - .L_1160)
.L_1160:
        /*000c*/ 	.word	0x00000000
        /*0010*/ 	.short	0x0000
        /*0012*/ 	.short	0x0000
        /*0014*/ 	.byte	0x00, 0xf0, 0xe1, 0x02


	//----- nvinfo : EIATTR_SPARSE_MMA_MASK
	.align		4
.L_1161:
        /*0018*/ 	.byte	0x03, 0x50
        /*001a*/ 	.short	0x0000


	//----- nvinfo : EIATTR_MAXREG_COUNT
	.align		4
        /*001c*/ 	.byte	0x03, 0x1b
        /*001e*/ 	.short	0x00ff


	//----- nvinfo : EIATTR_NUM_BARRIERS
	.align		4
        /*0020*/ 	.byte	0x02, 0x4c
        /*0022*/ 	.byte	0x01
	.zero		1


	//----- nvinfo : EIATTR_MERCURY_ISA_VERSION
	.align		4
        /*0024*/ 	.byte	0x03, 0x5f
        /*0026*/ 	.short	0x0101


	//----- nvinfo : EIATTR_INT_WARP_WIDE_INSTR_OFFSETS
	.align		4
        /*0028*/ 	.byte	0x04, 0x31
        /*002a*/ 	.short	(.L_1163 - .L_1162)


	//   ....[0]....
.L_1162:
        /*002c*/ 	.word	0x000025a0


	//   ....[1]....
        /*0030*/ 	.word	0x000043c0


	//----- nvinfo : EIATTR_COOP_GROUP_MASK_REGIDS
	.align		4
.L_1163:
        /*0034*/ 	.byte	0x04, 0x29
        /*0036*/ 	.short	(.L_1165 - .L_1164)


	//   ....[0]....
.L_1164:
        /*0038*/ 	.word	0xffffffff


	//   ....[1]....
        /*003c*/ 	.word	0xffffffff


	//   ....[2]....
        /*0040*/ 	.word	0xffffffff


	//   ....[3]....
        /*0044*/ 	.word	0xffffffff


	//   ....[4]....
        /*0048*/ 	.word	0xffffffff


	//   ....[5]....
        /*004c*/ 	.word	0xffffffff


	//   ....[6]....
        /*0050*/ 	.word	0xffffffff


	//   ....[7]....
        /*0054*/ 	.word	0xffffffff


	//   ....[8]....
        /*0058*/ 	.word	0xffffffff


	//   ....[9]....
        /*005c*/ 	.word	0xffffffff


	//----- nvinfo : EIATTR_COOP_GROUP_INSTR_OFFSETS
	.align		4
.L_1165:
        /*0060*/ 	.byte	0x04, 0x28
        /*0062*/ 	.short	(.L_1167 - .L_1166)


	//   ....[0]....
.L_1166:
        /*0064*/ 	.word	0x000015f0


	//   ....[1]....
        /*0068*/ 	.word	0x00001630


	//   ....[2]....
        /*006c*/ 	.word	0x00001730


	//   ....[3]....
        /*0070*/ 	.word	0x00001750


	//   ....[4]....
        /*0074*/ 	.word	0x00001780


	//   ....[5]....
        /*0078*/ 	.word	0x000017a0


	//   ....[6]....
        /*007c*/ 	.word	0x000017d0


	//   ....[7]....
        /*0080*/ 	.word	0x000017f0


	//   ....[8]....
        /*0084*/ 	.word	0x00001820


	//   ....[9]....
        /*0088*/ 	.word	0x00001840


	//----- nvinfo : EIATTR_EXIT_INSTR_OFFSETS
	.align		4
.L_1167:
        /*008c*/ 	.byte	0x04, 0x1c
        /*008e*/ 	.short	(.L_1169 - .L_1168)


	//   ....[0]....
.L_1168:
        /*0090*/ 	.word	0x00004450


	//   ....[1]....
        /*0094*/ 	.word	0x00004590


	//   ....[2]....
        /*0098*/ 	.word	0x000047f0


	//----- nvinfo : EIATTR_MAX_THREADS
	.align		4
.L_1169:
        /*009c*/ 	.byte	0x04, 0x05
        /*009e*/ 	.short	(.L_1171 - .L_1170)
.L_1170:
        /*00a0*/ 	.word	0x00000080
        /*00a4*/ 	.word	0x00000001
        /*00a8*/ 	.word	0x00000001


	//----- nvinfo : EIATTR_CRS_STACK_SIZE
	.align		4
.L_1171:
        /*00ac*/ 	.byte	0x04, 0x1e
        /*00ae*/ 	.short	(.L_1173 - .L_1172)
.L_1172:
        /*00b0*/ 	.word	0x00000000


	//----- nvinfo : EIATTR_CBANK_PARAM_SIZE
	.align		4
.L_1173:
        /*00b4*/ 	.byte	0x03, 0x19
        /*00b6*/ 	.short	0x00b8


	//----- nvinfo : EIATTR_PARAM_CBANK
	.align		4
        /*00b8*/ 	.byte	0x04, 0x0a
        /*00ba*/ 	.short	(.L_1175 - .L_1174)
	.align		4
.L_1174:
        /*00bc*/ 	.word	index@(.nv.constant0._Z35group_norm_nhwc_bwd_one_pass_kernelI11Fp32IOFp16WLi128ELi8ELi128EEv26Group_norm_nhwc_bwd_params)
        /*00c0*/ 	.short	0x0210
        /*00c2*/ 	.short	0x00b8


	//----- nvinfo : EIATTR_SW_WAR
	.align		4
.L_1175:
        /*00c4*/ 	.byte	0x04, 0x36
        /*00c6*/ 	.short	(.L_1177 - .L_1176)
.L_1176:
        /*00c8*/ 	.word	0x00000008
.L_1177:


//--------------------- .nv.info._Z35group_norm_nhwc_bwd_one_pass_kernelI11Fp32IOFp16WLi256ELi8ELi128EEv26Group_norm_nhwc_bwd_params --------------------------
	.section	.nv.info._Z35group_norm_nhwc_bwd_one_pass_kernelI11Fp32IOFp16WLi256ELi8ELi128EEv26Group_norm_nhwc_bwd_params,"",@"SHT_CUDA_INFO"
	.sectionflags	@""
	.align	4


	//----- nvinfo : EIATTR_CUDA_API_VERSION
	.align		4
        /*0000*/ 	.byte	0x04, 0x37
        /*0002*/ 	.short	(.L_1179 - .L_1178)
.L_1178:
        /*0004*/ 	.word	0x00000082


	//----- nvinfo : EIATTR_KPARAM_INFO
	.align		4
.L_1179:
        /*0008*/ 	.byte	0x04, 0x17
        /*000a*/ 	.short	(.L_1181 - .L_1180)
.L_1180:
        /*000c*/ 	.word	0x00000000
        /*0010*/ 	.short	0x0000
        /*0012*/ 	.short	0x0000
        /*0014*/ 	.byte	0x00, 0xf0, 0xe1, 0x02


	//----- nvinfo : EIATTR_SPARSE_MMA_MASK
	.align		4
.L_1181:
        /*0018*/ 	.byte	0x03, 0x50
        /*001a*/ 	.short	0x0000


	//----- nvinfo : EIATTR_MAXREG_COUNT
	.align		4
        /*001c*/ 	.byte	0x03, 0x1b
        /*001e*/ 	.short	0x00ff


	//----- nvinfo : EIATTR_NUM_BARRIERS
	.align		4
        /*0020*/ 	.byte	0x02, 0x4c
        /*0022*/ 	.byte	0x01
	.zero		1


	//----- nvinfo : EIATTR_MERCURY_ISA_VERSION
	.align		4
        /*0024*/ 	.byte	0x03, 0x5f
        /*0026*/ 	.short	0x0101


	//----- nvinfo : EIATTR_INT_WARP_WIDE_INSTR_OFFSETS
	.align		4
        /*0028*/ 	.byte	0x04, 0x31
        /*002a*/ 	.short	(.L_1183 - .L_1182)


	//   ....[0]....
.L_1182:
        /*002c*/ 	.word	0x00003590


	//   ....[1]....
        /*0030*/ 	.word	0x00005ed0


	//----- nvinfo : EIATTR_COOP_GROUP_MASK_REGIDS
	.align		4
.L_1183:
        /*0034*/ 	.byte	0x04, 0x29
        /*0036*/ 	.short	(.L_1185 - .L_1184)


	//   ....[0]....
.L_1184:
        /*0038*/ 	.word	0xffffffff


	//   ....[1]....
        /*003c*/ 	.word	0xffffffff


	//   ....[2]....
        /*0040*/ 	.word	0xffffffff


	//   ....[3]....
        /*0044*/ 	.word	0xffffffff


	//   ....[4]....
        /*0048*/ 	.word	0xffffffff


	//   ....[5]....
        /*004c*/ 	.word	0xffffffff


	//   ....[6]....
        /*0050*/ 	.word	0xffffffff


	//   ....[7]....
        /*0054*/ 	.word	0xffffffff


	//   ....[8]....
        /*0058*/ 	.word	0xffffffff


	//   ....[9]....
        /*005c*/ 	.word	0xffffffff


	//----- nvinfo : EIATTR_COOP_GROUP_INSTR_OFFSETS
	.align		4
.L_1185:
        /*0060*/ 	.byte	0x04, 0x28
        /*0062*/ 	.short	(.L_1187 - .L_1186)


	//   ....[0]....
.L_1186:
        /*0064*/ 	.word	0x00002580


	//   ....[1]....
        /*0068*/ 	.word	0x000025c0


	//   ....[2]....
        /*006c*/ 	.word	0x00002660


	//   ....[3]....
        /*0070*/ 	.word	0x00002680


	//   ....[4]....
        /*0074*/ 	.word	0x000026b0


	//   ....[5]....
        /*0078*/ 	.word	0x000026d0


	//   ....[6]....
        /*007c*/ 	.word	0x00002700


	//   ....[7]....
        /*0080*/ 	.word	0x00002720


	//   ....[8]....
        /*0084*/ 	.word	0x00002750


	//   ....[9]....
        /*0088*/ 	.word	0x00002770


	//----- nvinfo : EIATTR_EXIT_INSTR_OFFSETS
	.align		4
.L_1187:
        /*008c*/ 	.byte	0x04, 0x1c
        /*008e*/ 	.short	(.L_1189 - .L_1188)


	//   ....[0]....
.L_1188:
        /*0090*/ 	.word	0x00005f60


	//   ....[1]....
        /*0094*/ 	.word	0x000060a0


	//   ....[2]....
        /*0098*/ 	.word	0x00006300


	//----- nvinfo : EIATTR_MAX_THREADS
	.align		4
.L_1189:
        /*009c*/ 	.byte	0x04, 0x05
        /*009e*/ 	.short	(.L_1191 - .L_1190)
.L_1190:
        /*00a0*/ 	.word	0x00000080
        /*00a4*/ 	.word	0x00000001
        /*00a8*/ 	.word	0x00000001


	//----- nvinfo : EIATTR_CRS_STACK_SIZE
	.align		4
.L_1191:
        /*00ac*/ 	.byte	0x04, 0x1e
        /*00ae*/ 	.short	(.L_1193 - .L_1192)
.L_1192:
        /*00b0*/ 	.word	0x00000000


	//----- nvinfo : EIATTR_CBANK_PARAM_SIZE
	.align		4
.L_1193:
        /*00b4*/ 	.byte	0x03, 0x19
        /*00b6*/ 	.short	0x00b8


	//----- nvinfo : EIATTR_PARAM_CBANK
	.align		4
        /*00b8*/ 	.byte	0x04, 0x0a
        /*00ba*/ 	.short	(.L_1195 - .L_1194)
	.align		4
.L_1194:
        /*00bc*/ 	.word	index@(.nv.constant0._Z35group_norm_nhwc_bwd_one_pass_kernelI11Fp32IOFp16WLi256ELi8ELi128EEv26Group_norm_nhwc_bwd_params)
        /*00c0*/ 	.short	0x0210
        /*00c2*/ 	.short	0x00b8


	//----- nvinfo : EIATTR_SW_WAR
	.align		4
.L_1195:
        /*00c4*/ 	.byte	0x04, 0x36
        /*00c6*/ 	.short	(.L_1197 - .L_1196)
.L_1196:
        /*00c8*/ 	.word	0x00000008
.L_1197:


//--------------------- .nv.info._Z35group_norm_nhwc_bwd_one_pass_kernelI11Fp32IOFp16WLi512ELi8ELi128EEv26Group_norm_nhwc_bwd_params --------------------------
	.section	.nv.info._Z35group_norm_nhwc_bwd_one_pass_kernelI11Fp32IOFp16WLi512ELi8ELi128EEv26Group_norm_nhwc_bwd_params,"",@"SHT_CUDA_INFO"
	.sectionflags	@""
	.align	4


	//----- nvinfo : EIATTR_CUDA_API_VERSION
	.align		4
        /*0000*/ 	.byte	0x04, 0x37
        /*0002*/ 	.short	(.L_1199 - .L_1198)
.L_1198:
        /*0004*/ 	.word	0x00000082


	//----- nvinfo : EIATTR_KPARAM_INFO
	.align		4
.L_1199:
        /*0008*/ 	.byte	0x04, 0x17
        /*000a*/ 	.short	(.L_1201 - .L_1200)
.L_1200:
        /*000c*/ 	.word	0x00000000
        /*0010*/ 	.short	0x0000
        /*0012*/ 	.short	0x0000
        /*0014*/ 	.byte	0x00, 0xf0, 0xe1, 0x02


	//----- nvinfo : EIATTR_SPARSE_MMA_MASK
	.align		4
.L_1201:
        /*0018*/ 	.byte	0x03, 0x50
        /*001a*/ 	.short	0x0000


	//----- nvinfo : EIATTR_MAXREG_COUNT
	.align		4
        /*001c*/ 	.byte	0x03, 0x1b
        /*001e*/ 	.short	0x00ff


	//----- nvinfo : EIATTR_NUM_BARRIERS
	.align		4
        /*0020*/ 	.byte	0x02, 0x4c
        /*0022*/ 	.byte	0x01
	.zero		1


	//----- nvinfo : EIATTR_ANNOTATIONS
	.align		4
        /*0024*/ 	.byte	0x04, 0x55
        /*0026*/ 	.short	(.L_1203 - .L_1202)


	//   ....[0]....
.L_1202:
        /*0028*/ 	.word	0x00000001
        /*002c*/ 	.byte	0x40, 0x06, 0x00, 0x00, 0x01, 0x00, 0x00, 0x00, 0x80, 0x06, 0x00, 0x00, 0x01, 0x00, 0x00, 0x00
        /*003c*/ 	.byte	0xa0, 0x06, 0x00, 0x00, 0x01, 0x00, 0x00, 0x00, 0x80, 0x43, 0x00, 0x00, 0x01, 0x00, 0x00, 0x00
        /*004c*/ 	.byte	0x00, 0x53, 0x00, 0x00, 0x01, 0x00, 0x00, 0x00, 0x10, 0x53, 0x00, 0x00


	//----- nvinfo : EIATTR_MERCURY_ISA_VERSION
	.align		4
.L_1203:
        /*0058*/ 	.byte	0x03, 0x5f
        /*005a*/ 	.short	0x0101


	//----- nvinfo : EIATTR_INT_WARP_WIDE_INSTR_OFFSETS
	.align		4
        /*005c*/ 	.byte	0x04, 0x31
        /*005e*/ 	.short	(.L_1205 - .L_1204)


	//   ....[0]....
.L_1204:
        /*0060*/ 	.word	0x000054c0


	//   ....[1]....
        /*0064*/ 	.word	0x00009350


	//----- nvinfo : EIATTR_COOP_GROUP_MASK_REGIDS
	.align		4
.L_1205:
        /*0068*/ 	.byte	0x04, 0x29
        /*006a*/ 	.short	(.L_1207 - .L_1206)


	//   ....[0]....
.L_1206:
        /*006c*/ 	.word	0xffffffff


	//   ....[1]....
        /*0070*/ 	.word	0xffffffff


	//   ....[2]....
        /*0074*/ 	.word	0xffffffff


	//   ....[3]....
        /*0078*/ 	.word	0xffffffff


	//   ....[4]....
        /*007c*/ 	.word	0xffffffff


	//   ....[5]....
        /*0080*/ 	.word	0xffffffff


	//   ....[6]....
        /*0084*/ 	.word	0xffffffff


	//   ....[7]....
        /*0088*/ 	.word	0xffffffff


	//   ....[8]....
        /*008c*/ 	.word	0xffffffff


	//   ....[9]....
        /*0090*/ 	.word	0xffffffff


	//----- nvinfo : EIATTR_COOP_GROUP_INSTR_OFFSETS
	.align		4
.L_1207:
        /*0094*/ 	.byte	0x04, 0x28
        /*0096*/ 	.short	(.L_1209 - .L_1208)


	//   ....[0]....
.L_1208:
        /*0098*/ 	.word	0x00004460


	//   ....[1]....
        /*009c*/ 	.word	0x000044a0


	//   ....[2]....
        /*00a0*/ 	.word	0x000045a0


	//   ....[3]....
        /*00a4*/ 	.word	0x000045b0


	//   ....[4]....
        /*00a8*/ 	.word	0x000045e0


	//   ....[5]....
        /*00ac*/ 	.word	0x00004600


	//   ....[6]....
        /*00b0*/ 	.word	0x00004630


	//   ....[7]....
        /*00b4*/ 	.word	0x00004650


	//   ....[8]....
        /*00b8*/ 	.word	0x00004680


	//   ....[9]....
        /*00bc*/ 	.word	0x000046a0


	//----- nvinfo : EIATTR_EXIT_INSTR_OFFSETS
	.align		4
.L_1209:
        /*00c0*/ 	.byte	0x04, 0x1c
        /*00c2*/ 	.short	(.L_1211 - .L_1210)


	//   ....[0]....
.L_1210:
        /*00c4*/ 	.word	0x000093e0


	//   ....[1]....
        /*00c8*/ 	.word	0x00009520


	//   ....[2]....
        /*00cc*/ 	.word	0x00009780


	//----- nvinfo : EIATTR_MAX_THREADS
	.align		4
.L_1211:
        /*00d0*/ 	.byte	0x04, 0x05
        /*00d2*/ 	.short	(.L_1213 - .L_1212)
.L_1212:
        /*00d4*/ 	.word	0x00000080
        /*00d8*/ 	.word	0x00000001
        /*00dc*/ 	.word	0x00000001


	//----- nvinfo : EIATTR_CRS_STACK_SIZE
	.align		4
.L_1213:
        /*00e0*/ 	.byte	0x04, 0x1e
        /*00e2*/ 	.short	(.L_1215 - .L_1214)
.L_1214:
        /*00e4*/ 	.word	0x00000000


	//----- nvinfo : EIATTR_CBANK_PARAM_SIZE
	.align		4
.L_1215:
        /*00e8*/ 	.byte	0x03, 0x19
        /*00ea*/ 	.short	0x00b8


	//----- nvinfo : EIATTR_PARAM_CBANK
	.align		4
        /*00ec*/ 	.byte	0x04, 0x0a
        /*00ee*/ 	.short	(.L_1217 - .L_1216)
	.align		4
.L_1216:
        /*00f0*/ 	.word	index@(.nv.constant0._Z35group_norm_nhwc_bwd_one_pass_kernelI11Fp32IOFp16WLi512ELi8ELi128EEv26Group_norm_nhwc_bwd_params)
        /*00f4*/ 	.short	0x0210
        /*00f6*/ 	.short	0x00b8


	//----- nvinfo : EIATTR_SW_WAR
	.align		4
.L_1217:
        /*00f8*/ 	.byte	0x04, 0x36
        /*00fa*/ 	.short	(.L_1219 - .L_1218)
.L_1218:
        /*00fc*/ 	.word	0x00000008
.L_1219:


//--------------------- .nv.info._Z35group_norm_nhwc_fwd_one_pass_kernelI11Bf16IOFp32WLi64ELi8ELi128EEv26Group_norm_nhwc_fwd_params --------------------------
	.section	.nv.info._Z35group_norm_nhwc_fwd_one_pass_kernelI11Bf16IOFp32WLi64ELi8ELi128EEv26Group_norm_nhwc_fwd_params,"",@"SHT_CUDA_INFO"
	.sectionflags	@""
	.align	4


	//----- nvinfo : EIATTR_CUDA_API_VERSION
	.align		4
        /*0000*/ 	.byte	0x04, 0x37
        /*0002*/ 	.short	(.L_1221 - .L_1220)
.L_1220:
        /*0004*/ 	.word	0x00000082


	//----- nvinfo : EIATTR_KPARAM_INFO
	.align		4
.L_1221:
        /*0008*/ 	.byte	0x04, 0x17
        /*000a*/ 	.short	(.L_1223 - .L_1222)
.L_1222:
        /*000c*/ 	.word	0x00000000
        /*0010*/ 	.short	0x0000
        /*0012*/ 	.short	0x0000
        /*0014*/ 	.byte	0x00, 0xf0, 0x81, 0x02


	//----- nvinfo : EIATTR_SPARSE_MMA_MASK
	.align		4
.L_1223:
        /*0018*/ 	.byte	0x03, 0x50
        /*001a*/ 	.short	0x0000


	//----- nvinfo : EIATTR_MAXREG_COUNT
	.align		4
        /*001c*/ 	.byte	0x03, 0x1b
        /*001e*/ 	.short	0x00ff


	//----- nvinfo : EIATTR_NUM_BARRIERS
	.align		4
        /*0020*/ 	.byte	0x02, 0x4c
        /*0022*/ 	.byte	0x01
	.zero		1


	//----- nvinfo : EIATTR_MERCURY_ISA_VERSION
	.align		4
        /*0024*/ 	.byte	0x03, 0x5f
        /*0026*/ 	.short	0x0101


	//----- nvinfo : EIATTR_COOP_GROUP_MASK_REGIDS
	.align		4
        /*0028*/ 	.byte	0x04, 0x29
        /*002a*/ 	.short	(.L_1225 - .L_1224)


	//   ....[0]....
.L_1224:
        /*002c*/ 	.word	0xffffffff


	//   ....[1]....
        /*0030*/ 	.word	0xffffffff


	//   ....[2]....
        /*0034*/ 	.word	0xffffffff


	//   ....[3]....
        /*0038*/ 	.word	0xffffffff


	//   ....[4]....
        /*003c*/ 	.word	0xffffffff


	//   ....[5]....
        /*0040*/ 	.word	0xffffffff


	//   ....[6]....
        /*0044*/ 	.word	0xffffffff


	//   ....[7]....
        /*0048*/ 	.word	0xffffffff


	//   ....[8]....
        /*004c*/ 	.word	0xffffffff


	//   ....[9]....
        /*0050*/ 	.word	0xffffffff


	//----- nvinfo : EIATTR_COOP_GROUP_INSTR_OFFSETS
	.align		4
.L_1225:
        /*0054*/ 	.byte	0x04, 0x28
        /*0056*/ 	.short	(.L_1227 - .L_1226)


	//   ....[0]....
.L_1226:
        /*0058*/ 	.word	0x00000760


	//   ....[1]....
        /*005c*/ 	.word	0x00000770


	//   ....[2]....
        /*0060*/ 	.word	0x000007a0


	//   ....[3]....
        /*0064*/ 	.word	0x000007c0


	//   ....[4]....
        /*0068*/ 	.word	0x000007f0


	//   ....[5]....
        /*006c*/ 	.word	0x00000810


	//   ....[6]....
        /*0070*/ 	.word	0x00000840


	//   ....[7]....
        /*0074*/ 	.word	0x00000860


	//   ....[8]....
        /*0078*/ 	.word	0x00000890


	//   ....[9]....
        /*007c*/ 	.word	0x000008b0


	//----- nvinfo : EIATTR_EXIT_INSTR_OFFSETS
	.align		4
.L_1227:
        /*0080*/ 	.byte	0x04, 0x1c
        /*0082*/ 	.short	(.L_1229 - .L_1228)


	//   ....[0]....
.L_1228:
        /*0084*/ 	.word	0x00000070


	//   ....[1]....
        /*0088*/ 	.word	0x00002300


	//----- nvinfo : EIATTR_MAX_THREADS
	.align		4
.L_1229:
        /*008c*/ 	.byte	0x04, 0x05
        /*008e*/ 	.short	(.L_1231 - .L_1230)
.L_1230:
        /*0090*/ 	.word	0x00000080
        /*0094*/ 	.word	0x00000001
        /*0098*/ 	.word	0x00000001


	//----- nvinfo : EIATTR_CRS_STACK_SIZE
	.align		4
.L_1231:
        /*009c*/ 	.byte	0x04, 0x1e
        /*009e*/ 	.short	(.L_1233 - .L_1232)
.L_1232:
        /*00a0*/ 	.word	0x00000000


	//----- nvinfo : EIATTR_CBANK_PARAM_SIZE
	.align		4
.L_1233:
        /*00a4*/ 	.byte	0x03, 0x19
        /*00a6*/ 	.short	0x00a0


	//----- nvinfo : EIATTR_PARAM_CBANK
	.align		4
        /*00a8*/ 	.byte	0x04, 0x0a
        /*00aa*/ 	.short	(.L_1235 - .L_1234)
	.align		4
.L_1234:
        /*00ac*/ 	.word	index@(.nv.constant0._Z35group_norm_nhwc_fwd_one_pass_kernelI11Bf16IOFp32WLi64ELi8ELi128EEv26Group_norm_nhwc_fwd_params)
        /*00b0*/ 	.short	0x0210
        /*00b2*/ 	.short	0x00a0


	//----- nvinfo : EIATTR_SW_WAR
	.align		4
.L_1235:
        /*00b4*/ 	.byte	0x04, 0x36
        /*00b6*/ 	.short	(.L_1237 - .L_1236)
.L_1236:
        /*00b8*/ 	.word	0x00000008
.L_1237:


//--------------------- .nv.info._Z35group_norm_nhwc_fwd_one_pass_kernelI11Bf16IOFp32WLi128ELi8ELi128EEv26Group_norm_nhwc_fwd_params --------------------------
	.section	.nv.info._Z35group_norm_nhwc_fwd_one_pass_kernelI11Bf16IOFp32WLi128ELi8ELi128EEv26Group_norm_nhwc_fwd_params,"",@"SHT_CUDA_INFO"
	.sectionflags	@""
	.align	4


	//----- nvinfo : EIATTR_CUDA_API_VERSION
	.align		4
        /*0000*/ 	.byte	0x04, 0x37
        /*0002*/ 	.short	(.L_1239 - .L_1238)
.L_1238:
        /*0004*/ 	.word	0x00000082


	//----- nvinfo : EIATTR_KPARAM_INFO
	.align		4
.L_1239:
        /*0008*/ 	.byte	0x04, 0x17
        /*000a*/ 	.short	(.L_1241 - .L_1240)
.L_1240:
        /*000c*/ 	.word	0x00000000
        /*0010*/ 	.short	0x0000
        /*0012*/ 	.short	0x0000
        /*0014*/ 	.byte	0x00, 0xf0, 0x81, 0x02


	//----- nvinfo : EIATTR_SPARSE_MMA_MASK
	.align		4
.L_1241:
        /*0018*/ 	.byte	0x03, 0x50
        /*001a*/ 	.short	0x0000


	//----- nvinfo : EIATTR_MAXREG_COUNT
	.align		4
        /*001c*/ 	.byte	0x03, 0x1b
        /*001e*/ 	.short	0x00ff


	//----- nvinfo : EIATTR_NUM_BARRIERS
	.align		4
        /*0020*/ 	.byte	0x02, 0x4c
        /*0022*/ 	.byte	0x01
	.zero		1


	//----- nvinfo : EIATTR_MERCURY_ISA_VERSION
	.align		4
        /*0024*/ 	.byte	0x03, 0x5f
        /*0026*/ 	.short	0x0101


	//----- nvinfo : EIATTR_COOP_GROUP_MASK_REGIDS
	.align		4
        /*0028*/ 	.byte	0x04, 0x29
        /*002a*/ 	.short	(.L_1243 - .L_1242)


	//   ....[0]....
.L_1242:
        /*002c*/ 	.word	0xffffffff


	//   ....[1]....
        /*0030*/ 	.word	0xffffffff


	//   ....[2]....
        /*0034*/ 	.word	0xffffffff


	//   ....[3]....
        /*0038*/ 	.word	0xffffffff


	//   ....[4]....
        /*003c*/ 	.word	0xffffffff


	//   ....[5]....
        /*0040*/ 	.word	0xffffffff


	//   ....[6]....
        /*0044*/ 	.word	0xffffffff


	//   ....[7]....
        /*0048*/ 	.word	0xffffffff


	//   ....[8]....
        /*004c*/ 	.word	0xffffffff


	//   ....[9]....
        /*0050*/ 	.word	0xffffffff


	//----- nvinfo : EIATTR_COOP_GROUP_INSTR_OFFSETS
	.align		4
.L_1243:
        /*0054*/ 	.byte	0x04, 0x28
        /*0056*/ 	.short	(.L_1245 - .L_1244)


	//   ....[0]....
.L_1244:
        /*0058*/ 	.word	0x00000a20


	//   ....[1]....
        /*005c*/ 	.word	0x00000a30


	//   ....[2]....
        /*0060*/ 	.word	0x00000a70


	//   ....[3]....
        /*0064*/ 	.word	0x00000a80


	//   ....[4]....
        /*0068*/ 	.word	0x00000ac0


	//   ....[5]....
        /*006c*/ 	.word	0x00000ad0


	//   ....[6]....
        /*0070*/ 	.word	0x00000b10


	//   ....[7]....
        /*0074*/ 	.word	0x00000b20


	//   ....[8]....
        /*0078*/ 	.word	0x00000b70


	//   ....[9]....
        /*007c*/ 	.word	0x00000b80


	//----- nvinfo : EIATTR_EXIT_INSTR_OFFSETS
	.align		4
.L_1245:
        /*0080*/ 	.byte	0x04, 0x1c
        /*0082*/ 	.short	(.L_1247 - .L_1246)


	//   ....[0]....
.L_1246:
        /*0084*/ 	.word	0x00000060


	//   ....[1]....
        /*0088*/ 	.word	0x00002b40


	//----- nvinfo : EIATTR_MAX_THREADS
	.align		4
.L_1247:
        /*008c*/ 	.byte	0x04, 0x05
        /*008e*/ 	.short	(.L_1249 - .L_1248)
.L_1248:
        /*0090*/ 	.word	0x00000080
        /*0094*/ 	.word	0x00000001
        /*0098*/ 	.word	0x00000001


	//----- nvinfo : EIATTR_CRS_STACK_SIZE
	.align		4
.L_1249:
        /*009c*/ 	.byte	0x04, 0x1e
        /*009e*/ 	.short	(.L_1251 - .L_1250)
.L_1250:
        /*00a0*/ 	.word	0x00000000


	//----- nvinfo : EIATTR_CBANK_PARAM_SIZE
	.align		4
.L_1251:
        /*00a4*/ 	.byte	0x03, 0x19
        /*00a6*/ 	.short	0x00a0


	//----- nvinfo : EIATTR_PARAM_CBANK
	.align		4
        /*00a8*/ 	.byte	0x04, 0x0a
        /*00aa*/ 	.short	(.L_1253 - .L_1252)
	.align		4
.L_1252:
        /*00ac*/ 	.word	index@(.nv.constant0._Z35group_norm_nhwc_fwd_one_pass_kernelI11Bf16IOFp32WLi128ELi8ELi128EEv26Group_norm_nhwc_fwd_params)
        /*00b0*/ 	.short	0x0210
        /*00b2*/ 	.short	0x00a0


	//----- nvinfo : EIATTR_SW_WAR
	.align		4
.L_1253:
        /*00b4*/ 	.byte	0x04, 0x36
        /*00b6*/ 	.short	(.L_1255 - .L_1254)
.L_1254:
        /*00b8*/ 	.word	0x00000008
.L_1255:


//--------------------- .nv.info._Z35group_norm_nhwc_fwd_one_pass_kernelI11Bf16IOFp32WLi256ELi8ELi128EEv26Group_norm_nhwc_fwd_params --------------------------
	.section	.nv.info._Z35group_norm_nhwc_fwd_one_pass_kernelI11Bf16IOFp32WLi256ELi8ELi128EEv26Group_norm_nhwc_fwd_params,"",@"SHT_CUDA_INFO"
	.sectionflags	@""
	.align	4


	//----- nvinfo : EIATTR_CUDA_API_VERSION
	.align		4
        /*0000*/ 	.byte	0x04, 0x37
        /*0002*/ 	.short	(.L_1257 - .L_1256)
.L_1256:
        /*0004*/ 	.word	0x00000082


	//----- nvinfo : EIATTR_KPARAM_INFO
	.align		4
.L_1257:
        /*0008*/ 	.byte	0x04, 0x17
        /*000a*/ 	.short	(.L_1259 - .L_1258)
.L_1258:
        /*000c*/ 	.word	0x00000000
        /*0010*/ 	.short	0x0000
        /*0012*/ 	.short	0x0000
        /*0014*/ 	.byte	0x00, 0xf0, 0x81, 0x02


	//----- nvinfo : EIATTR_SPARSE_MMA_MASK
	.align		4
.L_1259:
        /*0018*/ 	.byte	0x03, 0x50
        /*001a*/ 	.short	0x0000


	//----- nvinfo : EIATTR_MAXREG_COUNT
	.align		4
        /*001c*/ 	.byte	0x03, 0x1b
        /*001e*/ 	.short	0x00ff


	//----- nvinfo : EIATTR_NUM_BARRIERS
	.align		4
        /*0020*/ 	.byte	0x02, 0x4c
        /*0022*/ 	.byte	0x01
	.zero		1


	//----- nvinfo : EIATTR_MERCURY_ISA_VERSION
	.align		4
        /*0024*/ 	.byte	0x03, 0x5f
        /*0026*/ 	.short	0x0101


	//----- nvinfo : EIATTR_COOP_GROUP_MASK_REGIDS
	.align		4
        /*0028*/ 	.byte	0x04, 0x29
        /*002a*/ 	.short	(.L_1261 - .L_1260)


	//   ....[0]....
.L_1260:
        /*002c*/ 	.word	0xffffffff


	//   ....[1]....
        /*0030*/ 	.word	0xffffffff


	//   ....[2]....
        /*0034*/ 	.word	0xffffffff


	//   ....[3]....
        /*0038*/ 	.word	0xffffffff


	//   ....[4]....
        /*003c*/ 	.word	0xffffffff


	//   ....[5]....
        /*0040*/ 	.word	0xffffffff


	//   ....[6]....
        /*0044*/ 	.word	0xffffffff


	//   ....[7]....
        /*0048*/ 	.word	0xffffffff


	//   ....[8]....
        /*004c*/ 	.word	0xffffffff


	//   ....[9]....
        /*0050*/ 	.word	0xffffffff


	//----- nvinfo : EIATTR_COOP_GROUP_INSTR_OFFSETS
	.align		4
.L_1261:
        /*0054*/ 	.byte	0x04, 0x28
        /*0056*/ 	.short	(.L_1263 - .L_1262)


	//   ....[0]....
.L_1262:
        /*0058*/ 	.word	0x000010a0


	//   ....[1]....
        /*005c*/ 	.word	0x000010b0


	//   ....[2]....
        /*0060*/ 	.word	0x000010e0


	//   ....[3]....
        /*0064*/ 	.word	0x000010f0


	//   ....[4]....
        /*0068*/ 	.word	0x00001130


	//   ....[5]....
        /*006c*/ 	.word	0x00001140


	//   ....[6]....
        /*0070*/ 	.word	0x00001180


	//   ....[7]....
        /*0074*/ 	.word	0x00001190


	//   ....[8]....
        /*0078*/ 	.word	0x000011d0


	//   ....[9]....
        /*007c*/ 	.word	0x000011e0


	//----- nvinfo : EIATTR_EXIT_INSTR_OFFSETS
	.align		4
.L_1263:
        /*0080*/ 	.byte	0x04, 0x1c
        /*0082*/ 	.short	(.L_1265 - .L_1264)


	//   ....[0]....
.L_1264:
        /*0084*/ 	.word	0x00000070


	//   ....[1]....
        /*0088*/ 	.word	0x00003b60


	//----- nvinfo : EIATTR_MAX_THREADS
	.align		4
.L_1265:
        /*008c*/ 	.byte	0x04, 0x05
        /*008e*/ 	.short	(.L_1267 - .L_1266)
.L_1266:
        /*0090*/ 	.word	0x00000080
        /*0094*/ 	.word	0x00000001
        /*0098*/ 	.word	0x00000001


	//----- nvinfo : EIATTR_CRS_STACK_SIZE
	.align		4
.L_1267:
        /*009c*/ 	.byte	0x04, 0x1e
        /*009e*/ 	.short	(.L_1269 - .L_1268)
.L_1268:
        /*00a0*/ 	.word	0x00000000


	//----- nvinfo : EIATTR_CBANK_PARAM_SIZE
	.align		4
.L_1269:
        /*00a4*/ 	.byte	0x03, 0x19
        /*00a6*/ 	.short	0x00a0


	//----- nvinfo : EIATTR_PARAM_CBANK
	.align		4
        /*00a8*/ 	.byte	0x04, 0x0a
        /*00aa*/ 	.short	(.L_1271 - .L_1270)
	.align		4
.L_1270:
        /*00ac*/ 	.word	index@(.nv.constant0._Z35group_norm_nhwc_fwd_one_pass_kernelI11Bf16IOFp32WLi256ELi8ELi128EEv26Group_norm_nhwc_fwd_params)
        /*00b0*/ 	.short	0x0210
        /*00b2*/ 	.short	0x00a0


	//----- nvinfo : EIATTR_SW_WAR
	.align		4
.L_1271:
        /*00b4*/ 	.byte	0x04, 0x36
        /*00b6*/ 	.short	(.L_1273 - .L_1272)
.L_1272:
        /*00b8*/ 	.word	0x00000008
.L_1273:


//--------------------- .nv.info._Z35group_norm_nhwc_fwd_one_pass_kernelI11Bf16IOFp32WLi512ELi8ELi128EEv26Group_norm_nhwc_fwd_params --------------------------
	.section	.nv.info._Z35group_norm_nhwc_fwd_one_pass_kernelI11Bf16IOFp32WLi512ELi8ELi128EEv26Group_norm_nhwc_fwd_params,"",@"SHT_CUDA_INFO"
	.sectionflags	@""
	.align	4


	//----- nvinfo : EIATTR_CUDA_API_VERSION
	.align		4
        /*0000*/ 	.byte	0x04, 0x37
        /*0002*/ 	.short	(.L_1275 - .L_1274)
.L_1274:
        /*0004*/ 	.word	0x00000082


	//----- nvinfo : EIATTR_KPARAM_INFO
	.align		4
.L_1275:
        /*0008*/ 	.byte	0x04, 0x17
        /*000a*/ 	.short	(.L_1277 - .L_1276)
.L_1276:
        /*000c*/ 	.word	0x00000000
        /*0010*/ 	.short	0x0000
        /*0012*/ 	.short	0x0000
        /*0014*/ 	.byte	0x00, 0xf0, 0x81, 0x02


	//----- nvinfo : EIATTR_SPARSE_MMA_MASK
	.align		4
.L_1277:
        /*0018*/ 	.byte	0x03, 0x50
        /*001a*/ 	.short	0x0000


	//----- nvinfo : EIATTR_MAXREG_COUNT
	.align		4
        /*001c*/ 	.byte	0x03, 0x1b
        /*001e*/ 	.short	0x00ff


	//----- nvinfo : EIATTR_NUM_BARRIERS
	.align		4
        /*0020*/ 	.byte	0x02, 0x4c
        /*0022*/ 	.byte	0x01
	.zero		1


	//----- nvinfo : EIATTR_MERCURY_ISA_VERSION
	.align		4
        /*0024*/ 	.byte	0x03, 0x5f
        /*0026*/ 	.short	0x0101


	//----- nvinfo : EIATTR_COOP_GROUP_MASK_REGIDS
	.align		4
        /*0028*/ 	.byte	0x04, 0x29
        /*002a*/ 	.short	(.L_1279 - .L_1278)


	//   ....[0]....
.L_1278:
        /*002c*/ 	.word	0xffffffff


	//   ....[1]....
        /*0030*/ 	.word	0xffffffff


	//   ....[2]....
        /*0034*/ 	.word	0xffffffff


	//   ....[3]....
        /*0038*/ 	.word	0xffffffff


	//   ....[4]....
        /*003c*/ 	.word	0xffffffff


	//   ....[5]....
        /*0040*/ 	.word	0xffffffff


	//   ....[6]....
        /*0044*/ 	.word	0xffffffff


	//   ....[7]....
        /*0048*/ 	.word	0xffffffff


	//   ....[8]....
        /*004c*/ 	.word	0xffffffff


	//   ....[9]....
        /*0050*/ 	.word	0xffffffff


	//----- nvinfo : EIATTR_COOP_GROUP_INSTR_OFFSETS
	.align		4
.L_1279:
        /*0054*/ 	.byte	0x04, 0x28
        /*0056*/ 	.short	(.L_1281 - .L_1280)


	//   ....[0]....
.L_1280:
        /*0058*/ 	.word	0x00001e40


	//   ....[1]....
        /*005c*/ 	.word	0x00001e80


	//   ....[2]....
        /*0060*/ 	.word	0x00001ea0


	//   ....[3]....
        /*0064*/ 	.word	0x00001ed0


	//   ....[4]....
        /*0068*/ 	.word	0x00001ef0


	//   ....[5]....
        /*006c*/ 	.word	0x00001f20


	//   ....[6]....
        /*0070*/ 	.word	0x00001f40


	//   ....[7]....
        /*0074*/ 	.word	0x00001f70


	//   ....[8]....
        /*0078*/ 	.word	0x00001f90


	//   ....[9]....
        /*007c*/ 	.word	0x00001fc0


	//----- nvinfo : EIATTR_EXIT_INSTR_OFFSETS
	.align		4
.L_1281:
        /*0080*/ 	.byte	0x04, 0x1c
        /*0082*/ 	.short	(.L_1283 - .L_1282)


	//   ....[0]....
.L_1282:
        /*0084*/ 	.word	0x00000070


	//   ....[1]....
        /*0088*/ 	.word	0x00005c40


	//----- nvinfo : EIATTR_MAX_THREADS
	.align		4
.L_1283:
        /*008c*/ 	.byte	0x04, 0x05
        /*008e*/ 	.short	(.L_1285 - .L_1284)
.L_1284:
        /*0090*/ 	.word	0x00000080
        /*0094*/ 	.word	0x00000001
        /*0098*/ 	.word	0x00000001


	//----- nvinfo : EIATTR_CRS_STACK_SIZE
	.align		4
.L_1285:
        /*009c*/ 	.byte	0x04, 0x1e
        /*009e*/ 	.short	(.L_1287 - .L_1286)
.L_1286:
        /*00a0*/ 	.word	0x00000000


	//----- nvinfo : EIATTR_CBANK_PARAM_SIZE
	.align		4
.L_1287:
        /*00a4*/ 	.byte	0x03, 0x19
        /*00a6*/ 	.short	0x00a0


	//----- nvinfo : EIATTR_PARAM_CBANK
	.align		4
        /*00a8*/ 	.byte	0x04, 0x0a
        /*00aa*/ 	.short	(.L_1289 - .L_1288)
	.align		4
.L_1288:
        /*00ac*/ 	.word	index@(.nv.constant0._Z35group_norm_nhwc_fwd_one_pass_kernelI11Bf16IOFp32WLi512ELi8ELi128EEv26Group_norm_nhwc_fwd_params)
        /*00b0*/ 	.short	0x0210
        /*00b2*/ 	.short	0x00a0


	//----- nvinfo : EIATTR_SW_WAR
	.align		4
.L_1289:
        /*00b4*/ 	.byte	0x04, 0x36
        /*00b6*/ 	.short	(.L_1291 - .L_1290)
.L_1290:
        /*00b8*/ 	.word	0x00000008
.L_1291:


//--------------------- .nv.info._Z35group_norm_nhwc_fwd_one_pass_kernelI11Bf16IOBf16WLi64ELi8ELi128EEv26Group_norm_nhwc_fwd_params --------------------------
	.section	.nv.info._Z35group_norm_nhwc_fwd_one_pass_kernelI11Bf16IOBf16WLi64ELi8ELi128EEv26Group_norm_nhwc_fwd_params,"",@"SHT_CUDA_INFO"
	.sectionflags	@""
	.align	4


	//----- nvinfo : EIATTR_CUDA_API_VERSION
	.align		4
        /*0000*/ 	.byte	0x04, 0x37
        /*0002*/ 	.short	(.L_1293 - .L_1292)
.L_1292:
        /*0004*/ 	.word	0x00000082


	//----- nvinfo : EIATTR_KPARAM_INFO
	.align		4
.L_1293:
        /*0008*/ 	.byte	0x04, 0x17
        /*000a*/ 	.short	(.L_1295 - .L_1294)
.L_1294:
        /*000c*/ 	.word	0x00000000
        /*0010*/ 	.short	0x0000
        /*0012*/ 	.short	0x0000
        /*0014*/ 	.byte	0x00, 0xf0, 0x81, 0x02


	//----- nvinfo : EIATTR_SPARSE_MMA_MASK
	.align		4
.L_1295:
        /*0018*/ 	.byte	0x03, 0x50
        /*001a*/ 	.short	0x0000


	//----- nvinfo : EIATTR_MAXREG_COUNT
	.align		4
        /*001c*/ 	.byte	0x03, 0x1b
        /*001e*/ 	.short	0x00ff


	//----- nvinfo : EIATTR_NUM_BARRIERS
	.align		4
        /*0020*/ 	.byte	0x02, 0x4c
        /*0022*/ 	.byte	0x01
	.zero		1


	//----- nvinfo : EIATTR_MERCURY_ISA_VERSION
	.align		4
        /*0024*/ 	.byte	0x03, 0x5f
        /*0026*/ 	.short	0x0101


	//----- nvinfo : EIATTR_COOP_GROUP_MASK_REGIDS
	.align		4
        /*0028*/ 	.byte	0x04, 0x29
        /*002a*/ 	.short	(.L_1297 - .L_1296)


	//   ....[0]....
.L_1296:
        /*002c*/ 	.word	0xffffffff


	//   ....[1]....
        /*0030*/ 	.word	0xffffffff


	//   ....[2]....
        /*0034*/ 	.word	0xffffffff


	//   ....[3]....
        /*0038*/ 	.word	0xffffffff


	//   ....[4]....
        /*003c*/ 	.word	0xffffffff


	//   ....[5]....
        /*0040*/ 	.word	0xffffffff


	//   ....[6]....
        /*0044*/ 	.word	0xffffffff


	//   ....[7]....
        /*0048*/ 	.word	0xffffffff


	//   ....[8]....
        /*004c*/ 	.word	0xffffffff


	//   ....[9]....
        /*0050*/ 	.word	0xffffffff


	//----- nvinfo : EIATTR_COOP_GROUP_INSTR_OFFSETS
	.align		4
.L_1297:
        /*0054*/ 	.byte	0x04, 0x28
        /*0056*/ 	.short	(.L_1299 - .L_1298)


	//   ....[0]....
.L_1298:
        /*0058*/ 	.word	0x00000770


	//   ....[1]....
        /*005c*/ 	.word	0x00000780


	//   ....[2]....
        /*0060*/ 	.word	0x000007b0


	//   ....[3]....
        /*0064*/ 	.word	0x000007c0


	//   ....[4]....
        /*0068*/ 	.word	0x00000800


	//   ....[5]....
        /*006c*/ 	.word	0x00000810


	//   ....[6]....
        /*0070*/ 	.word	0x00000850


	//   ....[7]....
        /*0074*/ 	.word	0x00000860


	//   ....[8]....
        /*0078*/ 	.word	0x000008a0


	//   ....[9]....
        /*007c*/ 	.word	0x000008b0


	//----- nvinfo : EIATTR_EXIT_INSTR_OFFSETS
	.align		4
.L_1299:
        /*0080*/ 	.byte	0x04, 0x1c
        /*0082*/ 	.short	(.L_1301 - .L_1300)


	//   ....[0]....
.L_1300:
        /*0084*/ 	.word	0x00000070


	//   ....[1]....
        /*0088*/ 	.word	0x000023a0


	//----- nvinfo : EIATTR_MAX_THREADS
	.align		4
.L_1301:
        /*008c*/ 	.byte	0x04, 0x05
        /*008e*/ 	.short	(.L_1303 - .L_1302)
.L_1302:
        /*0090*/ 	.word	0x00000080
        /*0094*/ 	.word	0x00000001
        /*0098*/ 	.word	0x00000001


	//----- nvinfo : EIATTR_CRS_STACK_SIZE
	.align		4
.L_1303:
        /*009c*/ 	.byte	0x04, 0x1e
        /*009e*/ 	.short	(.L_1305 - .L_1304)
.L_1304:
        /*00a0*/ 	.word	0x00000000


	//----- nvinfo : EIATTR_CBANK_PARAM_SIZE
	.align		4
.L_1305:
        /*00a4*/ 	.byte	0x03, 0x19
        /*00a6*/ 	.short	0x00a0


	//----- nvinfo : EIATTR_PARAM_CBANK
	.align		4
        /*00a8*/ 	.byte	0x04, 0x0a
        /*00aa*/ 	.short	(.L_1307 - .L_1306)
	.align		4
.L_1306:
        /*00ac*/ 	.word	index@(.nv.constant0._Z35group_norm_nhwc_fwd_one_pass_kernelI11Bf16IOBf16WLi64ELi8ELi128EEv26Group_norm_nhwc_fwd_params)
        /*00b0*/ 	.short	0x0210
        /*00b2*/ 	.short	0x00a0


	//----- nvinfo : EIATTR_SW_WAR
	.align		4
.L_1307:
        /*00b4*/ 	.byte	0x04, 0x36
        /*00b6*/ 	.short	(.L_1309 - .L_1308)
.L_1308:
        /*00b8*/ 	.word	0x00000008
.L_1309:


//--------------------- .nv.info._Z35group_norm_nhwc_fwd_one_pass_kernelI11Bf16IOBf16WLi128ELi8ELi128EEv26Group_norm_nhwc_fwd_params --------------------------
	.section	.nv.info._Z35group_norm_nhwc_fwd_one_pass_kernelI11Bf16IOBf16WLi128ELi8ELi128EEv26Group_norm_nhwc_fwd_params,"",@"SHT_CUDA_INFO"
	.sectionflags	@""
	.align	4


	//----- nvinfo : EIATTR_CUDA_API_VERSION
	.align		4
        /*0000*/ 	.byte	0x04, 0x37
        /*0002*/ 	.short	(.L_1311 - .L_1310)
.L_1310:
        /*0004*/ 	.word	0x00000082


	//----- nvinfo : EIATTR_KPARAM_INFO
	.align		4
.L_1311:
        /*0008*/ 	.byte	0x04, 0x17
        /*000a*/ 	.short	(.L_1313 - .L_1312)
.L_1312:
        /*000c*/ 	.word	0x00000000
        /*0010*/ 	.short	0x0000
        /*0012*/ 	.short	0x0000
        /*0014*/ 	.byte	0x00, 0xf0, 0x81, 0x02


	//----- nvinfo : EIATTR_SPARSE_MMA_MASK
	.align		4
.L_1313:
        /*0018*/ 	.byte	0x03, 0x50
        /*001a*/ 	.short	0x0000


	//----- nvinfo : EIATTR_MAXREG_COUNT
	.align		4
        /*001c*/ 	.byte	0x03, 0x1b
        /*001e*/ 	.short	0x00ff


	//----- nvinfo : EIATTR_NUM_BARRIERS
	.align		4
        /*0020*/ 	.byte	0x02, 0x4c
        /*0022*/ 	.byte	0x01
	.zero		1


	//----- nvinfo : EIATTR_MERCURY_ISA_VERSION
	.align		4
        /*0024*/ 	.byte	0x03, 0x5f
        /*0026*/ 	.short	0x0101


	//----- nvinfo : EIATTR_COOP_GROUP_MASK_REGIDS
	.align		4
        /*0028*/ 	.byte	0x04, 0x29
        /*002a*/ 	.short	(.L_1315 - .L_1314)


	//   ....[0]....
.L_1314:
        /*002c*/ 	.word	0xffffffff


	//   ....[1]....
        /*0030*/ 	.word	0xffffffff


	//   ....[2]....
        /*0034*/ 	.word	0xffffffff


	//   ....[3]....
        /*0038*/ 	.word	0xffffffff


	//   ....[4]....
        /*003c*/ 	.word	0xffffffff


	//   ....[5]....
        /*0040*/ 	.word	0xffffffff


	//   ....[6]....
        /*0044*/ 	.word	0xffffffff


	//   ....[7]....
        /*0048*/ 	.word	0xffffffff


	//   ....[8]....
        /*004c*/ 	.word	0xffffffff


	//   ....[9]....
        /*0050*/ 	.word	0xffffffff


	//----- nvinfo : EIATTR_COOP_GROUP_INSTR_OFFSETS
	.align		4
.L_1315:
        /*0054*/ 	.byte	0x04, 0x28
        /*0056*/ 	.short	(.L_1317 - .L_1316)


	//   ....[0]....
.L_1316:
        /*0058*/ 	.word	0x00000a20


	//   ....[1]....
        /*005c*/ 	.word	0x00000a30


	//   ....[2]....
        /*0060*/ 	.word	0x00000a70


	//   ....[3]....
        /*0064*/ 	.word	0x00000a80


	//   ....[4]....
        /*0068*/ 	.word	0x00000ac0


	//   ....[5]....
        /*006c*/ 	.word	0x00000ad0


	//   ....[6]....
        /*0070*/ 	.word	0x00000b10


	//   ....[7]....
        /*0074*/ 	.word	0x00000b20


	//   ....[8]....
        /*0078*/ 	.word	0x00000b70


	//   ....[9]....
        /*007c*/ 	.word	0x00000b80


	//----- nvinfo : EIATTR_EXIT_INSTR_OFFSETS
	.align		4
.L_1317:
        /*0080*/ 	.byte	0x04, 0x1c
        /*0082*/ 	.short	(.L_1319 - .L_1318)


	//   ....[0]....
.L_1318:
        /*0084*/ 	.word	0x00000060


	//   ....[1]....
        /*0088*/ 	.word	0x00002ba0


	//----- nvinfo : EIATTR_MAX_THREADS
	.align		4
.L_1319:
        /*008c*/ 	.byte	0x04, 0x05
        /*008e*/ 	.short	(.L_1321 - .L_1320)
.L_1320:
        /*0090*/ 	.word	0x00000080
        /*0094*/ 	.word	0x00000001
        /*0098*/ 	.word	0x00000001


	//----- nvinfo : EIATTR_CRS_STACK_SIZE
	.align		4
.L_1321:
        /*009c*/ 	.byte	0x04, 0x1e
        /*009e*/ 	.short	(.L_1323 - .L_1322)
.L_1322:
        /*00a0*/ 	.word	0x00000000


	//----- nvinfo : EIATTR_CBANK_PARAM_SIZE
	.align		4
.L_1323:
        /*00a4*/ 	.byte	0x03, 0x19
        /*00a6*/ 	.short	0x00a0


	//----- nvinfo : EIATTR_PARAM_CBANK
	.align		4
        /*00a8*/ 	.byte	0x04, 0x0a
        /*00aa*/ 	.short	(.L_1325 - .L_1324)
	.align		4
.L_1324:
        /*00ac*/ 	.word	index@(.nv.constant0._Z35group_norm_nhwc_fwd_one_pass_kernelI11Bf16IOBf16WLi128ELi8ELi128EEv26Group_norm_nhwc_fwd_params)
        /*00b0*/ 	.short	0x0210
        /*00b2*/ 	.short	0x00a0


	//----- nvinfo : EIATTR_SW_WAR
	.align		4
.L_1325:
        /*00b4*/ 	.byte	0x04, 0x36
        /*00b6*/ 	.short	(.L_1327 - .L_1326)
.L_1326:
        /*00b8*/ 	.word	0x00000008
.L_1327:


//--------------------- .nv.info._Z35group_norm_nhwc_fwd_one_pass_kernelI11Bf16IOBf16WLi256ELi8ELi128EEv26Group_norm_nhwc_fwd_params --------------------------
	.section	.nv.info._Z35group_norm_nhwc_fwd_one_pass_kernelI11Bf16IOBf16WLi256ELi8ELi128EEv26Group_norm_nhwc_fwd_params,"",@"SHT_CUDA_INFO"
	.sectionflags	@""
	.align	4


	//----- nvinfo : EIATTR_CUDA_API_VERSION
	.align		4
        /*0000*/ 	.byte	0x04, 0x37
        /*0002*/ 	.short	(.L_1329 - .L_1328)
.L_1328:
        /*0004*/ 	.word	0x00000082


	//----- nvinfo : EIATTR_KPARAM_INFO
	.align		4
.L_1329:
        /*0008*/ 	.byte	0x04, 0x17
        /*000a*/ 	.short	(.L_1331 - .L_1330)
.L_1330:
        /*000c*/ 	.word	0x00000000
        /*0010*/ 	.short	0x0000
        /*0012*/ 	.short	0x0000
        /*0014*/ 	.byte	0x00, 0xf0, 0x81, 0x02


	//----- nvinfo : EIATTR_SPARSE_MMA_MASK
	.align		4
.L_1331:
        /*0018*/ 	.byte	0x03, 0x50
        /*001a*/ 	.short	0x0000


	//----- nvinfo : EIATTR_MAXREG_COUNT
	.align		4
        /*001c*/ 	.byte	0x03, 0x1b
        /*001e*/ 	.short	0x00ff


	//----- nvinfo : EIATTR_NUM_BARRIERS
	.align		4
        /*0020*/ 	.byte	0x02, 0x4c
        /*0022*/ 	.byte	0x01
	.zero		1


	//----- nvinfo : EIATTR_MERCURY_ISA_VERSION
	.align		4
        /*0024*/ 	.byte	0x03, 0x5f
        /*0026*/ 	.short	0x0101


	//----- nvinfo : EIATTR_COOP_GROUP_MASK_REGIDS
	.align		4
        /*0028*/ 	.byte	0x04, 0x29
        /*002a*/ 	.short	(.L_1333 - .L_1332)


	//   ....[0]....
.L_1332:
        /*002c*/ 	.word	0xffffffff


	//   ....[1]....
        /*0030*/ 	.word	0xffffffff


	//   ....[2]....
        /*0034*/ 	.word	0xffffffff


	//   ....[3]....
        /*0038*/ 	.word	0xffffffff


	//   ....[4]....
        /*003c*/ 	.word	0xffffffff


	//   ....[5]....
        /*0040*/ 	.word	0xffffffff


	//   ....[6]....
        /*0044*/ 	.word	0xffffffff


	//   ....[7]....
        /*0048*/ 	.word	0xffffffff


	//   ....[8]....
        /*004c*/ 	.word	0xffffffff


	//   ....[9]....
        /*0050*/ 	.word	0xffffffff


	//----- nvinfo : EIATTR_COOP_GROUP_INSTR_OFFSETS
	.align		4
.L_1333:
        /*0054*/ 	.byte	0x04, 0x28
        /*0056*/ 	.short	(.L_1335 - .L_1334)


	//   ....[0]....
.L_1334:
        /*0058*/ 	.word	0x00001040


	//   ....[1]....
        /*005c*/ 	.word	0x00001050


	//   ....[2]....
        /*0060*/ 	.word	0x00001080


	//   ....[3]....
        /*0064*/ 	.word	0x00001090


	//   ....[4]....
        /*0068*/ 	.word	0x000010d0


	//   ....[5]....
        /*006c*/ 	.word	0x000010e0


	//   ....[6]....
        /*0070*/ 	.word	0x00001120


	//   ....[7]....
        /*0074*/ 	.word	0x00001130


	//   ....[8]....
        /*0078*/ 	.word	0x00001170


	//   ....[9]....
        /*007c*/ 	.word	0x00001180


	//----- nvinfo : EIATTR_EXIT_INSTR_OFFSETS
	.align		4
.L_1335:
        /*0080*/ 	.byte	0x04, 0x1c
        /*0082*/ 	.short	(.L_1337 - .L_1336)


	//   ....[0]....
.L_1336:
        /*0084*/ 	.word	0x00000070


	//   ....[1]....
        /*0088*/ 	.word	0x00003b80


	//----- nvinfo : EIATTR_MAX_THREADS
	.align		4
.L_1337:
        /*008c*/ 	.byte	0x04, 0x05
        /*008e*/ 	.short	(.L_1339 - .L_1338)
.L_1338:
        /*0090*/ 	.word	0x00000080
        /*0094*/ 	.word	0x00000001
        /*0098*/ 	.word	0x00000001


	//----- nvinfo : EIATTR_CRS_STACK_SIZE
	.align		4
.L_1339:
        /*009c*/ 	.byte	0x04, 0x1e
        /*009e*/ 	.short	(.L_1341 - .L_1340)
.L_1340:
        /*00a0*/ 	.word	0x00000000


	//----- nvinfo : EIATTR_CBANK_PARAM_SIZE
	.align		4
.L_1341:
        /*00a4*/ 	.byte	0x03, 0x19
        /*00a6*/ 	.short	0x00a0


	//----- nvinfo : EIATTR_PARAM_CBANK
	.align		4
        /*00a8*/ 	.byte	0x04, 0x0a
        /*00aa*/ 	.short	(.L_1343 - .L_1342)
	.align		4
.L_1342:
        /*00ac*/ 	.word	index@(.nv.constant0._Z35group_norm_nhwc_fwd_one_pass_kernelI11Bf16IOBf16WLi256ELi8ELi128EEv26Group_norm_nhwc_fwd_params)
        /*00b0*/ 	.short	0x0210
        /*00b2*/ 	.short	0x00a0


	//----- nvinfo : EIATTR_SW_WAR
	.align		4
.L_1343:
        /*00b4*/ 	.byte	0x04, 0x36
        /*00b6*/ 	.short	(.L_1345 - .L_1344)
.L_1344:
        /*00b8*/ 	.word	0x00000008
.L_1345:


//--------------------- .nv.info._Z35group_norm_nhwc_fwd_one_pass_kernelI11Bf16IOBf16WLi512ELi8ELi128EEv26Group_norm_nhwc_fwd_params --------------------------
	.section	.nv.info._Z35group_norm_nhwc_fwd_one_pass_kernelI11Bf16IOBf16WLi512ELi8ELi128EEv26Group_norm_nhwc_fwd_params,"",@"SHT_CUDA_INFO"
	.sectionflags	@""
	.align	4


	//----- nvinfo : EIATTR_CUDA_API_VERSION
	.align		4
        /*0000*/ 	.byte	0x04, 0x37
        /*0002*/ 	.short	(.L_1347 - .L_1346)
.L_1346:
        /*0004*/ 	.word	0x00000082


	//----- nvinfo : EIATTR_KPARAM_INFO
	.align		4
.L_1347:
        /*0008*/ 	.byte	0x04, 0x17
        /*000a*/ 	.short	(.L_1349 - .L_1348)
.L_1348:
        /*000c*/ 	.word	0x00000000
        /*0010*/ 	.short	0x0000
        /*0012*/ 	.short	0x0000
        /*0014*/ 	.byte	0x00, 0xf0, 0x81, 0x02


	//----- nvinfo : EIATTR_SPARSE_MMA_MASK
	.align		4
.L_1349:
        /*0018*/ 	.byte	0x03, 0x50
        /*001a*/ 	.short	0x0000


	//----- nvinfo : EIATTR_MAXREG_COUNT
	.align		4
        /*001c*/ 	.byte	0x03, 0x1b
        /*001e*/ 	.short	0x00ff


	//----- nvinfo : EIATTR_NUM_BARRIERS
	.align		4
        /*0020*/ 	.byte	0x02, 0x4c
        /*0022*/ 	.byte	0x01
	.zero		1


	//----- nvinfo : EIATTR_MERCURY_ISA_VERSION
	.align		4
        /*0024*/ 	.byte	0x03, 0x5f
        /*0026*/ 	.short	0x0101


	//----- nvinfo : EIATTR_COOP_GROUP_MASK_REGIDS
	.align		4
        /*0028*/ 	.byte	0x04, 0x29
        /*002a*/ 	.short	(.L_1351 - .L_1350)


	//   ....[0]....
.L_1350:
        /*002c*/ 	.word	0xffffffff


	//   ....[1]....
        /*0030*/ 	.word	0xffffffff


	//   ....[2]....
        /*0034*/ 	.word	0xffffffff


	//   ....[3]....
        /*0038*/ 	.word	0xffffffff


	//   ....[4]....
        /*003c*/ 	.word	0xffffffff


	//   ....[5]....
        /*0040*/ 	.word	0xffffffff


	//   ....[6]....
        /*0044*/ 	.word	0xffffffff


	//   ....[7]....
        /*0048*/ 	.word	0xffffffff


	//   ....[8]....
        /*004c*/ 	.word	0xffffffff


	//   ....[9]....
        /*0050*/ 	.word	0xffffffff


	//----- nvinfo : EIATTR_COOP_GROUP_INSTR_OFFSETS
	.align		4
.L_1351:
        /*0054*/ 	.byte	0x04, 0x28
        /*0056*/ 	.short	(.L_1353 - .L_1352)


	//   ....[0]....
.L_1352:
        /*0058*/ 	.word	0x00001e40


	//   ....[1]....
        /*005c*/ 	.word	0x00001e80


	//   ....[2]....
        /*0060*/ 	.word	0x00001ea0


	//   ....[3]....
        /*0064*/ 	.word	0x00001ed0


	//   ....[4]....
        /*0068*/ 	.word	0x00001ef0


	//   ....[5]....
        /*006c*/ 	.word	0x00001f20


	//   ....[6]....
        /*0070*/ 	.word	0x00001f40


	//   ....[7]....
        /*0074*/ 	.word	0x00001f70


	//   ....[8]....
        /*0078*/ 	.word	0x00001f90


	//   ....[9]....
        /*007c*/ 	.word	0x00001fc0


	//----- nvinfo : EIATTR_EXIT_INSTR_OFFSETS
	.align		4
.L_1353:
        /*0080*/ 	.byte	0x04, 0x1c
        /*0082*/ 	.short	(.L_1355 - .L_1354)


	//   ....[0]....
.L_1354:
        /*0084*/ 	.word	0x00000070


	//   ....[1]....
        /*0088*/ 	.word	0x00005ca0


	//----- nvinfo : EIATTR_MAX_THREADS
	.align		4
.L_1355:
        /*008c*/ 	.byte	0x04, 0x05
        /*008e*/ 	.short	(.L_1357 - .L_1356)
.L_1356:
        /*0090*/ 	.word	0x00000080
        /*0094*/ 	.word	0x00000001
        /*0098*/ 	.word	0x00000001


	//----- nvinfo : EIATTR_CRS_STACK_SIZE
	.align		4
.L_1357:
        /*009c*/ 	.byte	0x04, 0x1e
        /*009e*/ 	.short	(.L_1359 - .L_1358)
.L_1358:
        /*00a0*/ 	.word	0x00000000


	//----- nvinfo : EIATTR_CBANK_PARAM_SIZE
	.align		4
.L_1359:
        /*00a4*/ 	.byte	0x03, 0x19
        /*00a6*/ 	.short	0x00a0


	//----- nvinfo : EIATTR_PARAM_CBANK
	.align		4
        /*00a8*/ 	.byte	0x04, 0x0a
        /*00aa*/ 	.short	(.L_1361 - .L_1360)
	.align		4
.L_1360:
        /*00ac*/ 	.word	index@(.nv.constant0._Z35group_norm_nhwc_fwd_one_pass_kernelI11Bf16IOBf16WLi512ELi8ELi128EEv26Group_norm_nhwc_fwd_params)
        /*00b0*/ 	.short	0x0210
        /*00b2*/ 	.short	0x00a0


	//----- nvinfo : EIATTR_SW_WAR
	.align		4
.L_1361:
        /*00b4*/ 	.byte	0x04, 0x36
        /*00b6*/ 	.short	(.L_1363 - .L_1362)
.L_1362:
        /*00b8*/ 	.word	0x00000008
.L_1363:


//--------------------- .nv.info._Z35group_norm_nhwc_fwd_one_pass_kernelI11Bf16IOFp16WLi64ELi8ELi128EEv26Group_norm_nhwc_fwd_params --------------------------
	.section	.nv.info._Z35group_norm_nhwc_fwd_one_pass_kernelI11Bf16IOFp16WLi64ELi8ELi128EEv26Group_norm_nhwc_fwd_params,"",@"SHT_CUDA_INFO"
	.sectionflags	@""
	.align	4


	//----- nvinfo : EIATTR_CUDA_API_VERSION
	.align		4
        /*0000*/ 	.byte	0x04, 0x37
        /*0002*/ 	.short	(.L_1365 - .L_1364)
.L_1364:
        /*0004*/ 	.word	0x00000082


	//----- nvinfo : EIATTR_KPARAM_INFO
	.align		4
.L_1365:
        /*0008*/ 	.byte	0x04, 0x17
        /*000a*/ 	.short	(.L_1367 - .L_1366)
.L_1366:
        /*000c*/ 	.word	0x00000000
        /*0010*/ 	.short	0x0000
        /*0012*/ 	.short	0x0000
        /*0014*/ 	.byte	0x00, 0xf0, 0x81, 0x02


	//----- nvinfo : EIATTR_SPARSE_MMA_MASK
	.align		4
.L_1367:
        /*0018*/ 	.byte	0x03, 0x50
        /*001a*/ 	.short	0x0000


	//----- nvinfo : EIATTR_MAXREG_COUNT
	.align		4
        /*001c*/ 	.byte	0x03, 0x1b
        /*001e*/ 	.short	0x00ff


	//----- nvinfo : EIATTR_NUM_BARRIERS
	.align		4
        /*0020*/ 	.byte	0x02, 0x4c
        /*0022*/ 	.byte	0x01
	.zero		1


	//----- nvinfo : EIATTR_MERCURY_ISA_VERSION
	.align		4
        /*0024*/ 	.byte	0x03, 0x5f
        /*0026*/ 	.short	0x0101


	//----- nvinfo : EIATTR_COOP_GROUP_MASK_REGIDS
	.align		4
        /*0028*/ 	.byte	0x04, 0x29
        /*002a*/ 	.short	(.L_1369 - .L_1368)


	//   ....[0]....
.L_1368:
        /*002c*/ 	.word	0xffffffff


	//   ....[1]....
        /*0030*/ 	.word	0xffffffff


	//   ....[2]....
        /*0034*/ 	.word	0xffffffff


	//   ....[3]....
        /*0038*/ 	.word	0xffffffff


	//   ....[4]....
        /*003c*/ 	.word	0xffffffff


	//   ....[5]....
        /*0040*/ 	.word	0xffffffff


	//   ....[6]....
        /*0044*/ 	.word	0xffffffff


	//   ....[7]....
        /*0048*/ 	.word	0xffffffff


	//   ....[8]....
        /*004c*/ 	.word	0xffffffff


	//   ....[9]....
        /*0050*/ 	.word	0xffffffff


	//----- nvinfo : EIATTR_COOP_GROUP_INSTR_OFFSETS
	.align		4
.L_1369:
        /*0054*/ 	.byte	0x04, 0x28
        /*0056*/ 	.short	(.L_1371 - .L_1370)


	//   ....[0]....
.L_1370:
        /*0058*/ 	.word	0x00000770


	//   ....[1]....
        /*005c*/ 	.word	0x00000780


	//   ....[2]....
        /*0060*/ 	.word	0x000007b0


	//   ....[3]....
        /*0064*/ 	.word	0x000007c0


	//   ....[4]....
        /*0068*/ 	.word	0x00000800


	//   ....[5]....
        /*006c*/ 	.word	0x00000810


	//   ....[6]....
        /*0070*/ 	.word	0x00000850


	//   ....[7]....
        /*0074*/ 	.word	0x00000860


	//   ....[8]....
        /*0078*/ 	.word	0x000008a0


	//   ....[9]....
        /*007c*/ 	.word	0x000008b0


	//----- nvinfo : EIATTR_EXIT_INSTR_OFFSETS
	.align		4
.L_1371:
        /*0080*/ 	.byte	0x04, 0x1c
        /*0082*/ 	.short	(.L_1373 - .L_1372)


	//   ....[0]....
.L_1372:
        /*0084*/ 	.word	0x00000070


	//   ....[1]....
        /*0088*/ 	.word	0x000023a0


	//----- nvinfo : EIATTR_MAX_THREADS
	.align		4
.L_1373:
        /*008c*/ 	.byte	0x04, 0x05
        /*008e*/ 	.short	(.L_1375 - .L_1374)
.L_1374:
        /*0090*/ 	.word	0x00000080
        /*0094*/ 	.word	0x00000001
        /*0098*/ 	.word	0x00000001


	//----- nvinfo : EIATTR_CRS_STACK_SIZE
	.align		4
.L_1375:
        /*009c*/ 	.byte	0x04, 0x1e
        /*009e*/ 	.short	(.L_1377 - .L_1376)
.L_1376:
        /*00a0*/ 	.word	0x00000000


	//----- nvinfo : EIATTR_CBANK_PARAM_SIZE
	.align		4
.L_1377:
        /*00a4*/ 	.byte	0x03, 0x19
        /*00a6*/ 	.short	0x00a0


	//----- nvinfo : EIATTR_PARAM_CBANK
	.align		4
        /*00a8*/ 	.byte	0x04, 0x0a
        /*00aa*/ 	.short	(.L_1379 - .L_1378)
	.align		4
.L_1378:
        /*00ac*/ 	.word	index@(.nv.constant0._Z35group_norm_nhwc_fwd_one_pass_kernelI11Bf16IOFp16WLi64ELi8ELi128EEv26Group_norm_nhwc_fwd_params)
        /*00b0*/ 	.short	0x0210
        /*00b2*/ 	.short	0x00a0


	//----- nvinfo : EIATTR_SW_WAR
	.align		4
.L_1379:
        /*00b4*/ 	.byte	0x04, 0x36
        /*00b6*/ 	.short	(.L_1381 - .L_1380)
.L_1380:
        /*00b8*/ 	.word	0x00000008
.L_1381:


//--------------------- .nv.info._Z35group_norm_nhwc_fwd_one_pass_kernelI11Bf16IOFp16WLi128ELi8ELi128EEv26Group_norm_nhwc_fwd_params --------------------------
	.section	.nv.info._Z35group_norm_nhwc_fwd_one_pass_kernelI11Bf16IOFp16WLi128ELi8ELi128EEv26Group_norm_nhwc_fwd_params,"",@"SHT_CUDA_INFO"
	.sectionflags	@""
	.align	4


	//----- nvinfo : EIATTR_CUDA_API_VERSION
	.align		4
        /*0000*/ 	.byte	0x04, 0x37
        /*0002*/ 	.short	(.L_1383 - .L_1382)
.L_1382:
        /*0004*/ 	.word	0x00000082


	//----- nvinfo : EIATTR_KPARAM_INFO
	.align		4
.L_1383:
        /*0008*/ 	.byte	0x04, 0x17
        /*000a*/ 	.short	(.L_1385 - .L_1384)
.L_1384:
        /*000c*/ 	.word	0x00000000
        /*0010*/ 	.short	0x0000
        /*0012*/ 	.short	0x0000
        /*0014*/ 	.byte	0x00, 0xf0, 0x81, 0x02


	//----- nvinfo : EIATTR_SPARSE_MMA_MASK
	.align		4
.L_1385:
        /*0018*/ 	.byte	0x03, 0x50
        /*001a*/ 	.short	0x0000


	//----- nvinfo : EIATTR_MAXREG_COUNT
	.align		4
        /*001c*/ 	.byte	0x03, 0x1b
        /*001e*/ 	.short	0x00ff


	//----- nvinfo : EIATTR_NUM_BARRIERS
	.align		4
        /*0020*/ 	.byte	0x02, 0x4c
        /*0022*/ 	.byte	0x01
	.zero		1


	//----- nvinfo : EIATTR_MERCURY_ISA_VERSION
	.align		4
        /*0024*/ 	.byte	0x03, 0x5f
        /*0026*/ 	.short	0x0101


	//----- nvinfo : EIATTR_COOP_GROUP_MASK_REGIDS
	.align		4
        /*0028*/ 	.byte	0x04, 0x29
        /*002a*/ 	.short	(.L_1387 - .L_1386)


	//   ....[0]....
.L_1386:
        /*002c*/ 	.word	0xffffffff


	//   ....[1]....
        /*0030*/ 	.word	0xffffffff


	//   ....[2]....
        /*0034*/ 	.word	0xffffffff


	//   ....[3]....
        /*0038*/ 	.word	0xffffffff


	//   ....[4]....
        /*003c*/ 	.word	0xffffffff


	//   ....[5]....
        /*0040*/ 	.word	0xffffffff


	//   ....[6]....
        /*0044*/ 	.word	0xffffffff


	//   ....[7]....
        /*0048*/ 	.word	0xffffffff


	//   ....[8]....
        /*004c*/ 	.word	0xffffffff


	//   ....[9]....
        /*0050*/ 	.word	0xffffffff


	//----- nvinfo : EIATTR_COOP_GROUP_INSTR_OFFSETS
	.align		4
.L_1387:
        /*0054*/ 	.byte	0x04, 0x28
        /*0056*/ 	.short	(.L_1389 - .L_1388)


	//   ....[0]....
.L_1388:
        /*0058*/ 	.word	0x00000a20


	//   ....[1]....
        /*005c*/ 	.word	0x00000a30


	//   ....[2]....
        /*0060*/ 	.word	0x00000a70


	//   ....[3]....
        /*0064*/ 	.word	0x00000a80


	//   ....[4]....
        /*0068*/ 	.word	0x00000ac0


	//   ....[5]....
        /*006c*/ 	.word	0x00000ad0


	//   ....[6]....
        /*0070*/ 	.word	0x00000b10


	//   ....[7]....
        /*0074*/ 	.word	0x00000b20


	//   ....[8]....
        /*0078*/ 	.word	0x00000b70


	//   ....[9]....
        /*007c*/ 	.word	0x00000b80


	//----- nvinfo : EIATTR_EXIT_INSTR_OFFSETS
	.align		4
.L_1389:
        /*0080*/ 	.byte	0x04, 0x1c
        /*0082*/ 	.short	(.L_1391 - .L_1390)


	//   ....[0]....
.L_1390:
        /*0084*/ 	.word	0x00000060


	//   ....[1]....
        /*0088*/ 	.word	0x00002ba0


	//----- nvinfo : EIATTR_MAX_THREADS
	.align		4
.L_1391:
        /*008c*/ 	.byte	0x04, 0x05
        /*008e*/ 	.short	(.L_1393 - .L_1392)
.L_1392:
        /*0090*/ 	.word	0x00000080
        /*0094*/ 	.word	0x00000001
        /*0098*/ 	.word	0x00000001


	//----- nvinfo : EIATTR_CRS_STACK_SIZE
	.align		4
.L_1393:
        /*009c*/ 	.byte	0x04, 0x1e
        /*009e*/ 	.short	(.L_1395 - .L_1394)
.L_1394:
        /*00a0*/ 	.word	0x00000000


	//----- nvinfo : EIATTR_CBANK_PARAM_SIZE
	.align		4
.L_1395:
        /*00a4*/ 	.byte	0x03, 0x19
        /*00a6*/ 	.short	0x00a0


	//----- nvinfo : EIATTR_PARAM_CBANK
	.align		4
        /*00a8*/ 	.byte	0x04, 0x0a
        /*00aa*/ 	.short	(.L_1397 - .L_1396)
	.align		4
.L_1396:
        /*00ac*/ 	.word	index@(.nv.constant0._Z35group_norm_nhwc_fwd_one_pass_kernelI11Bf16IOFp16WLi128ELi8ELi128EEv26Group_norm_nhwc_fwd_params)
        /*00b0*/ 	.short	0x0210
        /*00b2*/ 	.short	0x00a0


	//----- nvinfo : EIATTR_SW_WAR
	.align		4
.L_1397:
        /*00b4*/ 	.byte	0x04, 0x36
        /*00b6*/ 	.short	(.L_1399 - .L_1398)
.L_1398:
        /*00b8*/ 	.word	0x00000008
.L_1399:


//--------------------- .nv.info._Z35group_norm_nhwc_fwd_one_pass_kernelI11Bf16IOFp16WLi256ELi8ELi128EEv26Group_norm_nhwc_fwd_params --------------------------
	.section	.nv.info._Z35group_norm_nhwc_fwd_one_pass_kernelI11Bf16IOFp16WLi256ELi8ELi128EEv26Group_norm_nhwc_fwd_params,"",@"SHT_CUDA_INFO"
	.sectionflags	@""
	.align	4


	//----- nvinfo : EIATTR_CUDA_API_VERSION
	.align		4
        /*0000*/ 	.byte	0x04, 0x37
        /*0002*/ 	.short	(.L_1401 - .L_1400)
.L_1400:
        /*0004*/ 	.word	0x00000082


	//----- nvinfo : EIATTR_KPARAM_INFO
	.align		4
.L_1401:
        /*0008*/ 	.byte	0x04, 0x17
        /*000a*/ 	.short	(.L_1403 - .L_1402)
.L_1402:
        /*000c*/ 	.word	0x00000000
        /*0010*/ 	.short	0x0000
        /*0012*/ 	.short	0x0000
        /*0014*/ 	.byte	0x00, 0xf0, 0x81, 0x02


	//----- nvinfo : EIATTR_SPARSE_MMA_MASK
	.align		4
.L_1403:
        /*0018*/ 	.byte	0x03, 0x50
        /*001a*/ 	.short	0x0000


	//----- nvinfo : EIATTR_MAXREG_COUNT
	.align		4
        /*001c*/ 	.byte	0x03, 0x1b
        /*001e*/ 	.short	0x00ff


	//----- nvinfo : EIATTR_NUM_BARRIERS
	.align		4
        /*0020*/ 	.byte	0x02, 0x4c
        /*0022*/ 	.byte	0x01
	.zero		1


	//----- nvinfo : EIATTR_MERCURY_ISA_VERSION
	.align		4
        /*0024*/ 	.byte	0x03, 0x5f
        /*0026*/ 	.short	0x0101


	//----- nvinfo : EIATTR_COOP_GROUP_MASK_REGIDS
	.align		4
        /*0028*/ 	.byte	0x04, 0x29
        /*002a*/ 	.short	(.L_1405 - .L_1404)


	//   ....[0]....
.L_1404:
        /*002c*/ 	.word	0xffffffff


	//   ....[1]....
        /*0030*/ 	.word	0xffffffff


	//   ....[2]....
        /*0034*/ 	.word	0xffffffff


	//   ....[3]....
        /*0038*/ 	.word	0xffffffff


	//   ....[4]....
        /*003c*/ 	.word	0xffffffff


	//   ....[5]....
        /*0040*/ 	.word	0xffffffff


	//   ....[6]....
        /*0044*/ 	.word	0xffffffff


	//   ....[7]....
        /*0048*/ 	.word	0xffffffff


	//   ....[8]....
        /*004c*/ 	.word	0xffffffff


	//   ....[9]....
        /*0050*/ 	.word	0xffffffff


	//----- nvinfo : EIATTR_COOP_GROUP_INSTR_OFFSETS
	.align		4
.L_1405:
        /*0054*/ 	.byte	0x04, 0x28
        /*0056*/ 	.short	(.L_1407 - .L_1406)


	//   ....[0]....
.L_1406:
        /*0058*/ 	.word	0x00001040


	//   ....[1]....
        /*005c*/ 	.word	0x00001050


	//   ....[2]....
        /*0060*/ 	.word	0x00001080


	//   ....[3]....
        /*0064*/ 	.word	0x00001090


	//   ....[4]....
        /*0068*/ 	.word	0x000010d0


	//   ....[5]....
        /*006c*/ 	.word	0x000010e0


	//   ....[6]....
        /*0070*/ 	.word	0x00001120


	//   ....[7]....
        /*0074*/ 	.word	0x00001130


	//   ....[8]....
        /*0078*/ 	.word	0x00001170


	//   ....[9]....
        /*007c*/ 	.word	0x00001180


	//----- nvinfo : EIATTR_EXIT_INSTR_OFFSETS
	.align		4
.L_1407:
        /*0080*/ 	.byte	0x04, 0x1c
        /*0082*/ 	.short	(.L_1409 - .L_1408)


	//   ....[0]....
.L_1408:
        /*0084*/ 	.word	0x00000070


	//   ....[1]....
        /*0088*/ 	.word	0x00003b80


	//----- nvinfo : EIATTR_MAX_THREADS
	.align		4
.L_1409:
        /*008c*/ 	.byte	0x04, 0x05
        /*008e*/ 	.short	(.L_1411 - .L_1410)
.L_1410:
        /*0090*/ 	.word	0x00000080
        /*0094*/ 	.word	0x00000001
        /*0098*/ 	.word	0x00000001


	//----- nvinfo : EIATTR_CRS_STACK_SIZE
	.align		4
.L_1411:
        /*009c*/ 	.byte	0x04, 0x1e
        /*009e*/ 	.short	(.L_1413 - .L_1412)
.L_1412:
        /*00a0*/ 	.word	0x00000000


	//----- nvinfo : EIATTR_CBANK_PARAM_SIZE
	.align		4
.L_1413:
        /*00a4*/ 	.byte	0x03, 0x19
        /*00a6*/ 	.short	0x00a0


	//----- nvinfo : EIATTR_PARAM_CBANK
	.align		4
        /*00a8*/ 	.byte	0x04, 0x0a
        /*00aa*/ 	.short	(.L_1415 - .L_1414)
	.align		4
.L_1414:
        /*00ac*/ 	.word	index@(.nv.constant0._Z35group_norm_nhwc_fwd_one_pass_kernelI11Bf16IOFp16WLi256ELi8ELi128EEv26Group_norm_nhwc_fwd_params)
        /*00b0*/ 	.short	0x0210
        /*00b2*/ 	.short	0x00a0


	//----- nvinfo : EIATTR_SW_WAR
	.align		4
.L_1415:
        /*00b4*/ 	.byte	0x04, 0x36
        /*00b6*/ 	.short	(.L_1417 - .L_1416)
.L_1416:
        /*00b8*/ 	.word	0x00000008
.L_1417:


//--------------------- .nv.info._Z35group_norm_nhwc_fwd_one_pass_kernelI11Bf16IOFp16WLi512ELi8ELi128EEv26Group_norm_nhwc_fwd_params --------------------------
	.section	.nv.info._Z35group_norm_nhwc_fwd_one_pass_kernelI11Bf16IOFp16WLi512ELi8ELi128EEv26Group_norm_nhwc_fwd_params,"",@"SHT_CUDA_INFO"
	.sectionflags	@""
	.align	4


	//----- nvinfo : EIATTR_CUDA_API_VERSION
	.align		4
        /*0000*/ 	.byte	0x04, 0x37
        /*0002*/ 	.short	(.L_1419 - .L_1418)
.L_1418:
        /*0004*/ 	.word	0x00000082


	//----- nvinfo : EIATTR_KPARAM_INFO
	.align		4
.L_1419:
        /*0008*/ 	.byte	0x04, 0x17
        /*000a*/ 	.short	(.L_1421 - .L_1420)
.L_1420:
        /*000c*/ 	.word	0x00000000
        /*0010*/ 	.short	0x0000
        /*0012*/ 	.short	0x0000
        /*0014*/ 	.byte	0x00, 0xf0, 0x81, 0x02


	//----- nvinfo : EIATTR_SPARSE_MMA_MASK
	.align		4
.L_1421:
        /*0018*/ 	.byte	0x03, 0x50
        /*001a*/ 	.short	0x0000


	//----- nvinfo : EIATTR_MAXREG_COUNT
	.align		4
        /*001c*/ 	.byte	0x03, 0x1b
        /*001e*/ 	.short	0x00ff


	//----- nvinfo : EIATTR_NUM_BARRIERS
	.align		4
        /*0020*/ 	.byte	0x02, 0x4c
        /*0022*/ 	.byte	0x01
	.zero		1


	//----- nvinfo : EIATTR_MERCURY_ISA_VERSION
	.align		4
        /*0024*/ 	.byte	0x03, 0x5f
        /*0026*/ 	.short	0x0101


	//----- nvinfo : EIATTR_COOP_GROUP_MASK_REGIDS
	.align		4
        /*0028*/ 	.byte	0x04, 0x29
        /*002a*/ 	.short	(.L_1423 - .L_1422)


	//   ....[0]....
.L_1422:
        /*002c*/ 	.word	0xffffffff


	//   ....[1]....
        /*0030*/ 	.word	0xffffffff


	//   ....[2]....
        /*0034*/ 	.word	0xffffffff


	//   ....[3]....
        /*0038*/ 	.word	0xffffffff


	//   ....[4]....
        /*003c*/ 	.word	0xffffffff


	//   ....[5]....
        /*0040*/ 	.word	0xffffffff


	//   ....[6]....
        /*0044*/ 	.word	0xffffffff


	//   ....[7]....
        /*0048*/ 	.word	0xffffffff


	//   ....[8]....
        /*004c*/ 	.word	0xffffffff


	//   ....[9]....
        /*0050*/ 	.word	0xffffffff


	//----- nvinfo : EIATTR_COOP_GROUP_INSTR_OFFSETS
	.align		4
.L_1423:
        /*0054*/ 	.byte	0x04, 0x28
        /*0056*/ 	.short	(.L_1425 - .L_1424)


	//   ....[0]....
.L_1424:
        /*0058*/ 	.word	0x00001e40


	//   ....[1]....
        /*005c*/ 	.word	0x00001e80


	//   ....[2]....
        /*0060*/ 	.word	0x00001ea0


	//   ....[3]....
        /*0064*/ 	.word	0x00001ed0


	//   ....[4]....
        /*0068*/ 	.word	0x00001ef0


	//   ....[5]....
        /*006c*/ 	.word	0x00001f20


	//   ....[6]....
        /*0070*/ 	.word	0x00001f40


	//   ....[7]....
        /*0074*/ 	.word	0x00001f70


	//   ....[8]....
        /*0078*/ 	.word	0x00001f90


	//   ....[9]....
        /*007c*/ 	.word	0x00001fc0


	//----- nvinfo : EIATTR_EXIT_INSTR_OFFSETS
	.align		4
.L_1425:
        /*0080*/ 	.byte	0x04, 0x1c
        /*0082*/ 	.short	(.L_1427 - .L_1426)


	//   ....[0]....
.L_1426:
        /*0084*/ 	.word	0x00000070


	//   ....[1]....
        /*0088*/ 	.word	0x00005ca0


	//----- nvinfo : EIATTR_MAX_THREADS
	.align		4
.L_1427:
        /*008c*/ 	.byte	0x04, 0x05
        /*008e*/ 	.short	(.L_1429 - .L_1428)
.L_1428:
        /*0090*/ 	.word	0x00000080
        /*0094*/ 	.word	0x00000001
        /*0098*/ 	.word	0x00000001


	//----- nvinfo : EIATTR_CRS_STACK_SIZE
	.align		4
.L_1429:
        /*009c*/ 	.byte	0x04, 0x1e
        /*009e*/ 	.short	(.L_1431 - .L_1430)
.L_1430:
        /*00a0*/ 	.word	0x00000000


	//----- nvinfo : EIATTR_CBANK_PARAM_SIZE
	.align		4
.L_1431:
        /*00a4*/ 	.byte	0x03, 0x19
        /*00a6*/ 	.short	0x00a0


	//----- nvinfo : EIATTR_PARAM_CBANK
	.align		4
        /*00a8*/ 	.byte	0x04, 0x0a
        /*00aa*/ 	.short	(.L_1433 - .L_1432)
	.align		4
.L_1432:
        /*00ac*/ 	.word	index@(.nv.constant0._Z35group_norm_nhwc_fwd_one_pass_kernelI11Bf16IOFp16WLi512ELi8ELi128EEv26Group_norm_nhwc_fwd_params)
        /*00b0*/ 	.short	0x0210
        /*00b2*/ 	.short	0x00a0


	//----- nvinfo : EIATTR_SW_WAR
	.align		4
.L_1433:
        /*00b4*/ 	.byte	0x04, 0x36
        /*00b6*/ 	.short	(.L_1435 - .L_1434)
.L_1434:
        /*00b8*/ 	.word	0x00000008
.L_1435:


//--------------------- .nv.info._Z35group_norm_nhwc_fwd_one_pass_kernelI11Fp16IOFp32WLi64ELi8ELi128EEv26Group_norm_nhwc_fwd_params --------------------------
	.section	.nv.info._Z35group_norm_nhwc_fwd_one_pass_kernelI11Fp16IOFp32WLi64ELi8ELi128EEv26Group_norm_nhwc_fwd_params,"",@"SHT_CUDA_INFO"
	.sectionflags	@""
	.align	4


	//----- nvinfo : EIATTR_CUDA_API_VERSION
	.align		4
        /*0000*/ 	.byte	0x04, 0x37
        /*0002*/ 	.short	(.L_1437 - .L_1436)
.L_1436:
        /*0004*/ 	.word	0x00000082


	//----- nvinfo : EIATTR_KPARAM_INFO
	.align		4
.L_1437:
        /*0008*/ 	.byte	0x04, 0x17
        /*000a*/ 	.short	(.L_1439 - .L_1438)
.L_1438:
        /*000c*/ 	.word	0x00000000
        /*0010*/ 	.short	0x0000
        /*0012*/ 	.short	0x0000
        /*0014*/ 	.byte	0x00, 0xf0, 0x81, 0x02


	//----- nvinfo : EIATTR_SPARSE_MMA_MASK
	.align		4
.L_1439:
        /*0018*/ 	.byte	0x03, 0x50
        /*001a*/ 	.short	0x0000


	//----- nvinfo : EIATTR_MAXREG_COUNT
	.align		4
        /*001c*/ 	.byte	0x03, 0x1b
        /*001e*/ 	.short	0x00ff


	//----- nvinfo : EIATTR_NUM_BARRIERS
	.align		4
        /*0020*/ 	.byte	0x02, 0x4c
        /*0022*/ 	.byte	0x01
	.zero		1


	//----- nvinfo : EIATTR_MERCURY_ISA_VERSION
	.align		4
        /*0024*/ 	.byte	0x03, 0x5f
        /*0026*/ 	.short	0x0101


	//----- nvinfo : EIATTR_COOP_GROUP_MASK_REGIDS
	.align		4
        /*0028*/ 	.byte	0x04, 0x29
        /*002a*/ 	.short	(.L_1441 - .L_1440)


	//   ....[0]....
.L_1440:
        /*002c*/ 	.word	0xffffffff


	//   ....[1]....
        /*0030*/ 	.word	0xffffffff


	//   ....[2]....
        /*0034*/ 	.word	0xffffffff


	//   ....[3]....
        /*0038*/ 	.word	0xffffffff


	//   ....[4]....
        /*003c*/ 	.word	0xffffffff


	//   ....[5]....
        /*0040*/ 	.word	0xffffffff


	//   ....[6]....
        /*0044*/ 	.word	0xffffffff


	//   ....[7]....
        /*0048*/ 	.word	0xffffffff


	//   ....[8]....
        /*004c*/ 	.word	0xffffffff


	//   ....[9]....
        /*0050*/ 	.word	0xffffffff


	//----- nvinfo : EIATTR_COOP_GROUP_INSTR_OFFSETS
	.align		4
.L_1441:
        /*0054*/ 	.byte	0x04, 0x28
        /*0056*/ 	.short	(.L_1443 - .L_1442)


	//   ....[0]....
.L_1442:
        /*0058*/ 	.word	0x00000740


	//   ....[1]....
        /*005c*/ 	.word	0x00000750


	//   ....[2]....
        /*0060*/ 	.word	0x00000780


	//   ....[3]....
        /*0064*/ 	.word	0x000007a0


	//   ....[4]....
        /*0068*/ 	.word	0x000007d0


	//   ....[5]....
        /*006c*/ 	.word	0x000007f0


	//   ....[6]....
        /*0070*/ 	.word	0x00000820


	//   ....[7]....
        /*0074*/ 	.word	0x00000840


	//   ....[8]....
        /*0078*/ 	.word	0x00000870


	//   ....[9]....
        /*007c*/ 	.word	0x00000890


	//----- nvinfo : EIATTR_EXIT_INSTR_OFFSETS
	.align		4
.L_1443:
        /*0080*/ 	.byte	0x04, 0x1c
        /*0082*/ 	.short	(.L_1445 - .L_1444)


	//   ....[0]....
.L_1444:
        /*0084*/ 	.word	0x00000070


	//   ....[1]....
        /*0088*/ 	.word	0x000022c0


	//----- nvinfo : EIATTR_MAX_THREADS
	.align		4
.L_1445:
        /*008c*/ 	.byte	0x04, 0x05
        /*008e*/ 	.short	(.L_1447 - .L_1446)
.L_1446:
        /*0090*/ 	.word	0x00000080
        /*0094*/ 	.word	0x00000001
        /*0098*/ 	.word	0x00000001


	//----- nvinfo : EIATTR_CRS_STACK_SIZE
	.align		4
.L_1447:
        /*009c*/ 	.byte	0x04, 0x1e
        /*009e*/ 	.short	(.L_1449 - .L_1448)
.L_1448:
        /*00a0*/ 	.word	0x00000000


	//----- nvinfo : EIATTR_CBANK_PARAM_SIZE
	.align		4
.L_1449:
        /*00a4*/ 	.byte	0x03, 0x19
        /*00a6*/ 	.short	0x00a0


	//----- nvinfo : EIATTR_PARAM_CBANK
	.align		4
        /*00a8*/ 	.byte	0x04, 0x0a
        /*00aa*/ 	.short	(.L_1451 - .L_1450)
	.align		4
.L_1450:
        /*00ac*/ 	.word	index@(.nv.constant0._Z35group_norm_nhwc_fwd_one_pass_kernelI11Fp16IOFp32WLi64ELi8ELi128EEv26Group_norm_nhwc_fwd_params)
        /*00b0*/ 	.short	0x0210
        /*00b2*/ 	.short	0x00a0


	//----- nvinfo : EIATTR_SW_WAR
	.align		4
.L_1451:
        /*00b4*/ 	.byte	0x04, 0x36
        /*00b6*/ 	.short	(.L_1453 - .L_1452)
.L_1452:
        /*00b8*/ 	.word	0x00000008
.L_1453:


//--------------------- .nv.info._Z35group_norm_nhwc_fwd_one_pass_kernelI11Fp16IOFp32WLi128ELi8ELi128EEv26Group_norm_nhwc_fwd_params --------------------------
	.section	.nv.info._Z35group_norm_nhwc_fwd_one_pass_kernelI11Fp16IOFp32WLi128ELi8ELi128EEv26Group_norm_nhwc_fwd_params,"",@"SHT_CUDA_INFO"
	.sectionflags	@""
	.align	4


	//----- nvinfo : EIATTR_CUDA_API_VERSION
	.align		4
        /*0000*/ 	.byte	0x04, 0x37
        /*0002*/ 	.short	(.L_1455 - .L_1454)
.L_1454:
        /*0004*/ 	.word	0x00000082


	//----- nvinfo : EIATTR_KPARAM_INFO
	.align		4
.L_1455:
        /*0008*/ 	.byte	0x04, 0x17
        /*000a*/ 	.short	(.L_1457 - .L_1456)
.L_1456:
        /*000c*/ 	.word	0x00000000
        /*0010*/ 	.short	0x0000
        /*0012*/ 	.short	0x0000
        /*0014*/ 	.byte	0x00, 0xf0, 0x81, 0x02


	//----- nvinfo : EIATTR_SPARSE_MMA_MASK
	.align		4
.L_1457:
        /*0018*/ 	.byte	0x03, 0x50
        /*001a*/ 	.short	0x0000


	//----- nvinfo : EIATTR_MAXREG_COUNT
	.align		4
        /*001c*/ 	.byte	0x03, 0x1b
        /*001e*/ 	.short	0x00ff


	//----- nvinfo : EIATTR_NUM_BARRIERS
	.align		4
        /*0020*/ 	.byte	0x02, 0x4c
        /*0022*/ 	.byte	0x01
	.zero		1


	//----- nvinfo : EIATTR_MERCURY_ISA_VERSION
	.align		4
        /*0024*/ 	.byte	0x03, 0x5f
        /*0026*/ 	.short	0x0101


	//----- nvinfo : EIATTR_COOP_GROUP_MASK_REGIDS
	.align		4
        /*0028*/ 	.byte	0x04, 0x29
        /*002a*/ 	.short	(.L_1459 - .L_1458)


	//   ....[0]....
.L_1458:
        /*002c*/ 	.word	0xffffffff


	//   ....[1]....
        /*0030*/ 	.word	0xffffffff


	//   ....[2]....
        /*0034*/ 	.word	0xffffffff


	//   ....[3]....
        /*0038*/ 	.word	0xffffffff


	//   ....[4]....
        /*003c*/ 	.word	0xffffffff


	//   ....[5]....
        /*0040*/ 	.word	0xffffffff


	//   ....[6]....
        /*0044*/ 	.word	0xffffffff


	//   ....[7]....
        /*0048*/ 	.word	0xffffffff


	//   ....[8]....
        /*004c*/ 	.word	0xffffffff


	//   ....[9]....
        /*0050*/ 	.word	0xffffffff


	//----- nvinfo : EIATTR_COOP_GROUP_INSTR_OFFSETS
	.align		4
.L_1459:
        /*0054*/ 	.byte	0x04, 0x28
        /*0056*/ 	.short	(.L_1461 - .L_1460)


	//   ....[0]....
.L_1460:
        /*0058*/ 	.word	0x00000a00


	//   ....[1]....
        /*005c*/ 	.word	0x00000a10


	//   ....[2]....
        /*0060*/ 	.word	0x00000a40


	//   ....[3]....
        /*0064*/ 	.word	0x00000a50


	//   ....[4]....
        /*0068*/ 	.word	0x00000a90


	//   ....[5]....
        /*006c*/ 	.word	0x00000aa0


	//   ....[6]....
        /*0070*/ 	.word	0x00000ae0


	//   ....[7]....
        /*0074*/ 	.word	0x00000af0


	//   ....[8]....
        /*0078*/ 	.word	0x00000b40


	//   ....[9]....
        /*007c*/ 	.word	0x00000b50


	//----- nvinfo : EIATTR_EXIT_INSTR_OFFSETS
	.align		4
.L_1461:
        /*0080*/ 	.byte	0x04, 0x1c
        /*0082*/ 	.short	(.L_1463 - .L_1462)


	//   ....[0]....
.L_1462:
        /*0084*/ 	.word	0x00000060


	//   ....[1]....
        /*0088*/ 	.word	0x00002b30


	//----- nvinfo : EIATTR_MAX_THREADS
	.align		4
.L_1463:
        /*008c*/ 	.byte	0x04, 0x05
        /*008e*/ 	.short	(.L_1465 - .L_1464)
.L_1464:
        /*0090*/ 	.word	0x00000080
        /*0094*/ 	.word	0x00000001
        /*0098*/ 	.word	0x00000001


	//----- nvinfo : EIATTR_CRS_STACK_SIZE
	.align		4
.L_1465:
        /*009c*/ 	.byte	0x04, 0x1e
        /*009e*/ 	.short	(.L_1467 - .L_1466)
.L_1466:
        /*00a0*/ 	.word	0x00000000


	//----- nvinfo : EIATTR_CBANK_PARAM_SIZE
	.align		4
.L_1467:
        /*00a4*/ 	.byte	0x03, 0x19
        /*00a6*/ 	.short	0x00a0


	//----- nvinfo : EIATTR_PARAM_CBANK
	.align		4
        /*00a8*/ 	.byte	0x04, 0x0a
        /*00aa*/ 	.short	(.L_1469 - .L_1468)
	.align		4
.L_1468:
        /*00ac*/ 	.word	index@(.nv.constant0._Z35group_norm_nhwc_fwd_one_pass_kernelI11Fp16IOFp32WLi128ELi8ELi128EEv26Group_norm_nhwc_fwd_params)
        /*00b0*/ 	.short	0x0210
        /*00b2*/ 	.short	0x00a0


	//----- nvinfo : EIATTR_SW_WAR
	.align		4
.L_1469:
        /*00b4*/ 	.byte	0x04, 0x36
        /*00b6*/ 	.short	(.L_1471 - .L_1470)
.L_1470:
        /*00b8*/ 	.word	0x00000008
.L_1471:


//--------------------- .nv.info._Z35group_norm_nhwc_fwd_one_pass_kernelI11Fp16IOFp32WLi256ELi8ELi128EEv26Group_norm_nhwc_fwd_params --------------------------
	.section	.nv.info._Z35group_norm_nhwc_fwd_one_pass_kernelI11Fp16IOFp32WLi256ELi8ELi128EEv26Group_norm_nhwc_fwd_params,"",@"SHT_CUDA_INFO"
	.sectionflags	@""
	.align	4


	//----- nvinfo : EIATTR_CUDA_API_VERSION
	.align		4
        /*0000*/ 	.byte	0x04, 0x37
        /*0002*/ 	.short	(.L_1473 - .L_1472)
.L_1472:
        /*0004*/ 	.word	0x00000082


	//----- nvinfo : EIATTR_KPARAM_INFO
	.align		4
.L_1473:
        /*0008*/ 	.byte	0x04, 0x17
        /*000a*/ 	.short	(.L_1475 - .L_1474)
.L_1474:
        /*000c*/ 	.word	0x00000000
        /*0010*/ 	.short	0x0000
        /*0012*/ 	.short	0x0000
        /*0014*/ 	.byte	0x00, 0xf0, 0x81, 0x02


	//----- nvinfo : EIATTR_SPARSE_MMA_MASK
	.align		4
.L_1475:
        /*0018*/ 	.byte	0x03, 0x50
        /*001a*/ 	.short	0x0000


	//----- nvinfo : EIATTR_MAXREG_COUNT
	.align		4
        /*001c*/ 	.byte	0x03, 0x1b
        /*001e*/ 	.short	0x00ff


	//----- nvinfo : EIATTR_NUM_BARRIERS
	.align		4
        /*0020*/ 	.byte	0x02, 0x4c
        /*0022*/ 	.byte	0x01
	.zero		1


	//----- nvinfo : EIATTR_MERCURY_ISA_VERSION
	.align		4
        /*0024*/ 	.byte	0x03, 0x5f
        /*0026*/ 	.short	0x0101


	//----- nvinfo : EIATTR_COOP_GROUP_MASK_REGIDS
	.align		4
        /*0028*/ 	.byte	0x04, 0x29
        /*002a*/ 	.short	(.L_1477 - .L_1476)


	//   ....[0]....
.L_1476:
        /*002c*/ 	.word	0xffffffff


	//   ....[1]....
        /*0030*/ 	.word	0xffffffff


	//   ....[2]....
        /*0034*/ 	.word	0xffffffff


	//   ....[3]....
        /*0038*/ 	.word	0xffffffff


	//   ....[4]....
        /*003c*/ 	.word	0xffffffff


	//   ....[5]....
        /*0040*/ 	.word	0xffffffff


	//   ....[6]....
        /*0044*/ 	.word	0xffffffff


	//   ....[7]....
        /*0048*/ 	.word	0xffffffff


	//   ....[8]....
        /*004c*/ 	.word	0xffffffff


	//   ....[9]....
        /*0050*/ 	.word	0xffffffff


	//----- nvinfo : EIATTR_COOP_GROUP_INSTR_OFFSETS
	.align		4
.L_1477:
        /*0054*/ 	.byte	0x04, 0x28
        /*0056*/ 	.short	(.L_1479 - .L_1478)


	//   ....[0]....
.L_1478:
        /*0058*/ 	.word	0x00001060


	//   ....[1]....
        /*005c*/ 	.word	0x00001070


	//   ....[2]....
        /*0060*/ 	.word	0x000010a0


	//   ....[3]....
        /*0064*/ 	.word	0x000010b0


	//   ....[4]....
        /*0068*/ 	.word	0x000010f0


	//   ....[5]....
        /*006c*/ 	.word	0x00001100


	//   ....[6]....
        /*0070*/ 	.word	0x00001140


	//   ....[7]....
        /*0074*/ 	.word	0x00001150


	//   ....[8]....
        /*0078*/ 	.word	0x00001190


	//   ....[9]....
        /*007c*/ 	.word	0x000011a0


	//----- nvinfo : EIATTR_EXIT_INSTR_OFFSETS
	.align		4
.L_1479:
        /*0080*/ 	.byte	0x04, 0x1c
        /*0082*/ 	.short	(.L_1481 - .L_1480)


	//   ....[0]....
.L_1480:
        /*0084*/ 	.word	0x00000070


	//   ....[1]....
        /*0088*/ 	.word	0x00003a10


	//----- nvinfo : EIATTR_MAX_THREADS
	.align		4
.L_1481:
        /*008c*/ 	.byte	0x04, 0x05
        /*008e*/ 	.short	(.L_1483 - .L_1482)
.L_1482:
        /*0090*/ 	.word	0x00000080
        /*0094*/ 	.word	0x00000001
        /*0098*/ 	.word	0x00000001


	//----- nvinfo : EIATTR_CRS_STACK_SIZE
	.align		4
.L_1483:
        /*009c*/ 	.byte	0x04, 0x1e
        /*009e*/ 	.short	(.L_1485 - .L_1484)
.L_1484:
        /*00a0*/ 	.word	0x00000000


	//----- nvinfo : EIATTR_CBANK_PARAM_SIZE
	.align		4
.L_1485:
        /*00a4*/ 	.byte	0x03, 0x19
        /*00a6*/ 	.short	0x00a0


	//----- nvinfo : EIATTR_PARAM_CBANK
	.align		4
        /*00a8*/ 	.byte	0x04, 0x0a
        /*00aa*/ 	.short	(.L_1487 - .L_1486)
	.align		4
.L_1486:
        /*00ac*/ 	.word	index@(.nv.constant0._Z35group_norm_nhwc_fwd_one_pass_kernelI11Fp16IOFp32WLi256ELi8ELi128EEv26Group_norm_nhwc_fwd_params)
        /*00b0*/ 	.short	0x0210
        /*00b2*/ 	.short	0x00a0


	//----- nvinfo : EIATTR_SW_WAR
	.align		4
.L_1487:
        /*00b4*/ 	.byte	0x04, 0x36
        /*00b6*/ 	.short	(.L_1489 - .L_1488)
.L_1488:
        /*00b8*/ 	.word	0x00000008
.L_1489:


//--------------------- .nv.info._Z35group_norm_nhwc_fwd_one_pass_kernelI11Fp16IOFp32WLi512ELi8ELi128EEv26Group_norm_nhwc_fwd_params --------------------------
	.section	.nv.info._Z35group_norm_nhwc_fwd_one_pass_kernelI11Fp16IOFp32WLi512ELi8ELi128EEv26Group_norm_nhwc_fwd_params,"",@"SHT_CUDA_INFO"
	.sectionflags	@""
	.align	4


	//----- nvinfo : EIATTR_CUDA_API_VERSION
	.align		4
        /*0000*/ 	.byte	0x04, 0x37
        /*0002*/ 	.short	(.L_1491 - .L_1490)
.L_1490:
        /*0004*/ 	.word	0x00000082


	//----- nvinfo : EIATTR_KPARAM_INFO
	.align		4
.L_1491:
        /*0008*/ 	.byte	0x04, 0x17
        /*000a*/ 	.short	(.L_1493 - .L_1492)
.L_1492:
        /*000c*/ 	.word	0x00000000
        /*0010*/ 	.short	0x0000
        /*0012*/ 	.short	0x0000
        /*0014*/ 	.byte	0x00, 0xf0, 0x81, 0x02


	//----- nvinfo : EIATTR_SPARSE_MMA_MASK
	.align		4
.L_1493:
        /*0018*/ 	.byte	0x03, 0x50
        /*001a*/ 	.short	0x0000


	//----- nvinfo : EIATTR_MAXREG_COUNT
	.align		4
        /*001c*/ 	.byte	0x03, 0x1b
        /*001e*/ 	.short	0x00ff


	//----- nvinfo : EIATTR_NUM_BARRIERS
	.align		4
        /*0020*/ 	.byte	0x02, 0x4c
        /*0022*/ 	.byte	0x01
	.zero		1


	//----- nvinfo : EIATTR_MERCURY_ISA_VERSION
	.align		4
        /*0024*/ 	.byte	0x03, 0x5f
        /*0026*/ 	.short	0x0101


	//----- nvinfo : EIATTR_COOP_GROUP_MASK_REGIDS
	.align		4
        /*0028*/ 	.byte	0x04, 0x29
        /*002a*/ 	.short	(.L_1495 - .L_1494)


	//   ....[0]....
.L_1494:
        /*002c*/ 	.word	0xffffffff


	//   ....[1]....
        /*0030*/ 	.word	0xffffffff


	//   ....[2]....
        /*0034*/ 	.word	0xffffffff


	//   ....[3]....
        /*0038*/ 	.word	0xffffffff


	//   ....[4]....
        /*003c*/ 	.word	0xffffffff


	//   ....[5]....
        /*0040*/ 	.word	0xffffffff


	//   ....[6]....
        /*0044*/ 	.word	0xffffffff


	//   ....[7]....
        /*0048*/ 	.word	0xffffffff


	//   ....[8]....
        /*004c*/ 	.word	0xffffffff


	//   ....[9]....
        /*0050*/ 	.word	0xffffffff


	//----- nvinfo : EIATTR_COOP_GROUP_INSTR_OFFSETS
	.align		4
.L_1495:
        /*0054*/ 	.byte	0x04, 0x28
        /*0056*/ 	.short	(.L_1497 - .L_1496)


	//   ....[0]....
.L_1496:
        /*0058*/ 	.word	0x00001d70


	//   ....[1]....
        /*005c*/ 	.word	0x00001d80


	//   ....[2]....
        /*0060*/ 	.word	0x00001db0


	//   ....[3]....
        /*0064*/ 	.word	0x00001dc0


	//   ....[4]....
        /*0068*/ 	.word	0x00001e00


	//   ....[5]....
        /*006c*/ 	.word	0x00001e10


	//   ....[6]....
        /*0070*/ 	.word	0x00001e50


	//   ....[7]....
        /*0074*/ 	.word	0x00001e60


	//   ....[8]....
        /*0078*/ 	.word	0x00001ea0


	//   ....[9]....
        /*007c*/ 	.word	0x00001eb0


	//----- nvinfo : EIATTR_EXIT_INSTR_OFFSETS
	.align		4
.L_1497:
        /*0080*/ 	.byte	0x04, 0x1c
        /*0082*/ 	.short	(.L_1499 - .L_1498)


	//   ....[0]....
.L_1498:
        /*0084*/ 	.word	0x00000070


	//   ....[1]....
        /*0088*/ 	.word	0x000059f0


	//----- nvinfo : EIATTR_MAX_THREADS
	.align		4
.L_1499:
        /*008c*/ 	.byte	0x04, 0x05
        /*008e*/ 	.short	(.L_1501 - .L_1500)
.L_1500:
        /*0090*/ 	.word	0x00000080
        /*0094*/ 	.word	0x00000001
        /*0098*/ 	.word	0x00000001


	//----- nvinfo : EIATTR_CRS_STACK_SIZE
	.align		4
.L_1501:
        /*009c*/ 	.byte	0x04, 0x1e
        /*009e*/ 	.short	(.L_1503 - .L_1502)
.L_1502:
        /*00a0*/ 	.word	0x00000000


	//----- nvinfo : EIATTR_CBANK_PARAM_SIZE
	.align		4
.L_1503:
        /*00a4*/ 	.byte	0x03, 0x19
        /*00a6*/ 	.short	0x00a0


	//----- nvinfo : EIATTR_PARAM_CBANK
	.align		4
        /*00a8*/ 	.byte	0x04, 0x0a
        /*00aa*/ 	.short	(.L_1505 - .L_1504)
	.align		4
.L_1504:
        /*00ac*/ 	.word	index@(.nv.constant0._Z35group_norm_nhwc_fwd_one_pass_kernelI11Fp16IOFp32WLi512ELi8ELi128EEv26Group_norm_nhwc_fwd_params)
        /*00b0*/ 	.short	0x0210
        /*00b2*/ 	.short	0x00a0


	//----- nvinfo : EIATTR_SW_WAR
	.align		4
.L_1505:
        /*00b4*/ 	.byte	0x04, 0x36
        /*00b6*/ 	.short	(.L_1507 - .L_1506)
.L_1506:
        /*00b8*/ 	.word	0x00000008
.L_1507:


//--------------------- .nv.info._Z35group_norm_nhwc_fwd_one_pass_kernelI11Fp16IOBf16WLi64ELi8ELi128EEv26Group_norm_nhwc_fwd_params --------------------------
	.section	.nv.info._Z35group_norm_nhwc_fwd_one_pass_kernelI11Fp16IOBf16WLi64ELi8ELi128EEv26Group_norm_nhwc_fwd_params,"",@"SHT_CUDA_INFO"
	.sectionflags	@""
	.align	4


	//----- nvinfo : EIATTR_CUDA_API_VERSION
	.align		4
        /*0000*/ 	.byte	0x04, 0x37
        /*0002*/ 	.short	(.L_1509 - .L_1508)
.L_1508:
        /*0004*/ 	.word	0x00000082


	//----- nvinfo : EIATTR_KPARAM_INFO
	.align		4
.L_1509:
        /*0008*/ 	.byte	0x04, 0x17
        /*000a*/ 	.short	(.L_1511 - .L_1510)
.L_1510:
        /*000c*/ 	.word	0x00000000
        /*0010*/ 	.short	0x0000
        /*0012*/ 	.short	0x0000
        /*0014*/ 	.byte	0x00, 0xf0, 0x81, 0x02


	//----- nvinfo : EIATTR_SPARSE_MMA_MASK
	.align		4
.L_1511:
        /*0018*/ 	.byte	0x03, 0x50
        /*001a*/ 	.short	0x0000


	//----- nvinfo : EIATTR_MAXREG_COUNT
	.align		4
        /*001c*/ 	.byte	0x03, 0x1b
        /*001e*/ 	.short	0x00ff


	//----- nvinfo : EIATTR_NUM_BARRIERS
	.align		4
        /*0020*/ 	.byte	0x02, 0x4c
        /*0022*/ 	.byte	0x01
	.zero		1


	//----- nvinfo : EIATTR_MERCURY_ISA_VERSION
	.align		4
        /*0024*/ 	.byte	0x03, 0x5f
        /*0026*/ 	.short	0x0101


	//----- nvinfo : EIATTR_COOP_GROUP_MASK_REGIDS
	.align		4
        /*0028*/ 	.byte	0x04, 0x29
        /*002a*/ 	.short	(.L_1513 - .L_1512)


	//   ....[0]....
.L_1512:
        /*002c*/ 	.word	0xffffffff


	//   ....[1]....
        /*0030*/ 	.word	0xffffffff


	//   ....[2]....
        /*0034*/ 	.word	0xffffffff


	//   ....[3]....
        /*0038*/ 	.word	0xffffffff


	//   ....[4]....
        /*003c*/ 	.word	0xffffffff


	//   ....[5]....
        /*0040*/ 	.word	0xffffffff


	//   ....[6]....
        /*0044*/ 	.word	0xffffffff


	//   ....[7]....
        /*0048*/ 	.word	0xffffffff


	//   ....[8]....
        /*004c*/ 	.word	0xffffffff


	//   ....[9]....
        /*0050*/ 	.word	0xffffffff


	//----- nvinfo : EIATTR_COOP_GROUP_INSTR_OFFSETS
	.align		4
.L_1513:
        /*0054*/ 	.byte	0x04, 0x28
        /*0056*/ 	.short	(.L_1515 - .L_1514)


	//   ....[0]....
.L_1514:
        /*0058*/ 	.word	0x00000750


	//   ....[1]....
        /*005c*/ 	.word	0x00000760


	//   ....[2]....
        /*0060*/ 	.word	0x00000790


	//   ....[3]....
        /*0064*/ 	.word	0x000007a0


	//   ....[4]....
        /*0068*/ 	.word	0x000007e0


	//   ....[5]....
        /*006c*/ 	.word	0x000007f0


	//   ....[6]....
        /*0070*/ 	.word	0x00000830


	//   ....[7]....
        /*0074*/ 	.word	0x00000840


	//   ....[8]....
        /*0078*/ 	.word	0x00000880


	//   ....[9]....
        /*007c*/ 	.word	0x00000890


	//----- nvinfo : EIATTR_EXIT_INSTR_OFFSETS
	.align		4
.L_1515:
        /*0080*/ 	.byte	0x04, 0x1c
        /*0082*/ 	.short	(.L_1517 - .L_1516)


	//   ....[0]....
.L_1516:
        /*0084*/ 	.word	0x00000070


	//   ....[1]....
        /*0088*/ 	.word	0x00002360


	//----- nvinfo : EIATTR_MAX_THREADS
	.align		4
.L_1517:
        /*008c*/ 	.byte	0x04, 0x05
        /*008e*/ 	.short	(.L_1519 - .L_1518)
.L_1518:
        /*0090*/ 	.word	0x00000080
        /*0094*/ 	.word	0x00000001
        /*0098*/ 	.word	0x00000001


	//----- nvinfo : EIATTR_CRS_STACK_SIZE
	.align		4
.L_1519:
        /*009c*/ 	.byte	0x04, 0x1e
        /*009e*/ 	.short	(.L_1521 - .L_1520)
.L_1520:
        /*00a0*/ 	.word	0x00000000


	//----- nvinfo : EIATTR_CBANK_PARAM_SIZE
	.align		4
.L_1521:
        /*00a4*/ 	.byte	0x03, 0x19
        /*00a6*/ 	.short	0x00a0


	//----- nvinfo : EIATTR_PARAM_CBANK
	.align		4
        /*00a8*/ 	.byte	0x04, 0x0a
        /*00aa*/ 	.short	(.L_1523 - .L_1522)
	.align		4
.L_1522:
        /*00ac*/ 	.word	index@(.nv.constant0._Z35group_norm_nhwc_fwd_one_pass_kernelI11Fp16IOBf16WLi64ELi8ELi128EEv26Group_norm_nhwc_fwd_params)
        /*00b0*/ 	.short	0x0210
        /*00b2*/ 	.short	0x00a0


	//----- nvinfo : EIATTR_SW_WAR
	.align		4
.L_1523:
        /*00b4*/ 	.byte	0x04, 0x36
        /*00b6*/ 	.short	(.L_1525 - .L_1524)
.L_1524:
        /*00b8*/ 	.word	0x00000008
.L_1525:


//--------------------- .nv.info._Z35group_norm_nhwc_fwd_one_pass_kernelI11Fp16IOBf16WLi128ELi8ELi128EEv26Group_norm_nhwc_fwd_params --------------------------
	.section	.nv.info._Z35group_norm_nhwc_fwd_one_pass_kernelI11Fp16IOBf16WLi128ELi8ELi128EEv26Group_norm_nhwc_fwd_params,"",@"SHT_CUDA_INFO"
	.sectionflags	@""
	.align	4


	//----- nvinfo : EIATTR_CUDA_API_VERSION
	.align		4
        /*0000*/ 	.byte	0x04, 0x37
        /*0002*/ 	.short	(.L_1527 - .L_1526)
.L_1526:
        /*0004*/ 	.word	0x00000082


	//----- nvinfo : EIATTR_KPARAM_INFO
	.align		4
.L_1527:
        /*0008*/ 	.byte	0x04, 0x17
        /*000a*/ 	.short	(.L_1529 - .L_1528)
.L_1528:
        /*000c*/ 	.word	0x00000000
        /*0010*/ 	.short	0x0000
        /*0012*/ 	.short	0x0000
        /*0014*/ 	.byte	0x00, 0xf0, 0x81, 0x02


	//----- nvinfo : EIATTR_SPARSE_MMA_MASK
	.align		4
.L_1529:
        /*0018*/ 	.byte	0x03, 0x50
        /*001a*/ 	.short	0x0000


	//----- nvinfo : EIATTR_MAXREG_COUNT
	.align		4
        /*001c*/ 	.byte	0x03, 0x1b
        /*001e*/ 	.short	0x00ff


	//----- nvinfo : EIATTR_NUM_BARRIERS
	.align		4
        /*0020*/ 	.byte	0x02, 0x4c
        /*0022*/ 	.byte	0x01
	.zero		1


	//----- nvinfo : EIATTR_MERCURY_ISA_VERSION
	.align		4
        /*0024*/ 	.byte	0x03, 0x5f
        /*0026*/ 	.short	0x0101


	//----- nvinfo : EIATTR_COOP_GROUP_MASK_REGIDS
	.align		4
        /*0028*/ 	.byte	0x04, 0x29
        /*002a*/ 	.short	(.L_1531 - .L_1530)


	//   ....[0]....
.L_1530:
        /*002c*/ 	.word	0xffffffff


	//   ....[1]....
        /*0030*/ 	.word	0xffffffff


	//   ....[2]....
        /*0034*/ 	.word	0xffffffff


	//   ....[3]....
        /*0038*/ 	.word	0xffffffff


	//   ....[4]....
        /*003c*/ 	.word	0xffffffff


	//   ....[5]....
        /*0040*/ 	.word	0xffffffff


	//   ....[6]....
        /*0044*/ 	.word	0xffffffff


	//   ....[7]....
        /*0048*/ 	.word	0xffffffff


	//   ....[8]....
        /*004c*/ 	.word	0xffffffff


	//   ....[9]....
        /*0050*/ 	.word	0xffffffff


	//----- nvinfo : EIATTR_COOP_GROUP_INSTR_OFFSETS
	.align		4
.L_1531:
        /*0054*/ 	.byte	0x04, 0x28
        /*0056*/ 	.short	(.L_1533 - .L_1532)


	//   ....[0]....
.L_1532:
        /*0058*/ 	.word	0x00000a00


	//   ....[1]....
        /*005c*/ 	.word	0x00000a10


	//   ....[2]....
        /*0060*/ 	.word	0x00000a40


	//   ....[3]....
        /*0064*/ 	.word	0x00000a50


	//   ....[4]....
        /*0068*/ 	.word	0x00000a90


	//   ....[5]....
        /*006c*/ 	.word	0x00000aa0


	//   ....[6]....
        /*0070*/ 	.word	0x00000ae0


	//   ....[7]....
        /*0074*/ 	.word	0x00000af0


	//   ....[8]....
        /*0078*/ 	.word	0x00000b40


	//   ....[9]....
        /*007c*/ 	.word	0x00000b50


	//----- nvinfo : EIATTR_EXIT_INSTR_OFFSETS
	.align		4
.L_1533:
        /*0080*/ 	.byte	0x04, 0x1c
        /*0082*/ 	.short	(.L_1535 - .L_1534)


	//   ....[0]....
.L_1534:
        /*0084*/ 	.word	0x00000060


	//   ....[1]....
        /*0088*/ 	.word	0x00002b90


	//----- nvinfo : EIATTR_MAX_THREADS
	.align		4
.L_1535:
        /*008c*/ 	.byte	0x04, 0x05
        /*008e*/ 	.short	(.L_1537 - .L_1536)
.L_1536:
        /*0090*/ 	.word	0x00000080
        /*0094*/ 	.word	0x00000001
        /*0098*/ 	.word	0x00000001


	//----- nvinfo : EIATTR_CRS_STACK_SIZE
	.align		4
.L_1537:
        /*009c*/ 	.byte	0x04, 0x1e
        /*009e*/ 	.short	(.L_1539 - .L_1538)
.L_1538:
        /*00a0*/ 	.word	0x00000000


	//----- nvinfo : EIATTR_CBANK_PARAM_SIZE
	.align		4
.L_1539:
        /*00a4*/ 	.byte	0x03, 0x19
        /*00a6*/ 	.short	0x00a0


	//----- nvinfo : EIATTR_PARAM_CBANK
	.align		4
        /*00a8*/ 	.byte	0x04, 0x0a
        /*00aa*/ 	.short	(.L_1541 - .L_1540)
	.align		4
.L_1540:
        /*00ac*/ 	.word	index@(.nv.constant0._Z35group_norm_nhwc_fwd_one_pass_kernelI11Fp16IOBf16WLi128ELi8ELi128EEv26Group_norm_nhwc_fwd_params)
        /*00b0*/ 	.short	0x0210
        /*00b2*/ 	.short	0x00a0


	//----- nvinfo : EIATTR_SW_WAR
	.align		4
.L_1541:
        /*00b4*/ 	.byte	0x04, 0x36
        /*00b6*/ 	.short	(.L_1543 - .L_1542)
.L_1542:
        /*00b8*/ 	.word	0x00000008
.L_1543:


//--------------------- .nv.info._Z35group_norm_nhwc_fwd_one_pass_kernelI11Fp16IOBf16WLi256ELi8ELi128EEv26Group_norm_nhwc_fwd_params --------------------------
	.section	.nv.info._Z35group_norm_nhwc_fwd_one_pass_kernelI11Fp16IOBf16WLi256ELi8ELi128EEv26Group_norm_nhwc_fwd_params,"",@"SHT_CUDA_INFO"
	.sectionflags	@""
	.align	4


	//----- nvinfo : EIATTR_CUDA_API_VERSION
	.align		4
        /*0000*/ 	.byte	0x04, 0x37
        /*0002*/ 	.short	(.L_1545 - .L_1544)
.L_1544:
        /*0004*/ 	.word	0x00000082


	//----- nvinfo : EIATTR_KPARAM_INFO
	.align		4
.L_1545:
        /*0008*/ 	.byte	0x04, 0x17
        /*000a*/ 	.short	(.L_1547 - .L_1546)
.L_1546:
        /*000c*/ 	.word	0x00000000
        /*0010*/ 	.short	0x0000
        /*0012*/ 	.short	0x0000
        /*0014*/ 	.byte	0x00, 0xf0, 0x81, 0x02


	//----- nvinfo : EIATTR_SPARSE_MMA_MASK
	.align		4
.L_1547:
        /*0018*/ 	.byte	0x03, 0x50
        /*001a*/ 	.short	0x0000


	//----- nvinfo : EIATTR_MAXREG_COUNT
	.align		4
        /*001c*/ 	.byte	0x03, 0x1b
        /*001e*/ 	.short	0x00ff


	//----- nvinfo : EIATTR_NUM_BARRIERS
	.align		4
        /*0020*/ 	.byte	0x02, 0x4c
        /*0022*/ 	.byte	0x01
	.zero		1


	//----- nvinfo : EIATTR_MERCURY_ISA_VERSION
	.align		4
        /*0024*/ 	.byte	0x03, 0x5f
        /*0026*/ 	.short	0x0101


	//----- nvinfo : EIATTR_COOP_GROUP_MASK_REGIDS
	.align		4
        /*0028*/ 	.byte	0x04, 0x29
        /*002a*/ 	.short	(.L_1549 - .L_1548)


	//   ....[0]....
.L_1548:
        /*002c*/ 	.word	0xffffffff


	//   ....[1]....
        /*0030*/ 	.word	0xffffffff


	//   ....[2]....
        /*0034*/ 	.word	0xffffffff


	//   ....[3]....
        /*0038*/ 	.word	0xffffffff


	//   ....[4]....
        /*003c*/ 	.word	0xffffffff


	//   ....[5]....
        /*0040*/ 	.word	0xffffffff


	//   ....[6]....
        /*0044*/ 	.word	0xffffffff


	//   ....[7]....
        /*0048*/ 	.word	0xffffffff


	//   ....[8]....
        /*004c*/ 	.word	0xffffffff


	//   ....[9]....
        /*0050*/ 	.word	0xffffffff


	//----- nvinfo : EIATTR_COOP_GROUP_INSTR_OFFSETS
	.align		4
.L_1549:
        /*0054*/ 	.byte	0x04, 0x28
        /*0056*/ 	.short	(.L_1551 - .L_1550)


	//   ....[0]....
.L_1550:
        /*0058*/ 	.word	0x00000fd0


	//   ....[1]....
        /*005c*/ 	.word	0x00000fe0


	//   ....[2]....
        /*0060*/ 	.word	0x00001010


	//   ....[3]....
        /*0064*/ 	.word	0x00001020


	//   ....[4]....
        /*0068*/ 	.word	0x00001060


	//   ....[5]....
        /*006c*/ 	.word	0x00001070


	//   ....[6]....
        /*0070*/ 	.word	0x000010b0


	//   ....[7]....
        /*0074*/ 	.word	0x000010c0


	//   ....[8]....
        /*0078*/ 	.word	0x00001100


	//   ....[9]....
        /*007c*/ 	.word	0x00001110


	//----- nvinfo : EIATTR_EXIT_INSTR_OFFSETS
	.align		4
.L_1551:
        /*0080*/ 	.byte	0x04, 0x1c
        /*0082*/ 	.short	(.L_1553 - .L_1552)


	//   ....[0]....
.L_1552:
        /*0084*/ 	.word	0x00000070


	//   ....[1]....
        /*0088*/ 	.word	0x00003ab0


	//----- nvinfo : EIATTR_MAX_THREADS
	.align		4
.L_1553:
        /*008c*/ 	.byte	0x04, 0x05
        /*008e*/ 	.short	(.L_1555 - .L_1554)
.L_1554:
        /*0090*/ 	.word	0x00000080
        /*0094*/ 	.word	0x00000001
        /*0098*/ 	.word	0x00000001


	//----- nvinfo : EIATTR_CRS_STACK_SIZE
	.align		4
.L_1555:
        /*009c*/ 	.byte	0x04, 0x1e
        /*009e*/ 	.short	(.L_1557 - .L_1556)
.L_1556:
        /*00a0*/ 	.word	0x00000000


	//----- nvinfo : EIATTR_CBANK_PARAM_SIZE
	.align		4
.L_1557:
        /*00a4*/ 	.byte	0x03, 0x19
        /*00a6*/ 	.short	0x00a0


	//----- nvinfo : EIATTR_PARAM_CBANK
	.align		4
        /*00a8*/ 	.byte	0x04, 0x0a
        /*00aa*/ 	.short	(.L_1559 - .L_1558)
	.align		4
.L_1558:
        /*00ac*/ 	.word	index@(.nv.constant0._Z35group_norm_nhwc_fwd_one_pass_kernelI11Fp16IOBf16WLi256ELi8ELi128EEv26Group_norm_nhwc_fwd_params)
        /*00b0*/ 	.short	0x0210
        /*00b2*/ 	.short	0x00a0


	//----- nvinfo : EIATTR_SW_WAR
	.align		4
.L_1559:
        /*00b4*/ 	.byte	0x04, 0x36
        /*00b6*/ 	.short	(.L_1561 - .L_1560)
.L_1560:
        /*00b8*/ 	.word	0x00000008
.L_1561:


//--------------------- .nv.info._Z35group_norm_nhwc_fwd_one_pass_kernelI11Fp16IOBf16WLi512ELi8ELi128EEv26Group_norm_nhwc_fwd_params --------------------------
	.section	.nv.info._Z35group_norm_nhwc_fwd_one_pass_kernelI11Fp16IOBf16WLi512ELi8ELi128EEv26Group_norm_nhwc_fwd_params,"",@"SHT_CUDA_INFO"
	.sectionflags	@""
	.align	4


	//----- nvinfo : EIATTR_CUDA_API_VERSION
	.align		4
        /*0000*/ 	.byte	0x04, 0x37
        /*0002*/ 	.short	(.L_1563 - .L_1562)
.L_1562:
        /*0004*/ 	.word	0x00000082


	//----- nvinfo : EIATTR_KPARAM_INFO
	.align		4
.L_1563:
        /*0008*/ 	.byte	0x04, 0x17
        /*000a*/ 	.short	(.L_1565 - .L_1564)
.L_1564:
        /*000c*/ 	.word	0x00000000
        /*0010*/ 	.short	0x0000
        /*0012*/ 	.short	0x0000
        /*0014*/ 	.byte	0x00, 0xf0, 0x81, 0x02


	//----- nvinfo : EIATTR_SPARSE_MMA_MASK
	.align		4
.L_1565:
        /*0018*/ 	.byte	0x03, 0x50
        /*001a*/ 	.short	0x0000


	//----- nvinfo : EIATTR_MAXREG_COUNT
	.align		4
        /*001c*/ 	.byte	0x03, 0x1b
        /*001e*/ 	.short	0x00ff


	//----- nvinfo : EIATTR_NUM_BARRIERS
	.align		4
        /*0020*/ 	.byte	0x02, 0x4c
        /*0022*/ 	.byte	0x01
	.zero		1


	//----- nvinfo : EIATTR_MERCURY_ISA_VERSION
	.align		4
        /*0024*/ 	.byte	0x03, 0x5f
        /*0026*/ 	.short	0x0101


	//----- nvinfo : EIATTR_COOP_GROUP_MASK_REGIDS
	.align		4
        /*0028*/ 	.byte	0x04, 0x29
        /*002a*/ 	.short	(.L_1567 - .L_1566)


	//   ....[0]....
.L_1566:
        /*002c*/ 	.word	0xffffffff


	//   ....[1]....
        /*0030*/ 	.word	0xffffffff


	//   ....[2]....
        /*0034*/ 	.word	0xffffffff


	//   ....[3]....
        /*0038*/ 	.word	0xffffffff


	//   ....[4]....
        /*003c*/ 	.word	0xffffffff


	//   ....[5]....
        /*0040*/ 	.word	0xffffffff


	//   ....[6]....
        /*0044*/ 	.word	0xffffffff


	//   ....[7]....
        /*0048*/ 	.word	0xffffffff


	//   ....[8]....
        /*004c*/ 	.word	0xffffffff


	//   ....[9]....
        /*0050*/ 	.word	0xffffffff


	//----- nvinfo : EIATTR_COOP_GROUP_INSTR_OFFSETS
	.align		4
.L_1567:
        /*0054*/ 	.byte	0x04, 0x28
        /*0056*/ 	.short	(.L_1569 - .L_1568)


	//   ....[0]....
.L_1568:
        /*0058*/ 	.word	0x00001d70


	//   ....[1]....
        /*005c*/ 	.word	0x00001d80


	//   ....[2]....
        /*0060*/ 	.word	0x00001db0


	//   ....[3]....
        /*0064*/ 	.word	0x00001dc0


	//   ....[4]....
        /*0068*/ 	.word	0x00001e00


	//   ....[5]....
        /*006c*/ 	.word	0x00001e10


	//   ....[6]....
        /*0070*/ 	.word	0x00001e50


	//   ....[7]....
        /*0074*/ 	.word	0x00001e60


	//   ....[8]....
        /*0078*/ 	.word	0x00001ea0


	//   ....[9]....
        /*007c*/ 	.word	0x00001eb0


	//----- nvinfo : EIATTR_EXIT_INSTR_OFFSETS
	.align		4
.L_1569:
        /*0080*/ 	.byte	0x04, 0x1c
        /*0082*/ 	.short	(.L_1571 - .L_1570)


	//   ....[0]....
.L_1570:
        /*0084*/ 	.word	0x00000070


	//   ....[1]....
        /*0088*/ 	.word	0x00005a50


	//----- nvinfo : EIATTR_MAX_THREADS
	.align		4
.L_1571:
        /*008c*/ 	.byte	0x04, 0x05
        /*008e*/ 	.short	(.L_1573 - .L_1572)
.L_1572:
        /*0090*/ 	.word	0x00000080
        /*0094*/ 	.word	0x00000001
        /*0098*/ 	.word	0x00000001


	//----- nvinfo : EIATTR_CRS_STACK_SIZE
	.align		4
.L_1573:
        /*009c*/ 	.byte	0x04, 0x1e
        /*009e*/ 	.short	(.L_1575 - .L_1574)
.L_1574:
        /*00a0*/ 	.word	0x00000000


	//----- nvinfo : EIATTR_CBANK_PARAM_SIZE
	.align		4
.L_1575:
        /*00a4*/ 	.byte	0x03, 0x19
        /*00a6*/ 	.short	0x00a0


	//----- nvinfo : EIATTR_PARAM_CBANK
	.align		4
        /*00a8*/ 	.byte	0x04, 0x0a
        /*00aa*/ 	.short	(.L_1577 - .L_1576)
	.align		4
.L_1576:
        /*00ac*/ 	.word	index@(.nv.constant0._Z35group_norm_nhwc_fwd_one_pass_kernelI11Fp16IOBf16WLi512ELi8ELi128EEv26Group_norm_nhwc_fwd_params)
        /*00b0*/ 	.short	0x0210
        /*00b2*/ 	.short	0x00a0


	//----- nvinfo : EIATTR_SW_WAR
	.align		4
.L_1577:
        /*00b4*/ 	.byte	0x04, 0x36
        /*00b6*/ 	.short	(.L_1579 - .L_1578)
.L_1578:
        /*00b8*/ 	.word	0x00000008
.L_1579:


//--------------------- .nv.info._Z35group_norm_nhwc_fwd_one_pass_kernelI11Fp16IOFp16WLi64ELi8ELi128EEv26Group_norm_nhwc_fwd_params --------------------------
	.section	.nv.info._Z35group_norm_nhwc_fwd_one_pass_kernelI11Fp16IOFp16WLi64ELi8ELi128EEv26Group_norm_nhwc_fwd_params,"",@"SHT_CUDA_INFO"
	.sectionflags	@""
	.align	4


	//----- nvinfo : EIATTR_CUDA_API_VERSION
	.align		4
        /*0000*/ 	.byte	0x04, 0x37
        /*0002*/ 	.short	(.L_1581 - .L_1580)
.L_1580:
        /*0004*/ 	.word	0x00000082


	//----- nvinfo : EIATTR_KPARAM_INFO
	.align		4
.L_1581:
        /*0008*/ 	.byte	0x04, 0x17
        /*000a*/ 	.short	(.L_1583 - .L_1582)
.L_1582:
        /*000c*/ 	.word	0x00000000
        /*0010*/ 	.short	0x0000
        /*0012*/ 	.short	0x0000
        /*0014*/ 	.byte	0x00, 0xf0, 0x81, 0x02


	//----- nvinfo : EIATTR_SPARSE_MMA_MASK
	.align		4
.L_1583:
        /*0018*/ 	.byte	0x03, 0x50
        /*001a*/ 	.short	0x0000


	//----- nvinfo : EIATTR_MAXREG_COUNT
	.align		4
        /*001c*/ 	.byte	0x03, 0x1b
        /*001e*/ 	.short	0x00ff


	//----- nvinfo : EIATTR_NUM_BARRIERS
	.align		4
        /*0020*/ 	.byte	0x02, 0x4c
        /*0022*/ 	.byte	0x01
	.zero		1


	//----- nvinfo : EIATTR_MERCURY_ISA_VERSION
	.align		4
        /*0024*/ 	.byte	0x03, 0x5f
        /*0026*/ 	.short	0x0101


	//----- nvinfo : EIATTR_COOP_GROUP_MASK_REGIDS
	.align		4
        /*0028*/ 	.byte	0x04, 0x29
        /*002a*/ 	.short	(.L_1585 - .L_1584)


	//   ....[0]....
.L_1584:
        /*002c*/ 	.word	0xffffffff


	//   ....[1]....
        /*0030*/ 	.word	0xffffffff


	//   ....[2]....
        /*0034*/ 	.word	0xffffffff


	//   ....[3]....
        /*0038*/ 	.word	0xffffffff


	//   ....[4]....
        /*003c*/ 	.word	0xffffffff


	//   ....[5]....
        /*0040*/ 	.word	0xffffffff


	//   ....[6]....
        /*0044*/ 	.word	0xffffffff


	//   ....[7]....
        /*0048*/ 	.word	0xffffffff


	//   ....[8]....
        /*004c*/ 	.word	0xffffffff


	//   ....[9]....
        /*0050*/ 	.word	0xffffffff


	//----- nvinfo : EIATTR_COOP_GROUP_INSTR_OFFSETS
	.align		4
.L_1585:
        /*0054*/ 	.byte	0x04, 0x28
        /*0056*/ 	.short	(.L_1587 - .L_1586)


	//   ....[0]....
.L_1586:
        /*0058*/ 	.word	0x00000750


	//   ....[1]....
        /*005c*/ 	.word	0x00000760


	//   ....[2]....
        /*0060*/ 	.word	0x00000790


	//   ....[3]....
        /*0064*/ 	.word	0x000007a0


	//   ....[4]....
        /*0068*/ 	.word	0x000007e0


	//   ....[5]....
        /*006c*/ 	.word	0x000007f0


	//   ....[6]....
        /*0070*/ 	.word	0x00000830


	//   ....[7]....
        /*0074*/ 	.word	0x00000840


	//   ....[8]....
        /*0078*/ 	.word	0x00000880


	//   ....[9]....
        /*007c*/ 	.word	0x00000890


	//----- nvinfo : EIATTR_EXIT_INSTR_OFFSETS
	.align		4
.L_1587:
        /*0080*/ 	.byte	0x04, 0x1c
        /*0082*/ 	.short	(.L_1589 - .L_1588)


	//   ....[0]....
.L_1588:
        /*0084*/ 	.word	0x00000070


	//   ....[1]....
        /*0088*/ 	.word	0x00002360


	//----- nvinfo : EIATTR_MAX_THREADS
	.align		4
.L_1589:
        /*008c*/ 	.byte	0x04, 0x05
        /*008e*/ 	.short	(.L_1591 - .L_1590)
.L_1590:
        /*0090*/ 	.word	0x00000080
        /*0094*/ 	.word	0x00000001
        /*0098*/ 	.word	0x00000001


	//----- nvinfo : EIATTR_CRS_STACK_SIZE
	.align		4
.L_1591:
        /*009c*/ 	.byte	0x04, 0x1e
        /*009e*/ 	.short	(.L_1593 - .L_1592)
.L_1592:
        /*00a0*/ 	.word	0x00000000


	//----- nvinfo : EIATTR_CBANK_PARAM_SIZE
	.align		4
.L_1593:
        /*00a4*/ 	.byte	0x03, 0x19
        /*00a6*/ 	.short	0x00a0


	//----- nvinfo : EIATTR_PARAM_CBANK
	.align		4
        /*00a8*/ 	.byte	0x04, 0x0a
        /*00aa*/ 	.short	(.L_1595 - .L_1594)
	.align		4
.L_1594:
        /*00ac*/ 	.word	index@(.nv.constant0._Z35group_norm_nhwc_fwd_one_pass_kernelI11Fp16IOFp16WLi64ELi8ELi128EEv26Group_norm_nhwc_fwd_params)
        /*00b0*/ 	.short	0x0210
        /*00b2*/ 	.short	0x00a0


	//----- nvinfo : EIATTR_SW_WAR
	.align		4
.L_1595:
        /*00b4*/ 	.byte	0x04, 0x36
        /*00b6*/ 	.short	(.L_1597 - .L_1596)
.L_1596:
        /*00b8*/ 	.word	0x00000008
.L_1597:


//--------------------- .nv.info._Z35group_norm_nhwc_fwd_one_pass_kernelI11Fp16IOFp16WLi128ELi8ELi128EEv26Group_norm_nhwc_fwd_params --------------------------
	.section	.nv.info._Z35group_norm_nhwc_fwd_one_pass_kernelI11Fp16IOFp16WLi128ELi8ELi128EEv26Group_norm_nhwc_fwd_params,"",@"SHT_CUDA_INFO"
	.sectionflags	@""
	.align	4


	//----- nvinfo : EIATTR_CUDA_API_VERSION
	.align		4
        /*0000*/ 	.byte	0x04, 0x37
        /*0002*/ 	.short	(.L_1599 - .L_1598)
.L_1598:
        /*0004*/ 	.word	0x00000082


	//----- nvinfo : EIATTR_KPARAM_INFO
	.align		4
.L_1599:
        /*0008*/ 	.byte	0x04, 0x17
        /*000a*/ 	.short	(.L_1601 - .L_1600)
.L_1600:
        /*000c*/ 	.word	0x00000000
        /*0010*/ 	.short	0x0000
        /*0012*/ 	.short	0x0000
        /*0014*/ 	.byte	0x00, 0xf0, 0x81, 0x02


	//----- nvinfo : EIATTR_SPARSE_MMA_MASK
	.align		4
.L_1601:
        /*0018*/ 	.byte	0x03, 0x50
        /*001a*/ 	.short	0x0000


	//----- nvinfo : EIATTR_MAXREG_COUNT
	.align		4
        /*001c*/ 	.byte	0x03, 0x1b
        /*001e*/ 	.short	0x00ff


	//----- nvinfo : EIATTR_NUM_BARRIERS
	.align		4
        /*0020*/ 	.byte	0x02, 0x4c
        /*0022*/ 	.byte	0x01
	.zero		1


	//----- nvinfo : EIATTR_MERCURY_ISA_VERSION
	.align		4
        /*0024*/ 	.byte	0x03, 0x5f
        /*0026*/ 	.short	0x0101


	//----- nvinfo : EIATTR_COOP_GROUP_MASK_REGIDS
	.align		4
        /*0028*/ 	.byte	0x04, 0x29
        /*002a*/ 	.short	(.L_1603 - .L_1602)


	//   ....[0]....
.L_1602:
        /*002c*/ 	.word	0xffffffff


	//   ....[1]....
        /*0030*/ 	.word	0xffffffff


	//   ....[2]....
        /*0034*/ 	.word	0xffffffff


	//   ....[3]....
        /*0038*/ 	.word	0xffffffff


	//   ....[4]....
        /*003c*/ 	.word	0xffffffff


	//   ....[5]....
        /*0040*/ 	.word	0xffffffff


	//   ....[6]....
        /*0044*/ 	.word	0xffffffff


	//   ....[7]....
        /*0048*/ 	.word	0xffffffff


	//   ....[8]....
        /*004c*/ 	.word	0xffffffff


	//   ....[9]....
        /*0050*/ 	.word	0xffffffff


	//----- nvinfo : EIATTR_COOP_GROUP_INSTR_OFFSETS
	.align		4
.L_1603:
        /*0054*/ 	.byte	0x04, 0x28
        /*0056*/ 	.short	(.L_1605 - .L_1604)


	//   ....[0]....
.L_1604:
        /*0058*/ 	.word	0x00000a00


	//   ....[1]....
        /*005c*/ 	.word	0x00000a10


	//   ....[2]....
        /*0060*/ 	.word	0x00000a40


	//   ....[3]....
        /*0064*/ 	.word	0x00000a50


	//   ....[4]....
        /*0068*/ 	.word	0x00000a90


	//   ....[5]....
        /*006c*/ 	.word	0x00000aa0


	//   ....[6]....
        /*0070*/ 	.word	0x00000ae0


	//   ....[7]....
        /*0074*/ 	.word	0x00000af0


	//   ....[8]....
        /*0078*/ 	.word	0x00000b40


	//   ....[9]....
        /*007c*/ 	.word	0x00000b50


	//----- nvinfo : EIATTR_EXIT_INSTR_OFFSETS
	.align		4
.L_1605:
        /*0080*/ 	.byte	0x04, 0x1c
        /*0082*/ 	.short	(.L_1607 - .L_1606)


	//   ....[0]....
.L_1606:
        /*0084*/ 	.word	0x00000060


	//   ....[1]....
        /*0088*/ 	.word	0x00002b90


	//----- nvinfo : EIATTR_MAX_THREADS
	.align		4
.L_1607:
        /*008c*/ 	.byte	0x04, 0x05
        /*008e*/ 	.short	(.L_1609 - .L_1608)
.L_1608:
        /*0090*/ 	.word	0x00000080
        /*0094*/ 	.word	0x00000001
        /*0098*/ 	.word	0x00000001


	//----- nvinfo : EIATTR_CRS_STACK_SIZE
	.align		4
.L_1609:
        /*009c*/ 	.byte	0x04, 0x1e
        /*009e*/ 	.short	(.L_1611 - .L_1610)
.L_1610:
        /*00a0*/ 	.word	0x00000000


	//----- nvinfo : EIATTR_CBANK_PARAM_SIZE
	.align		4
.L_1611:
        /*00a4*/ 	.byte	0x03, 0x19
        /*00a6*/ 	.short	0x00a0


	//----- nvinfo : EIATTR_PARAM_CBANK
	.align		4
        /*00a8*/ 	.byte	0x04, 0x0a
        /*00aa*/ 	.short	(.L_1613 - .L_1612)
	.align		4
.L_1612:
        /*00ac*/ 	.word	index@(.nv.constant0._Z35group_norm_nhwc_fwd_one_pass_kernelI11Fp16IOFp16WLi128ELi8ELi128EEv26Group_norm_nhwc_fwd_params)
        /*00b0*/ 	.short	0x0210
        /*00b2*/ 	.short	0x00a0


	//----- nvinfo : EIATTR_SW_WAR
	.align		4
.L_1613:
        /*00b4*/ 	.byte	0x04, 0x36
        /*00b6*/ 	.short	(.L_1615 - .L_1614)
.L_1614:
        /*00b8*/ 	.word	0x00000008
.L_1615:


//--------------------- .nv.info._Z35group_norm_nhwc_fwd_one_pass_kernelI11Fp16IOFp16WLi256ELi8ELi128EEv26Group_norm_nhwc_fwd_params --------------------------
	.section	.nv.info._Z35group_norm_nhwc_fwd_one_pass_kernelI11Fp16IOFp16WLi256ELi8ELi128EEv26Group_norm_nhwc_fwd_params,"",@"SHT_CUDA_INFO"
	.sectionflags	@""
	.align	4


	//----- nvinfo : EIATTR_CUDA_API_VERSION
	.align		4
        /*0000*/ 	.byte	0x04, 0x37
        /*0002*/ 	.short	(.L_1617 - .L_1616)
.L_1616:
        /*0004*/ 	.word	0x00000082


	//----- nvinfo : EIATTR_KPARAM_INFO
	.align		4
.L_1617:
        /*0008*/ 	.byte	0x04, 0x17
        /*000a*/ 	.short	(.L_1619 - .L_1618)
.L_1618:
        /*000c*/ 	.word	0x00000000
        /*0010*/ 	.short	0x0000
        /*0012*/ 	.short	0x0000
        /*0014*/ 	.byte	0x00, 0xf0, 0x81, 0x02


	//----- nvinfo : EIATTR_SPARSE_MMA_MASK
	.align		4
.L_1619:
        /*0018*/ 	.byte	0x03, 0x50
        /*001a*/ 	.short	0x0000


	//----- nvinfo : EIATTR_MAXREG_COUNT
	.align		4
        /*001c*/ 	.byte	0x03, 0x1b
        /*001e*/ 	.short	0x00ff


	//----- nvinfo : EIATTR_NUM_BARRIERS
	.align		4
        /*0020*/ 	.byte	0x02, 0x4c
        /*0022*/ 	.byte	0x01
	.zero		1


	//----- nvinfo : EIATTR_MERCURY_ISA_VERSION
	.align		4
        /*0024*/ 	.byte	0x03, 0x5f
        /*0026*/ 	.short	0x0101


	//----- nvinfo : EIATTR_COOP_GROUP_MASK_REGIDS
	.align		4
        /*0028*/ 	.byte	0x04, 0x29
        /*002a*/ 	.short	(.L_1621 - .L_1620)


	//   ....[0]....
.L_1620:
        /*002c*/ 	.word	0xffffffff


	//   ....[1]....
        /*0030*/ 	.word	0xffffffff


	//   ....[2]....
        /*0034*/ 	.word	0xffffffff


	//   ....[3]....
        /*0038*/ 	.word	0xffffffff


	//   ....[4]....
        /*003c*/ 	.word	0xffffffff


	//   ....[5]....
        /*0040*/ 	.word	0xffffffff


	//   ....[6]....
        /*0044*/ 	.word	0xffffffff


	//   ....[7]....
        /*0048*/ 	.word	0xffffffff


	//   ....[8]....
        /*004c*/ 	.word	0xffffffff


	//   ....[9]....
        /*0050*/ 	.word	0xffffffff


	//----- nvinfo : EIATTR_COOP_GROUP_INSTR_OFFSETS
	.align		4
.L_1621:
        /*0054*/ 	.byte	0x04, 0x28
        /*0056*/ 	.short	(.L_1623 - .L_1622)


	//   ....[0]....
.L_1622:
        /*0058*/ 	.word	0x00000fd0


	//   ....[1]....
        /*005c*/ 	.word	0x00000fe0


	//   ....[2]....
        /*0060*/ 	.word	0x00001010


	//   ....[3]....
        /*0064*/ 	.word	0x00001020


	//   ....[4]....
        /*0068*/ 	.word	0x00001060


	//   ....[5]....
        /*006c*/ 	.word	0x00001070


	//   ....[6]....
        /*0070*/ 	.word	0x000010b0


	//   ....[7]....
        /*0074*/ 	.word	0x000010c0


	//   ....[8]....
        /*0078*/ 	.word	0x00001100


	//   ....[9]....
        /*007c*/ 	.word	0x00001110


	//----- nvinfo : EIATTR_EXIT_INSTR_OFFSETS
	.align		4
.L_1623:
        /*0080*/ 	.byte	0x04, 0x1c
        /*0082*/ 	.short	(.L_1625 - .L_1624)


	//   ....[0]....
.L_1624:
        /*0084*/ 	.word	0x00000070


	//   ....[1]....
        /*0088*/ 	.word	0x00003ab0


	//----- nvinfo : EIATTR_MAX_THREADS
	.align		4
.L_1625:
        /*008c*/ 	.byte	0x04, 0x05
        /*008e*/ 	.short	(.L_1627 - .L_1626)
.L_1626:
        /*0090*/ 	.word	0x00000080
        /*0094*/ 	.word	0x00000001
        /*0098*/ 	.word	0x00000001


	//----- nvinfo : EIATTR_CRS_STACK_SIZE
	.align		4
.L_1627:
        /*009c*/ 	.byte	0x04, 0x1e
        /*009e*/ 	.short	(.L_1629 - .L_1628)
.L_1628:
        /*00a0*/ 	.word	0x00000000


	//----- nvinfo : EIATTR_CBANK_PARAM_SIZE
	.align		4
.L_1629:
        /*00a4*/ 	.byte	0x03, 0x19
        /*00a6*/ 	.short	0x00a0


	//----- nvinfo : EIATTR_PARAM_CBANK
	.align		4
        /*00a8*/ 	.byte	0x04, 0x0a
        /*00aa*/ 	.short	(.L_1631 - .L_1630)
	.align		4
.L_1630:
        /*00ac*/ 	.word	index@(.nv.constant0._Z35group_norm_nhwc_fwd_one_pass_kernelI11Fp16IOFp16WLi256ELi8ELi128EEv26Group_norm_nhwc_fwd_params)
        /*00b0*/ 	.short	0x0210
        /*00b2*/ 	.short	0x00a0


	//----- nvinfo : EIATTR_SW_WAR
	.align		4
.L_1631:
        /*00b4*/ 	.byte	0x04, 0x36
        /*00b6*/ 	.short	(.L_1633 - .L_1632)
.L_1632:
        /*00b8*/ 	.word	0x00000008
.L_1633:


//--------------------- .nv.info._Z35group_norm_nhwc_fwd_one_pass_kernelI11Fp16IOFp16WLi512ELi8ELi128EEv26Group_norm_nhwc_fwd_params --------------------------
	.section	.nv.info._Z35group_norm_nhwc_fwd_one_pass_kernelI11Fp16IOFp16WLi512ELi8ELi128EEv26Group_norm_nhwc_fwd_params,"",@"SHT_CUDA_INFO"
	.sectionflags	@""
	.align	4


	//----- nvinfo : EIATTR_CUDA_API_VERSION
	.align		4
        /*0000*/ 	.byte	0x04, 0x37
        /*0002*/ 	.short	(.L_1635 - .L_1634)
.L_1634:
        /*0004*/ 	.word	0x00000082


	//----- nvinfo : EIATTR_KPARAM_INFO
	.align		4
.L_1635:
        /*0008*/ 	.byte	0x04, 0x17
        /*000a*/ 	.short	(.L_1637 - .L_1636)
.L_1636:
        /*000c*/ 	.word	0x00000000
        /*0010*/ 	.short	0x0000
        /*0012*/ 	.short	0x0000
        /*0014*/ 	.byte	0x00, 0xf0, 0x81, 0x02


	//----- nvinfo : EIATTR_SPARSE_MMA_MASK
	.align		4
.L_1637:
        /*0018*/ 	.byte	0x03, 0x50
        /*001a*/ 	.short	0x0000


	//----- nvinfo : EIATTR_MAXREG_COUNT
	.align		4
        /*001c*/ 	.byte	0x03, 0x1b
        /*001e*/ 	.short	0x00ff


	//----- nvinfo : EIATTR_NUM_BARRIERS
	.align		4
        /*0020*/ 	.byte	0x02, 0x4c
        /*0022*/ 	.byte	0x01
	.zero		1


	//----- nvinfo : EIATTR_MERCURY_ISA_VERSION
	.align		4
        /*0024*/ 	.byte	0x03, 0x5f
        /*0026*/ 	.short	0x0101


	//----- nvinfo : EIATTR_COOP_GROUP_MASK_REGIDS
	.align		4
        /*0028*/ 	.byte	0x04, 0x29
        /*002a*/ 	.short	(.L_1639 - .L_1638)


	//   ....[0]....
.L_1638:
        /*002c*/ 	.word	0xffffffff


	//   ....[1]....
        /*0030*/ 	.word	0xffffffff


	//   ....[2]....
        /*0034*/ 	.word	0xffffffff


	//   ....[3]....
        /*0038*/ 	.word	0xffffffff


	//   ....[4]....
        /*003c*/ 	.word	0xffffffff


	//   ....[5]....
        /*0040*/ 	.word	0xffffffff


	//   ....[6]....
        /*0044*/ 	.word	0xffffffff


	//   ....[7]....
        /*0048*/ 	.word	0xffffffff


	//   ....[8]....
        /*004c*/ 	.word	0xffffffff


	//   ....[9]....
        /*0050*/ 	.word	0xffffffff


	//----- nvinfo : EIATTR_COOP_GROUP_INSTR_OFFSETS
	.align		4
.L_1639:
        /*0054*/ 	.byte	0x04, 0x28
        /*0056*/ 	.short	(.L_1641 - .L_1640)


	//   ....[0]....
.L_1640:
        /*0058*/ 	.word	0x00001d70


	//   ....[1]....
        /*005c*/ 	.word	0x00001d80


	//   ....[2]....
        /*0060*/ 	.word	0x00001db0


	//   ....[3]....
        /*0064*/ 	.word	0x00001dc0


	//   ....[4]....
        /*0068*/ 	.word	0x00001e00


	//   ....[5]....
        /*006c*/ 	.word	0x00001e10


	//   ....[6]....
        /*0070*/ 	.word	0x00001e50


	//   ....[7]....
        /*0074*/ 	.word	0x00001e60


	//   ....[8]....
        /*0078*/ 	.word	0x00001ea0


	//   ....[9]....
        /*007c*/ 	.word	0x00001eb0


	//----- nvinfo : EIATTR_EXIT_INSTR_OFFSETS
	.align		4
.L_1641:
        /*0080*/ 	.byte	0x04, 0x1c
        /*0082*/ 	.short	(.L_1643 - .L_1642)


	//   ....[0]....
.L_1642:
        /*0084*/ 	.word	0x00000070


	//   ....[1]....
        /*0088*/ 	.word	0x00005a50


	//----- nvinfo : EIATTR_MAX_THREADS
	.align		4
.L_1643:
        /*008c*/ 	.byte	0x04, 0x05
        /*008e*/ 	.short	(.L_1645 - .L_1644)
.L_1644:
        /*0090*/ 	.word	0x00000080
        /*0094*/ 	.word	0x00000001
        /*0098*/ 	.word	0x00000001


	//----- nvinfo : EIATTR_CRS_STACK_SIZE
	.align		4
.L_1645:
        /*009c*/ 	.byte	0x04, 0x1e
        /*009e*/ 	.short	(.L_1647 - .L_1646)
.L_1646:
        /*00a0*/ 	.word	0x00000000


	//----- nvinfo : EIATTR_CBANK_PARAM_SIZE
	.align		4
.L_1647:
        /*00a4*/ 	.byte	0x03, 0x19
        /*00a6*/ 	.short	0x00a0


	//----- nvinfo : EIATTR_PARAM_CBANK
	.align		4
        /*00a8*/ 	.byte	0x04, 0x0a
        /*00aa*/ 	.short	(.L_1649 - .L_1648)
	.align		4
.L_1648:
        /*00ac*/ 	.word	index@(.nv.constant0._Z35group_norm_nhwc_fwd_one_pass_kernelI11Fp16IOFp16WLi512ELi8ELi128EEv26Group_norm_nhwc_fwd_params)
        /*00b0*/ 	.short	0x0210
        /*00b2*/ 	.short	0x00a0


	//----- nvinfo : EIATTR_SW_WAR
	.align		4
.L_1649:
        /*00b4*/ 	.byte	0x04, 0x36
        /*00b6*/ 	.short	(.L_1651 - .L_1650)
.L_1650:
        /*00b8*/ 	.word	0x00000008
.L_1651:


//--------------------- .nv.info._Z35group_norm_nhwc_fwd_one_pass_kernelI11Fp32IOFp32WLi64ELi8ELi128EEv26Group_norm_nhwc_fwd_params --------------------------
	.section	.nv.info._Z35group_norm_nhwc_fwd_one_pass_kernelI11Fp32IOFp32WLi64ELi8ELi128EEv26Group_norm_nhwc_fwd_params,"",@"SHT_CUDA_INFO"
	.sectionflags	@""
	.align	4


	//----- nvinfo : EIATTR_CUDA_API_VERSION
	.align		4
        /*0000*/ 	.byte	0x04, 0x37
        /*0002*/ 	.short	(.L_1653 - .L_1652)
.L_1652:
        /*0004*/ 	.word	0x00000082


	//----- nvinfo : EIATTR_KPARAM_INFO
	.align		4
.L_1653:
        /*0008*/ 	.byte	0x04, 0x17
        /*000a*/ 	.short	(.L_1655 - .L_1654)
.L_1654:
        /*000c*/ 	.word	0x00000000
        /*0010*/ 	.short	0x0000
        /*0012*/ 	.short	0x0000
        /*0014*/ 	.byte	0x00, 0xf0, 0x81, 0x02


	//----- nvinfo : EIATTR_SPARSE_MMA_MASK
	.align		4
.L_1655:
        /*0018*/ 	.byte	0x03, 0x50
        /*001a*/ 	.short	0x0000


	//----- nvinfo : EIATTR_MAXREG_COUNT
	.align		4
        /*001c*/ 	.byte	0x03, 0x1b
        /*001e*/ 	.short	0x00ff


	//----- nvinfo : EIATTR_NUM_BARRIERS
	.align		4
        /*0020*/ 	.byte	0x02, 0x4c
        /*0022*/ 	.byte	0x01
	.zero		1


	//----- nvinfo : EIATTR_MERCURY_ISA_VERSION
	.align		4
        /*0024*/ 	.byte	0x03, 0x5f
        /*0026*/ 	.short	0x0101


	//----- nvinfo : EIATTR_COOP_GROUP_MASK_REGIDS
	.align		4
        /*0028*/ 	.byte	0x04, 0x29
        /*002a*/ 	.short	(.L_1657 - .L_1656)


	//   ....[0]....
.L_1656:
        /*002c*/ 	.word	0xffffffff


	//   ....[1]....
        /*0030*/ 	.word	0xffffffff


	//   ....[2]....
        /*0034*/ 	.word	0xffffffff


	//   ....[3]....
        /*0038*/ 	.word	0xffffffff


	//   ....[4]....
        /*003c*/ 	.word	0xffffffff


	//   ....[5]....
        /*0040*/ 	.word	0xffffffff


	//   ....[6]....
        /*0044*/ 	.word	0xffffffff


	//   ....[7]....
        /*0048*/ 	.word	0xffffffff


	//   ....[8]....
        /*004c*/ 	.word	0xffffffff


	//   ....[9]....
        /*0050*/ 	.word	0xffffffff


	//----- nvinfo : EIATTR_COOP_GROUP_INSTR_OFFSETS
	.align		4
.L_1657:
        /*0054*/ 	.byte	0x04, 0x28
        /*0056*/ 	.short	(.L_1659 - .L_1658)


	//   ....[0]....
.L_1658:
        /*0058*/ 	.word	0x00000720


	//   ....[1]....
        /*005c*/ 	.word	0x00000730


	//   ....[2]....
        /*0060*/ 	.word	0x00000760


	//   ....[3]....
        /*0064*/ 	.word	0x00000770


	//   ....[4]....
        /*0068*/ 	.word	0x000007b0


	//   ....[5]....
        /*006c*/ 	.word	0x000007c0


	//   ....[6]....
        /*0070*/ 	.word	0x00000800


	//   ....[7]....
        /*0074*/ 	.word	0x00000810


	//   ....[8]....
        /*0078*/ 	.word	0x00000850


	//   ....[9]....
        /*007c*/ 	.word	0x00000860


	//----- nvinfo : EIATTR_EXIT_INSTR_OFFSETS
	.align		4
.L_1659:
        /*0080*/ 	.byte	0x04, 0x1c
        /*0082*/ 	.short	(.L_1661 - .L_1660)


	//   ....[0]....
.L_1660:
        /*0084*/ 	.word	0x00000070


	//   ....[1]....
        /*0088*/ 	.word	0x00002270


	//----- nvinfo : EIATTR_MAX_THREADS
	.align		4
.L_1661:
        /*008c*/ 	.byte	0x04, 0x05
        /*008e*/ 	.short	(.L_1663 - .L_1662)
.L_1662:
        /*0090*/ 	.word	0x00000080
        /*0094*/ 	.word	0x00000001
        /*0098*/ 	.word	0x00000001


	//----- nvinfo : EIATTR_CRS_STACK_SIZE
	.align		4
.L_1663:
        /*009c*/ 	.byte	0x04, 0x1e
        /*009e*/ 	.short	(.L_1665 - .L_1664)
.L_1664:
        /*00a0*/ 	.word	0x00000000


	//----- nvinfo : EIATTR_CBANK_PARAM_SIZE
	.align		4
.L_1665:
        /*00a4*/ 	.byte	0x03, 0x19
        /*00a6*/ 	.short	0x00a0


	//----- nvinfo : EIATTR_PARAM_CBANK
	.align		4
        /*00a8*/ 	.byte	0x04, 0x0a
        /*00aa*/ 	.short	(.L_1667 - .L_1666)
	.align		4
.L_1666:
        /*00ac*/ 	.word	index@(.nv.constant0._Z35group_norm_nhwc_fwd_one_pass_kernelI11Fp32IOFp32WLi64ELi8ELi128EEv26Group_norm_nhwc_fwd_params)
        /*00b0*/ 	.short	0x0210
        /*00b2*/ 	.short	0x00a0


	//----- nvinfo : EIATTR_SW_WAR
	.align		4
.L_1667:
        /*00b4*/ 	.byte	0x04, 0x36
        /*00b6*/ 	.short	(.L_1669 - .L_1668)
.L_1668:
        /*00b8*/ 	.word	0x00000008
.L_1669:


//--------------------- .nv.info._Z35group_norm_nhwc_fwd_one_pass_kernelI11Fp32IOFp32WLi128ELi8ELi128EEv26Group_norm_nhwc_fwd_params --------------------------
	.section	.nv.info._Z35group_norm_nhwc_fwd_one_pass_kernelI11Fp32IOFp32WLi128ELi8ELi128EEv26Group_norm_nhwc_fwd_params,"",@"SHT_CUDA_INFO"
	.sectionflags	@""
	.align	4


	//----- nvinfo : EIATTR_CUDA_API_VERSION
	.align		4
        /*0000*/ 	.byte	0x04, 0x37
        /*0002*/ 	.short	(.L_1671 - .L_1670)
.L_1670:
        /*0004*/ 	.word	0x00000082


	//----- nvinfo : EIATTR_KPARAM_INFO
	.align		4
.L_1671:
        /*0008*/ 	.byte	0x04, 0x17
        /*000a*/ 	.short	(.L_1673 - .L_1672)
.L_1672:
        /*000c*/ 	.word	0x00000000
        /*0010*/ 	.short	0x0000
        /*0012*/ 	.short	0x0000
        /*0014*/ 	.byte	0x00, 0xf0, 0x81, 0x02


	//----- nvinfo : EIATTR_SPARSE_MMA_MASK
	.align		4
.L_1673:
        /*0018*/ 	.byte	0x03, 0x50
        /*001a*/ 	.short	0x0000


	//----- nvinfo : EIATTR_MAXREG_COUNT
	.align		4
        /*001c*/ 	.byte	0x03, 0x1b
        /*001e*/ 	.short	0x00ff


	//----- nvinfo : EIATTR_NUM_BARRIERS
	.align		4
        /*0020*/ 	.byte	0x02, 0x4c
        /*0022*/ 	.byte	0x01
	.zero		1


	//----- nvinfo : EIATTR_MERCURY_ISA_VERSION
	.align		4
        /*0024*/ 	.byte	0x03, 0x5f
        /*0026*/ 	.short	0x0101


	//----- nvinfo : EIATTR_COOP_GROUP_MASK_REGIDS
	.align		4
        /*0028*/ 	.byte	0x04, 0x29
        /*002a*/ 	.short	(.L_1675 - .L_1674)


	//   ....[0]....
.L_1674:
        /*002c*/ 	.word	0xffffffff


	//   ....[1]....
        /*0030*/ 	.word	0xffffffff


	//   ....[2]....
        /*0034*/ 	.word	0xffffffff


	//   ....[3]....
        /*0038*/ 	.word	0xffffffff


	//   ....[4]....
        /*003c*/ 	.word	0xffffffff


	//   ....[5]....
        /*0040*/ 	.word	0xffffffff


	//   ....[6]....
        /*0044*/ 	.word	0xffffffff


	//   ....[7]....
        /*0048*/ 	.word	0xffffffff


	//   ....[8]....
        /*004c*/ 	.word	0xffffffff


	//   ....[9]....
        /*0050*/ 	.word	0xffffffff


	//----- nvinfo : EIATTR_COOP_GROUP_INSTR_OFFSETS
	.align		4
.L_1675:
        /*0054*/ 	.byte	0x04, 0x28
        /*0056*/ 	.short	(.L_1677 - .L_1676)


	//   ....[0]....
.L_1676:
        /*0058*/ 	.word	0x00000980


	//   ....[1]....
        /*005c*/ 	.word	0x00000990


	//   ....[2]....
        /*0060*/ 	.word	0x000009c0


	//   ....[3]....
        /*0064*/ 	.word	0x000009d0


	//   ....[4]....
        /*0068*/ 	.word	0x00000a10


	//   ....[5]....
        /*006c*/ 	.word	0x00000a20


	//   ....[6]....
        /*0070*/ 	.word	0x00000a60


	//   ....[7]....
        /*0074*/ 	.word	0x00000a70


	//   ....[8]....
        /*0078*/ 	.word	0x00000ac0


	//   ....[9]....
        /*007c*/ 	.word	0x00000ad0


	//----- nvinfo : EIATTR_EXIT_INSTR_OFFSETS
	.align		4
.L_1677:
        /*0080*/ 	.byte	0x04, 0x1c
        /*0082*/ 	.short	(.L_1679 - .L_1678)


	//   ....[0]....
.L_1678:
        /*0084*/ 	.word	0x00000070


	//   ....[1]....
        /*0088*/ 	.word	0x000029a0


	//----- nvinfo : EIATTR_MAX_THREADS
	.align		4
.L_1679:
        /*008c*/ 	.byte	0x04, 0x05
        /*008e*/ 	.short	(.L_1681 - .L_1680)
.L_1680:
        /*0090*/ 	.word	0x00000080
        /*0094*/ 	.word	0x00000001
        /*0098*/ 	.word	0x00000001


	//----- nvinfo : EIATTR_CRS_STACK_SIZE
	.align		4
.L_1681:
        /*009c*/ 	.byte	0x04, 0x1e
        /*009e*/ 	.short	(.L_1683 - .L_1682)
.L_1682:
        /*00a0*/ 	.word	0x00000000


	//----- nvinfo : EIATTR_CBANK_PARAM_SIZE
	.align		4
.L_1683:
        /*00a4*/ 	.byte	0x03, 0x19
        /*00a6*/ 	.short	0x00a0


	//----- nvinfo : EIATTR_PARAM_CBANK
	.align		4
        /*00a8*/ 	.byte	0x04, 0x0a
        /*00aa*/ 	.short	(.L_1685 - .L_1684)
	.align		4
.L_1684:
        /*00ac*/ 	.word	index@(.nv.constant0._Z35group_norm_nhwc_fwd_one_pass_kernelI11Fp32IOFp32WLi128ELi8ELi128EEv26Group_norm_nhwc_fwd_params)
        /*00b0*/ 	.short	0x0210
        /*00b2*/ 	.short	0x00a0


	//----- nvinfo : EIATTR_SW_WAR
	.align		4
.L_1685:
        /*00b4*/ 	.byte	0x04, 0x36
        /*00b6*/ 	.short	(.L_1687 - .L_1686)
.L_1686:
        /*00b8*/ 	.word	0x00000008
.L_1687:


//--------------------- .nv.info._Z35group_norm_nhwc_fwd_one_pass_kernelI11Fp32IOFp32WLi256ELi8ELi128EEv26Group_norm_nhwc_fwd_params --------------------------
	.section	.nv.info._Z35group_norm_nhwc_fwd_one_pass_kernelI11Fp32IOFp32WLi256ELi8ELi128EEv26Group_norm_nhwc_fwd_params,"",@"SHT_CUDA_INFO"
	.sectionflags	@""
	.align	4


	//----- nvinfo : EIATTR_CUDA_API_VERSION
	.align		4
        /*0000*/ 	.byte	0x04, 0x37
        /*0002*/ 	.short	(.L_1689 - .L_1688)
.L_1688:
        /*0004*/ 	.word	0x00000082


	//----- nvinfo : EIATTR_KPARAM_INFO
	.align		4
.L_1689:
        /*0008*/ 	.byte	0x04, 0x17
        /*000a*/ 	.short	(.L_1691 - .L_1690)
.L_1690:
        /*000c*/ 	.word	0x00000000
        /*0010*/ 	.short	0x0000
        /*0012*/ 	.short	0x0000
        /*0014*/ 	.byte	0x00, 0xf0, 0x81, 0x02


	//----- nvinfo : EIATTR_SPARSE_MMA_MASK
	.align		4
.L_1691:
        /*0018*/ 	.byte	0x03, 0x50
        /*001a*/ 	.short	0x0000


	//----- nvinfo : EIATTR_MAXREG_COUNT
	.align		4
        /*001c*/ 	.byte	0x03, 0x1b
        /*001e*/ 	.short	0x00ff


	//----- nvinfo : EIATTR_NUM_BARRIERS
	.align		4
        /*0020*/ 	.byte	0x02, 0x4c
        /*0022*/ 	.byte	0x01
	.zero		1


	//----- nvinfo : EIATTR_MERCURY_ISA_VERSION
	.align		4
        /*0024*/ 	.byte	0x03, 0x5f
        /*0026*/ 	.short	0x0101


	//----- nvinfo : EIATTR_COOP_GROUP_MASK_REGIDS
	.align		4
        /*0028*/ 	.byte	0x04, 0x29
        /*002a*/ 	.short	(.L_1693 - .L_1692)


	//   ....[0]....
.L_1692:
        /*002c*/ 	.word	0xffffffff


	//   ....[1]....
        /*0030*/ 	.word	0xffffffff


	//   ....[2]....
        /*0034*/ 	.word	0xffffffff


	//   ....[3]....
        /*0038*/ 	.word	0xffffffff


	//   ....[4]....
        /*003c*/ 	.word	0xffffffff


	//   ....[5]....
        /*0040*/ 	.word	0xffffffff


	//   ....[6]....
        /*0044*/ 	.word	0xffffffff


	//   ....[7]....
        /*0048*/ 	.word	0xffffffff


	//   ....[8]....
        /*004c*/ 	.word	0xffffffff


	//   ....[9]....
        /*0050*/ 	.word	0xffffffff


	//----- nvinfo : EIATTR_COOP_GROUP_INSTR_OFFSETS
	.align		4
.L_1693:
        /*0054*/ 	.byte	0x04, 0x28
        /*0056*/ 	.short	(.L_1695 - .L_1694)


	//   ....[0]....
.L_1694:
        /*0058*/ 	.word	0x00000ec0


	//   ....[1]....
        /*005c*/ 	.word	0x00000ed0


	//   ....[2]....
        /*0060*/ 	.word	0x00000f00


	//   ....[3]....
        /*0064*/ 	.word	0x00000f10


	//   ....[4]....
        /*0068*/ 	.word	0x00000f50


	//   ....[5]....
        /*006c*/ 	.word	0x00000f60


	//   ....[6]....
        /*0070*/ 	.word	0x00000fa0


	//   ....[7]....
        /*0074*/ 	.word	0x00000fb0


	//   ....[8]....
        /*0078*/ 	.word	0x00001000


	//   ....[9]....
        /*007c*/ 	.word	0x00001010


	//----- nvinfo : EIATTR_EXIT_INSTR_OFFSETS
	.align		4
.L_1695:
        /*0080*/ 	.byte	0x04, 0x1c
        /*0082*/ 	.short	(.L_1697 - .L_1696)


	//   ....[0]....
.L_1696:
        /*0084*/ 	.word	0x00000070


	//   ....[1]....
        /*0088*/ 	.word	0x00003760


	//----- nvinfo : EIATTR_MAX_THREADS
	.align		4
.L_1697:
        /*008c*/ 	.byte	0x04, 0x05
        /*008e*/ 	.short	(.L_1699 - .L_1698)
.L_1698:
        /*0090*/ 	.word	0x00000080
        /*0094*/ 	.word	0x00000001
        /*0098*/ 	.word	0x00000001


	//----- nvinfo : EIATTR_CRS_STACK_SIZE
	.align		4
.L_1699:
        /*009c*/ 	.byte	0x04, 0x1e
        /*009e*/ 	.short	(.L_1701 - .L_1700)
.L_1700:
        /*00a0*/ 	.word	0x00000000


	//----- nvinfo : EIATTR_CBANK_PARAM_SIZE
	.align		4
.L_1701:
        /*00a4*/ 	.byte	0x03, 0x19
        /*00a6*/ 	.short	0x00a0


	//----- nvinfo : EIATTR_PARAM_CBANK
	.align		4
        /*00a8*/ 	.byte	0x04, 0x0a
        /*00aa*/ 	.short	(.L_1703 - .L_1702)
	.align		4
.L_1702:
        /*00ac*/ 	.word	index@(.nv.constant0._Z35group_norm_nhwc_fwd_one_pass_kernelI11Fp32IOFp32WLi256ELi8ELi128EEv26Group_norm_nhwc_fwd_params)
        /*00b0*/ 	.short	0x0210
        /*00b2*/ 	.short	0x00a0


	//----- nvinfo : EIATTR_SW_WAR
	.align		4
.L_1703:
        /*00b4*/ 	.byte	0x04, 0x36
        /*00b6*/ 	.short	(.L_1705 - .L_1704)
.L_1704:
        /*00b8*/ 	.word	0x00000008
.L_1705:


//--------------------- .nv.info._Z35group_norm_nhwc_fwd_one_pass_kernelI11Fp32IOFp32WLi512ELi8ELi128EEv26Group_norm_nhwc_fwd_params --------------------------
	.section	.nv.info._Z35group_norm_nhwc_fwd_one_pass_kernelI11Fp32IOFp32WLi512ELi8ELi128EEv26Group_norm_nhwc_fwd_params,"",@"SHT_CUDA_INFO"
	.sectionflags	@""
	.align	4


	//----- nvinfo : EIATTR_CUDA_API_VERSION
	.align		4
        /*0000*/ 	.byte	0x04, 0x37
        /*0002*/ 	.short	(.L_1707 - .L_1706)
.L_1706:
        /*0004*/ 	.word	0x00000082


	//----- nvinfo : EIATTR_KPARAM_INFO
	.align		4
.L_1707:
        /*0008*/ 	.byte	0x04, 0x17
        /*000a*/ 	.short	(.L_1709 - .L_1708)
.L_1708:
        /*000c*/ 	.word	0x00000000
        /*0010*/ 	.short	0x0000
        /*0012*/ 	.short	0x0000
        /*0014*/ 	.byte	0x00, 0xf0, 0x81, 0x02


	//----- nvinfo : EIATTR_SPARSE_MMA_MASK
	.align		4
.L_1709:
        /*0018*/ 	.byte	0x03, 0x50
        /*001a*/ 	.short	0x0000


	//----- nvinfo : EIATTR_MAXREG_COUNT
	.align		4
        /*001c*/ 	.byte	0x03, 0x1b
        /*001e*/ 	.short	0x00ff


	//----- nvinfo : EIATTR_NUM_BARRIERS
	.align		4
        /*0020*/ 	.byte	0x02, 0x4c
        /*0022*/ 	.byte	0x01
	.zero		1


	//----- nvinfo : EIATTR_MERCURY_ISA_VERSION
	.align		4
        /*0024*/ 	.byte	0x03, 0x5f
        /*0026*/ 	.short	0x0101


	//----- nvinfo : EIATTR_COOP_GROUP_MASK_REGIDS
	.align		4
        /*0028*/ 	.byte	0x04, 0x29
        /*002a*/ 	.short	(.L_1711 - .L_1710)


	//   ....[0]....
.L_1710:
        /*002c*/ 	.word	0xffffffff


	//   ....[1]....
        /*0030*/ 	.word	0xffffffff


	//   ....[2]....
        /*0034*/ 	.word	0xffffffff


	//   ....[3]....
        /*0038*/ 	.word	0xffffffff


	//   ....[4]....
        /*003c*/ 	.word	0xffffffff


	//   ....[5]....
        /*0040*/ 	.word	0xffffffff


	//   ....[6]....
        /*0044*/ 	.word	0xffffffff


	//   ....[7]....
        /*0048*/ 	.word	0xffffffff


	//   ....[8]....
        /*004c*/ 	.word	0xffffffff


	//   ....[9]....
        /*0050*/ 	.word	0xffffffff


	//----- nvinfo : EIATTR_COOP_GROUP_INSTR_OFFSETS
	.align		4
.L_1711:
        /*0054*/ 	.byte	0x04, 0x28
        /*0056*/ 	.short	(.L_1713 - .L_1712)


	//   ....[0]....
.L_1712:
        /*0058*/ 	.word	0x00001d60


	//   ....[1]....
        /*005c*/ 	.word	0x00001d70


	//   ....[2]....
        /*0060*/ 	.word	0x00001da0


	//   ....[3]....
        /*0064*/ 	.word	0x00001db0


	//   ....[4]....
        /*0068*/ 	.word	0x00001df0


	//   ....[5]....
        /*006c*/ 	.word	0x00001e00


	//   ....[6]....
        /*0070*/ 	.word	0x00001e40


	//   ....[7]....
        /*0074*/ 	.word	0x00001e50


	//   ....[8]....
        /*0078*/ 	.word	0x00001e90


	//   ....[9]....
        /*007c*/ 	.word	0x00001ea0


	//----- nvinfo : EIATTR_EXIT_INSTR_OFFSETS
	.align		4
.L_1713:
        /*0080*/ 	.byte	0x04, 0x1c
        /*0082*/ 	.short	(.L_1715 - .L_1714)


	//   ....[0]....
.L_1714:
        /*0084*/ 	.word	0x00000070


	//   ....[1]....
        /*0088*/ 	.word	0x00005740


	//----- nvinfo : EIATTR_MAX_THREADS
	.align		4
.L_1715:
        /*008c*/ 	.byte	0x04, 0x05
        /*008e*/ 	.short	(.L_1717 - .L_1716)
.L_1716:
        /*0090*/ 	.word	0x00000080
        /*0094*/ 	.word	0x00000001
        /*0098*/ 	.word	0x00000001


	//----- nvinfo : EIATTR_CRS_STACK_SIZE
	.align		4
.L_1717:
        /*009c*/ 	.byte	0x04, 0x1e
        /*009e*/ 	.short	(.L_1719 - .L_1718)
.L_1718:
        /*00a0*/ 	.word	0x00000000


	//----- nvinfo : EIATTR_CBANK_PARAM_SIZE
	.align		4
.L_1719:
        /*00a4*/ 	.byte	0x03, 0x19
        /*00a6*/ 	.short	0x00a0


	//----- nvinfo : EIATTR_PARAM_CBANK
	.align		4
        /*00a8*/ 	.byte	0x04, 0x0a
        /*00aa*/ 	.short	(.L_1721 - .L_1720)
	.align		4
.L_1720:
        /*00ac*/ 	.word	index@(.nv.constant0._Z35group_norm_nhwc_fwd_one_pass_kernelI11Fp32IOFp32WLi512ELi8ELi128EEv26Group_norm_nhwc_fwd_params)
        /*00b0*/ 	.short	0x0210
        /*00b2*/ 	.short	0x00a0


	//----- nvinfo : EIATTR_SW_WAR
	.align		4
.L_1721:
        /*00b4*/ 	.byte	0x04, 0x36
        /*00b6*/ 	.short	(.L_1723 - .L_1722)
.L_1722:
        /*00b8*/ 	.word	0x00000008
.L_1723:


//--------------------- .nv.info._Z35group_norm_nhwc_fwd_one_pass_kernelI11Fp32IOBf16WLi64ELi8ELi128EEv26Group_norm_nhwc_fwd_params --------------------------
	.section	.nv.info._Z35group_norm_nhwc_fwd_one_pass_kernelI11Fp32IOBf16WLi64ELi8ELi128EEv26Group_norm_nhwc_fwd_params,"",@"SHT_CUDA_INFO"
	.sectionflags	@""
	.align	4


	//----- nvinfo : EIATTR_CUDA_API_VERSION
	.align		4
        /*0000*/ 	.byte	0x04, 0x37
        /*0002*/ 	.short	(.L_1725 - .L_1724)
.L_1724:
        /*0004*/ 	.word	0x00000082


	//----- nvinfo : EIATTR_KPARAM_INFO
	.align		4
.L_1725:
        /*0008*/ 	.byte	0x04, 0x17
        /*000a*/ 	.short	(.L_1727 - .L_1726)
.L_1726:
        /*000c*/ 	.word	0x00000000
        /*0010*/ 	.short	0x0000
        /*0012*/ 	.short	0x0000
        /*0014*/ 	.byte	0x00, 0xf0, 0x81, 0x02


	//----- nvinfo : EIATTR_SPARSE_MMA_MASK
	.align		4
.L_1727:
        /*0018*/ 	.byte	0x03, 0x50
        /*001a*/ 	.short	0x0000


	//----- nvinfo : EIATTR_MAXREG_COUNT
	.align		4
        /*001c*/ 	.byte	0x03, 0x1b
        /*001e*/ 	.short	0x00ff


	//----- nvinfo : EIATTR_NUM_BARRIERS
	.align		4
        /*0020*/ 	.byte	0x02, 0x4c
        /*0022*/ 	.byte	0x01
	.zero		1


	//----- nvinfo : EIATTR_MERCURY_ISA_VERSION
	.align		4
        /*0024*/ 	.byte	0x03, 0x5f
        /*0026*/ 	.short	0x0101


	//----- nvinfo : EIATTR_COOP_GROUP_MASK_REGIDS
	.align		4
        /*0028*/ 	.byte	0x04, 0x29
        /*002a*/ 	.short	(.L_1729 - .L_1728)


	//   ....[0]....
.L_1728:
        /*002c*/ 	.word	0xffffffff


	//   ....[1]....
        /*0030*/ 	.word	0xffffffff


	//   ....[2]....
        /*0034*/ 	.word	0xffffffff


	//   ....[3]....
        /*0038*/ 	.word	0xffffffff


	//   ....[4]....
        /*003c*/ 	.word	0xffffffff


	//   ....[5]....
        /*0040*/ 	.word	0xffffffff


	//   ....[6]....
        /*0044*/ 	.word	0xffffffff


	//   ....[7]....
        /*0048*/ 	.word	0xffffffff


	//   ....[8]....
        /*004c*/ 	.word	0xffffffff


	//   ....[9]....
        /*0050*/ 	.word	0xffffffff


	//----- nvinfo : EIATTR_COOP_GROUP_INSTR_OFFSETS
	.align		4
.L_1729:
        /*0054*/ 	.byte	0x04, 0x28
        /*0056*/ 	.short	(.L_1731 - .L_1730)


	//   ....[0]....
.L_1730:
        /*0058*/ 	.word	0x00000720


	//   ....[1]....
        /*005c*/ 	.word	0x00000730


	//   ....[2]....
        /*0060*/ 	.word	0x00000760


	//   ....[3]....
        /*0064*/ 	.word	0x00000770


	//   ....[4]....
        /*0068*/ 	.word	0x000007b0


	//   ....[5]....
        /*006c*/ 	.word	0x000007c0


	//   ....[6]....
        /*0070*/ 	.word	0x00000800


	//   ....[7]....
        /*0074*/ 	.word	0x00000810


	//   ....[8]....
        /*0078*/ 	.word	0x00000850


	//   ....[9]....
        /*007c*/ 	.word	0x00000860


	//----- nvinfo : EIATTR_EXIT_INSTR_OFFSETS
	.align		4
.L_1731:
        /*0080*/ 	.byte	0x04, 0x1c
        /*0082*/ 	.short	(.L_1733 - .L_1732)


	//   ....[0]....
.L_1732:
        /*0084*/ 	.word	0x00000070


	//   ....[1]....
        /*0088*/ 	.word	0x000022d0


	//----- nvinfo : EIATTR_MAX_THREADS
	.align		4
.L_1733:
        /*008c*/ 	.byte	0x04, 0x05
        /*008e*/ 	.short	(.L_1735 - .L_1734)
.L_1734:
        /*0090*/ 	.word	0x00000080
        /*0094*/ 	.word	0x00000001
        /*0098*/ 	.word	0x00000001


	//----- nvinfo : EIATTR_CRS_STACK_SIZE
	.align		4
.L_1735:
        /*009c*/ 	.byte	0x04, 0x1e
        /*009e*/ 	.short	(.L_1737 - .L_1736)
.L_1736:
        /*00a0*/ 	.word	0x00000000


	//----- nvinfo : EIATTR_CBANK_PARAM_SIZE
	.align		4
.L_1737:
        /*00a4*/ 	.byte	0x03, 0x19
        /*00a6*/ 	.short	0x00a0


	//----- nvinfo : EIATTR_PARAM_CBANK
	.align		4
        /*00a8*/ 	.byte	0x04, 0x0a
        /*00aa*/ 	.short	(.L_1739 - .L_1738)
	.align		4
.L_1738:
        /*00ac*/ 	.word	index@(.nv.constant0._Z35group_norm_nhwc_fwd_one_pass_kernelI11Fp32IOBf16WLi64ELi8ELi128EEv26Group_norm_nhwc_fwd_params)
        /*00b0*/ 	.short	0x0210
        /*00b2*/ 	.short	0x00a0


	//----- nvinfo : EIATTR_SW_WAR
	.align		4
.L_1739:
        /*00b4*/ 	.byte	0x04, 0x36
        /*00b6*/ 	.short	(.L_1741 - .L_1740)
.L_1740:
        /*00b8*/ 	.word	0x00000008
.L_1741:


//--------------------- .nv.info._Z35group_norm_nhwc_fwd_one_pass_kernelI11Fp32IOBf16WLi128ELi8ELi128EEv26Group_norm_nhwc_fwd_params --------------------------
	.section	.nv.info._Z35group_norm_nhwc_fwd_one_pass_kernelI11Fp32IOBf16WLi128ELi8ELi128EEv26Group_norm_nhwc_fwd_params,"",@"SHT_CUDA_INFO"
	.sectionflags	@""
	.align	4


	//----- nvinfo : EIATTR_CUDA_API_VERSION
	.align		4
        /*0000*/ 	.byte	0x04, 0x37
        /*0002*/ 	.short	(.L_1743 - .L_1742)
.L_1742:
        /*0004*/ 	.word	0x00000082


	//----- nvinfo : EIATTR_KPARAM_INFO
	.align		4
.L_1743:
        /*0008*/ 	.byte	0x04, 0x17
        /*000a*/ 	.short	(.L_1745 - .L_1744)
.L_1744:
        /*000c*/ 	.word	0x00000000
        /*0010*/ 	.short	0x0000
        /*0012*/ 	.short	0x0000
        /*0014*/ 	.byte	0x00, 0xf0, 0x81, 0x02


	//----- nvinfo : EIATTR_SPARSE_MMA_MASK
	.align		4
.L_1745:
        /*0018*/ 	.byte	0x03, 0x50
        /*001a*/ 	.short	0x0000


	//----- nvinfo : EIATTR_MAXREG_COUNT
	.align		4
        /*001c*/ 	.byte	0x03, 0x1b
        /*001e*/ 	.short	0x00ff


	//----- nvinfo : EIATTR_NUM_BARRIERS
	.align		4
        /*0020*/ 	.byte	0x02, 0x4c
        /*0022*/ 	.byte	0x01
	.zero		1


	//----- nvinfo : EIATTR_MERCURY_ISA_VERSION
	.align		4
        /*0024*/ 	.byte	0x03, 0x5f
        /*0026*/ 	.short	0x0101


	//----- nvinfo : EIATTR_COOP_GROUP_MASK_REGIDS
	.align		4
        /*0028*/ 	.byte	0x04, 0x29
        /*002a*/ 	.short	(.L_1747 - .L_1746)


	//   ....[0]....
.L_1746:
        /*002c*/ 	.word	0xffffffff


	//   ....[1]....
        /*0030*/ 	.word	0xffffffff


	//   ....[2]....
        /*0034*/ 	.word	0xffffffff


	//   ....[3]....
        /*0038*/ 	.word	0xffffffff


	//   ....[4]....
        /*003c*/ 	.word	0xffffffff


	//   ....[5]....
        /*0040*/ 	.word	0xffffffff


	//   ....[6]....
        /*0044*/ 	.word	0xffffffff


	//   ....[7]....
        /*0048*/ 	.word	0xffffffff


	//   ....[8]....
        /*004c*/ 	.word	0xffffffff


	//   ....[9]....
        /*0050*/ 	.word	0xffffffff


	//----- nvinfo : EIATTR_COOP_GROUP_INSTR_OFFSETS
	.align		4
.L_1747:
        /*0054*/ 	.byte	0x04, 0x28
        /*0056*/ 	.short	(.L_1749 - .L_1748)


	//   ....[0]....
.L_1748:
        /*0058*/ 	.word	0x00000950


	//   ....[1]....
        /*005c*/ 	.word	0x00000960


	//   ....[2]....
        /*0060*/ 	.word	0x00000990


	//   ....[3]....
        /*0064*/ 	.word	0x000009a0


	//   ....[4]....
        /*0068*/ 	.word	0x000009e0


	//   ....[5]....
        /*006c*/ 	.word	0x000009f0


	//   ....[6]....
        /*0070*/ 	.word	0x00000a30


	//   ....[7]....
        /*0074*/ 	.word	0x00000a40


	//   ....[8]....
        /*0078*/ 	.word	0x00000a90


	//   ....[9]....
        /*007c*/ 	.word	0x00000aa0


	//----- nvinfo : EIATTR_EXIT_INSTR_OFFSETS
	.align		4
.L_1749:
        /*0080*/ 	.byte	0x04, 0x1c
        /*0082*/ 	.short	(.L_1751 - .L_1750)


	//   ....[0]....
.L_1750:
        /*0084*/ 	.word	0x00000070


	//   ....[1]....
        /*0088*/ 	.word	0x00002a80


	//----- nvinfo : EIATTR_MAX_THREADS
	.align		4
.L_1751:
        /*008c*/ 	.byte	0x04, 0x05
        /*008e*/ 	.short	(.L_1753 - .L_1752)
.L_1752:
        /*0090*/ 	.word	0x00000080
        /*0094*/ 	.word	0x00000001
        /*0098*/ 	.word	0x00000001


	//----- nvinfo : EIATTR_CRS_STACK_SIZE
	.align		4
.L_1753:
        /*009c*/ 	.byte	0x04, 0x1e
        /*009e*/ 	.short	(.L_1755 - .L_1754)
.L_1754:
        /*00a0*/ 	.word	0x00000000


	//----- nvinfo : EIATTR_CBANK_PARAM_SIZE
	.align		4
.L_1755:
        /*00a4*/ 	.byte	0x03, 0x19
        /*00a6*/ 	.short	0x00a0


	//----- nvinfo : EIATTR_PARAM_CBANK
	.align		4
        /*00a8*/ 	.byte	0x04, 0x0a
        /*00aa*/ 	.short	(.L_1757 - .L_1756)
	.align		4
.L_1756:
        /*00ac*/ 	.word	index@(.nv.constant0._Z35group_norm_nhwc_fwd_one_pass_kernelI11Fp32IOBf16WLi128ELi8ELi128EEv26Group_norm_nhwc_fwd_params)
        /*00b0*/ 	.short	0x0210
        /*00b2*/ 	.short	0x00a0


	//----- nvinfo : EIATTR_SW_WAR
	.align		4
.L_1757:
        /*00b4*/ 	.byte	0x04, 0x36
        /*00b6*/ 	.short	(.L_1759 - .L_1758)
.L_1758:
        /*00b8*/ 	.word	0x00000008
.L_1759:


//--------------------- .nv.info._Z35group_norm_nhwc_fwd_one_pass_kernelI11Fp32IOBf16WLi256ELi8ELi128EEv26Group_norm_nhwc_fwd_params --------------------------
	.section	.nv.info._Z35group_norm_nhwc_fwd_one_pass_kernelI11Fp32IOBf16WLi256ELi8ELi128EEv26Group_norm_nhwc_fwd_params,"",@"SHT_CUDA_INFO"
	.sectionflags	@""
	.align	4


	//----- nvinfo : EIATTR_CUDA_API_VERSION
	.align		4
        /*0000*/ 	.byte	0x04, 0x37
        /*0002*/ 	.short	(.L_1761 - .L_1760)
.L_1760:
        /*0004*/ 	.word	0x00000082


	//----- nvinfo : EIATTR_KPARAM_INFO
	.align		4
.L_1761:
        /*0008*/ 	.byte	0x04, 0x17
        /*000a*/ 	.short	(.L_1763 - .L_1762)
.L_1762:
        /*000c*/ 	.word	0x00000000
        /*0010*/ 	.short	0x0000
        /*0012*/ 	.short	0x0000
        /*0014*/ 	.byte	0x00, 0xf0, 0x81, 0x02


	//----- nvinfo : EIATTR_SPARSE_MMA_MASK
	.align		4
.L_1763:
        /*0018*/ 	.byte	0x03, 0x50
        /*001a*/ 	.short	0x0000


	//----- nvinfo : EIATTR_MAXREG_COUNT
	.align		4
        /*001c*/ 	.byte	0x03, 0x1b
        /*001e*/ 	.short	0x00ff


	//----- nvinfo : EIATTR_NUM_BARRIERS
	.align		4
        /*0020*/ 	.byte	0x02, 0x4c
        /*0022*/ 	.byte	0x01
	.zero		1


	//----- nvinfo : EIATTR_MERCURY_ISA_VERSION
	.align		4
        /*0024*/ 	.byte	0x03, 0x5f
        /*0026*/ 	.short	0x0101


	//----- nvinfo : EIATTR_COOP_GROUP_MASK_REGIDS
	.align		4
        /*0028*/ 	.byte	0x04, 0x29
        /*002a*/ 	.short	(.L_1765 - .L_1764)


	//   ....[0]....
.L_1764:
        /*002c*/ 	.word	0xffffffff


	//   ....[1]....
        /*0030*/ 	.word	0xffffffff


	//   ....[2]....
        /*0034*/ 	.word	0xffffffff


	//   ....[3]....
        /*0038*/ 	.word	0xffffffff


	//   ....[4]....
        /*003c*/ 	.word	0xffffffff


	//   ....[5]....
        /*0040*/ 	.word	0xffffffff


	//   ....[6]....
        /*0044*/ 	.word	0xffffffff


	//   ....[7]....
        /*0048*/ 	.word	0xffffffff


	//   ....[8]....
        /*004c*/ 	.word	0xffffffff


	//   ....[9]....
        /*0050*/ 	.word	0xffffffff


	//----- nvinfo : EIATTR_COOP_GROUP_INSTR_OFFSETS
	.align		4
.L_1765:
        /*0054*/ 	.byte	0x04, 0x28
        /*0056*/ 	.short	(.L_1767 - .L_1766)


	//   ....[0]....
.L_1766:
        /*0058*/ 	.word	0x00000ec0


	//   ....[1]....
        /*005c*/ 	.word	0x00000ed0


	//   ....[2]....
        /*0060*/ 	.word	0x00000f00


	//   ....[3]....
        /*0064*/ 	.word	0x00000f10


	//   ....[4]....
        /*0068*/ 	.word	0x00000f50


	//   ....[5]....
        /*006c*/ 	.word	0x00000f60


	//   ....[6]....
        /*0070*/ 	.word	0x00000fa0


	//   ....[7]....
        /*0074*/ 	.word	0x00000fb0


	//   ....[8]....
        /*0078*/ 	.word	0x00001000


	//   ....[9]....
        /*007c*/ 	.word	0x00001010


	//----- nvinfo : EIATTR_EXIT_INSTR_OFFSETS
	.align		4
.L_1767:
        /*0080*/ 	.byte	0x04, 0x1c
        /*0082*/ 	.short	(.L_1769 - .L_1768)


	//   ....[0]....
.L_1768:
        /*0084*/ 	.word	0x00000070


	//   ....[1]....
        /*0088*/ 	.word	0x000037c0


	//----- nvinfo : EIATTR_MAX_THREADS
	.align		4
.L_1769:
        /*008c*/ 	.byte	0x04, 0x05
        /*008e*/ 	.short	(.L_1771 - .L_1770)
.L_1770:
        /*0090*/ 	.word	0x00000080
        /*0094*/ 	.word	0x00000001
        /*0098*/ 	.word	0x00000001


	//----- nvinfo : EIATTR_CRS_STACK_SIZE
	.align		4
.L_1771:
        /*009c*/ 	.byte	0x04, 0x1e
        /*009e*/ 	.short	(.L_1773 - .L_1772)
.L_1772:
        /*00a0*/ 	.word	0x00000000


	//----- nvinfo : EIATTR_CBANK_PARAM_SIZE
	.align		4
.L_1773:
        /*00a4*/ 	.byte	0x03, 0x19
        /*00a6*/ 	.short	0x00a0


	//----- nvinfo : EIATTR_PARAM_CBANK
	.align		4
        /*00a8*/ 	.byte	0x04, 0x0a
        /*00aa*/ 	.short	(.L_1775 - .L_1774)
	.align		4
.L_1774:
        /*00ac*/ 	.word	index@(.nv.constant0._Z35group_norm_nhwc_fwd_one_pass_kernelI11Fp32IOBf16WLi256ELi8ELi128EEv26Group_norm_nhwc_fwd_params)
        /*00b0*/ 	.short	0x0210
        /*00b2*/ 	.short	0x00a0


	//----- nvinfo : EIATTR_SW_WAR
	.align		4
.L_1775:
        /*00b4*/ 	.byte	0x04, 0x36
        /*00b6*/ 	.short	(.L_1777 - .L_1776)
.L_1776:
        /*00b8*/ 	.word	0x00000008
.L_1777:


//--------------------- .nv.info._Z35group_norm_nhwc_fwd_one_pass_kernelI11Fp32IOBf16WLi512ELi8ELi128EEv26Group_norm_nhwc_fwd_params --------------------------
	.section	.nv.info._Z35group_norm_nhwc_fwd_one_pass_kernelI11Fp32IOBf16WLi512ELi8ELi128EEv26Group_norm_nhwc_fwd_params,"",@"SHT_CUDA_INFO"
	.sectionflags	@""
	.align	4


	//----- nvinfo : EIATTR_CUDA_API_VERSION
	.align		4
        /*0000*/ 	.byte	0x04, 0x37
        /*0002*/ 	.short	(.L_1779 - .L_1778)
.L_1778:
        /*0004*/ 	.word	0x00000082


	//----- nvinfo : EIATTR_KPARAM_INFO
	.align		4
.L_1779:
        /*0008*/ 	.byte	0x04, 0x17
        /*000a*/ 	.short	(.L_1781 - .L_1780)
.L_1780:
        /*000c*/ 	.word	0x00000000
        /*0010*/ 	.short	0x0000
        /*0012*/ 	.short	0x0000
        /*0014*/ 	.byte	0x00, 0xf0, 0x81, 0x02


	//----- nvinfo : EIATTR_SPARSE_MMA_MASK
	.align		4
.L_1781:
        /*0018*/ 	.byte	0x03, 0x50
        /*001a*/ 	.short	0x0000


	//----- nvinfo : EIATTR_MAXREG_COUNT
	.align		4
        /*001c*/ 	.byte	0x03, 0x1b
        /*001e*/ 	.short	0x00ff


	//----- nvinfo : EIATTR_NUM_BARRIERS
	.align		4
        /*0020*/ 	.byte	0x02, 0x4c
        /*0022*/ 	.byte	0x01
	.zero		1


	//----- nvinfo : EIATTR_MERCURY_ISA_VERSION
	.align		4
        /*0024*/ 	.byte	0x03, 0x5f
        /*0026*/ 	.short	0x0101


	//----- nvinfo : EIATTR_COOP_GROUP_MASK_REGIDS
	.align		4
        /*0028*/ 	.byte	0x04, 0x29
        /*002a*/ 	.short	(.L_1783 - .L_1782)


	//   ....[0]....
.L_1782:
        /*002c*/ 	.word	0xffffffff


	//   ....[1]....
        /*0030*/ 	.word	0xffffffff


	//   ....[2]....
        /*0034*/ 	.word	0xffffffff


	//   ....[3]....
        /*0038*/ 	.word	0xffffffff


	//   ....[4]....
        /*003c*/ 	.word	0xffffffff


	//   ....[5]....
        /*0040*/ 	.word	0xffffffff


	//   ....[6]....
        /*0044*/ 	.word	0xffffffff


	//   ....[7]....
        /*0048*/ 	.word	0xffffffff


	//   ....[8]....
        /*004c*/ 	.word	0xffffffff


	//   ....[9]....
        /*0050*/ 	.word	0xffffffff


	//----- nvinfo : EIATTR_COOP_GROUP_INSTR_OFFSETS
	.align		4
.L_1783:
        /*0054*/ 	.byte	0x04, 0x28
        /*0056*/ 	.short	(.L_1785 - .L_1784)


	//   ....[0]....
.L_1784:
        /*0058*/ 	.word	0x00001d50


	//   ....[1]....
        /*005c*/ 	.word	0x00001d60


	//   ....[2]....
        /*0060*/ 	.word	0x00001d90


	//   ....[3]....
        /*0064*/ 	.word	0x00001da0


	//   ....[4]....
        /*0068*/ 	.word	0x00001de0


	//   ....[5]....
        /*006c*/ 	.word	0x00001df0


	//   ....[6]....
        /*0070*/ 	.word	0x00001e30


	//   ....[7]....
        /*0074*/ 	.word	0x00001e40


	//   ....[8]....
        /*0078*/ 	.word	0x00001e80


	//   ....[9]....
        /*007c*/ 	.word	0x00001e90


	//----- nvinfo : EIATTR_EXIT_INSTR_OFFSETS
	.align		4
.L_1785:
        /*0080*/ 	.byte	0x04, 0x1c
        /*0082*/ 	.short	(.L_1787 - .L_1786)


	//   ....[0]....
.L_1786:
        /*0084*/ 	.word	0x00000070


	//   ....[1]....
        /*0088*/ 	.word	0x00005790


	//----- nvinfo : EIATTR_MAX_THREADS
	.align		4
.L_1787:
        /*008c*/ 	.byte	0x04, 0x05
        /*008e*/ 	.short	(.L_1789 - .L_1788)
.L_1788:
        /*0090*/ 	.word	0x00000080
        /*0094*/ 	.word	0x00000001
        /*0098*/ 	.word	0x00000001


	//----- nvinfo : EIATTR_CRS_STACK_SIZE
	.align		4
.L_1789:
        /*009c*/ 	.byte	0x04, 0x1e
        /*009e*/ 	.short	(.L_1791 - .L_1790)
.L_1790:
        /*00a0*/ 	.word	0x00000000


	//----- nvinfo : EIATTR_CBANK_PARAM_SIZE
	.align		4
.L_1791:
        /*00a4*/ 	.byte	0x03, 0x19
        /*00a6*/ 	.short	0x00a0


	//----- nvinfo : EIATTR_PARAM_CBANK
	.align		4
        /*00a8*/ 	.byte	0x04, 0x0a
        /*00aa*/ 	.short	(.L_1793 - .L_1792)
	.align		4
.L_1792:
        /*00ac*/ 	.word	index@(.nv.constant0._Z35group_norm_nhwc_fwd_one_pass_kernelI11Fp32IOBf16WLi512ELi8ELi128EEv26Group_norm_nhwc_fwd_params)
        /*00b0*/ 	.short	0x0210
        /*00b2*/ 	.short	0x00a0


	//----- nvinfo : EIATTR_SW_WAR
	.align		4
.L_1793:
        /*00b4*/ 	.byte	0x04, 0x36
        /*00b6*/ 	.short	(.L_1795 - .L_1794)
.L_1794:
        /*00b8*/ 	.word	0x00000008
.L_1795:


//--------------------- .nv.info._Z35group_norm_nhwc_fwd_one_pass_kernelI11Fp32IOFp16WLi64ELi8ELi128EEv26Group_norm_nhwc_fwd_params --------------------------
	.section	.nv.info._Z35group_norm_nhwc_fwd_one_pass_kernelI11Fp32IOFp16WLi64ELi8ELi128EEv26Group_norm_nhwc_fwd_params,"",@"SHT_CUDA_INFO"
	.sectionflags	@""
	.align	4


	//----- nvinfo : EIATTR_CUDA_API_VERSION
	.align		4
        /*0000*/ 	.byte	0x04, 0x37
        /*0002*/ 	.short	(.L_1797 - .L_1796)
.L_1796:
        /*0004*/ 	.word	0x00000082


	//----- nvinfo : EIATTR_KPARAM_INFO
	.align		4
.L_1797:
        /*0008*/ 	.byte	0x04, 0x17
        /*000a*/ 	.short	(.L_1799 - .L_1798)
.L_1798:
        /*000c*/ 	.word	0x00000000
        /*0010*/ 	.short	0x0000
        /*0012*/ 	.short	0x0000
        /*0014*/ 	.byte	0x00, 0xf0, 0x81, 0x02


	//----- nvinfo : EIATTR_SPARSE_MMA_MASK
	.align		4
.L_1799:
        /*0018*/ 	.byte	0x03, 0x50
        /*001a*/ 	.short	0x0000


	//----- nvinfo : EIATTR_MAXREG_COUNT
	.align		4
        /*001c*/ 	.byte	0x03, 0x1b
        /*001e*/ 	.short	0x00ff


	//----- nvinfo : EIATTR_NUM_BARRIERS
	.align		4
        /*0020*/ 	.byte	0x02, 0x4c
        /*0022*/ 	.byte	0x01
	.zero		1


	//----- nvinfo : EIATTR_MERCURY_ISA_VERSION
	.align		4
        /*0024*/ 	.byte	0x03, 0x5f
        /*0026*/ 	.short	0x0101


	//----- nvinfo : EIATTR_COOP_GROUP_MASK_REGIDS
	.align		4
        /*0028*/ 	.byte	0x04, 0x29
        /*002a*/ 	.short	(.L_1801 - .L_1800)


	//   ....[0]....
.L_1800:
        /*002c*/ 	.word	0xffffffff


	//   ....[1]....
        /*0030*/ 	.word	0xffffffff


	//   ....[2]....
        /*0034*/ 	.word	0xffffffff


	//   ....[3]....
        /*0038*/ 	.word	0xffffffff


	//   ....[4]....
        /*003c*/ 	.word	0xffffffff


	//   ....[5]....
        /*0040*/ 	.word	0xffffffff


	//   ....[6]....
        /*0044*/ 	.word	0xffffffff


	//   ....[7]....
        /*0048*/ 	.word	0xffffffff


	//   ....[8]....
        /*004c*/ 	.word	0xffffffff


	//   ....[9]....
        /*0050*/ 	.word	0xffffffff


	//----- nvinfo : EIATTR_COOP_GROUP_INSTR_OFFSETS
	.align		4
.L_1801:
        /*0054*/ 	.byte	0x04, 0x28
        /*0056*/ 	.short	(.L_1803 - .L_1802)


	//   ....[0]....
.L_1802:
        /*0058*/ 	.word	0x00000720


	//   ....[1]....
        /*005c*/ 	.word	0x00000730


	//   ....[2]....
        /*0060*/ 	.word	0x00000760


	//   ....[3]....
        /*0064*/ 	.word	0x00000770


	//   ....[4]....
        /*0068*/ 	.word	0x000007b0


	//   ....[5]....
        /*006c*/ 	.word	0x000007c0


	//   ....[6]....
        /*0070*/ 	.word	0x00000800


	//   ....[7]....
        /*0074*/ 	.word	0x00000810


	//   ....[8]....
        /*0078*/ 	.word	0x00000850


	//   ....[9]....
        /*007c*/ 	.word	0x00000860


	//----- nvinfo : EIATTR_EXIT_INSTR_OFFSETS
	.align		4
.L_1803:
        /*0080*/ 	.byte	0x04, 0x1c
        /*0082*/ 	.short	(.L_1805 - .L_1804)


	//   ....[0]....
.L_1804:
        /*0084*/ 	.word	0x00000070


	//   ....[1]....
        /*0088*/ 	.word	0x000022d0


	//----- nvinfo : EIATTR_MAX_THREADS
	.align		4
.L_1805:
        /*008c*/ 	.byte	0x04, 0x05
        /*008e*/ 	.short	(.L_1807 - .L_1806)
.L_1806:
        /*0090*/ 	.word	0x00000080
        /*0094*/ 	.word	0x00000001
        /*0098*/ 	.word	0x00000001


	//----- nvinfo : EIATTR_CRS_STACK_SIZE
	.align		4
.L_1807:
        /*009c*/ 	.byte	0x04, 0x1e
        /*009e*/ 	.short	(.L_1809 - .L_1808)
.L_1808:
        /*00a0*/ 	.word	0x00000000


	//----- nvinfo : EIATTR_CBANK_PARAM_SIZE
	.align		4
.L_1809:
        /*00a4*/ 	.byte	0x03, 0x19
        /*00a6*/ 	.short	0x00a0


	//----- nvinfo : EIATTR_PARAM_CBANK
	.align		4
        /*00a8*/ 	.byte	0x04, 0x0a
        /*00aa*/ 	.short	(.L_1811 - .L_1810)
	.align		4
.L_1810:
        /*00ac*/ 	.word	index@(.nv.constant0._Z35group_norm_nhwc_fwd_one_pass_kernelI11Fp32IOFp16WLi64ELi8ELi128EEv26Group_norm_nhwc_fwd_params)
        /*00b0*/ 	.short	0x0210
        /*00b2*/ 	.short	0x00a0


	//----- nvinfo : EIATTR_SW_WAR
	.align		4
.L_1811:
        /*00b4*/ 	.byte	0x04, 0x36
        /*00b6*/ 	.short	(.L_1813 - .L_1812)
.L_1812:
        /*00b8*/ 	.word	0x00000008
.L_1813:


//--------------------- .nv.info._Z35group_norm_nhwc_fwd_one_pass_kernelI11Fp32IOFp16WLi128ELi8ELi128EEv26Group_norm_nhwc_fwd_params --------------------------
	.section	.nv.info._Z35group_norm_nhwc_fwd_one_pass_kernelI11Fp32IOFp16WLi128ELi8ELi128EEv26Group_norm_nhwc_fwd_params,"",@"SHT_CUDA_INFO"
	.sectionflags	@""
	.align	4


	//----- nvinfo : EIATTR_CUDA_API_VERSION
	.align		4
        /*0000*/ 	.byte	0x04, 0x37
        /*0002*/ 	.short	(.L_1815 - .L_1814)
.L_1814:
        /*0004*/ 	.word	0x00000082


	//----- nvinfo : EIATTR_KPARAM_INFO
	.align		4
.L_1815:
        /*0008*/ 	.byte	0x04, 0x17
        /*000a*/ 	.short	(.L_1817 - .L_1816)
.L_1816:
        /*000c*/ 	.word	0x00000000
        /*0010*/ 	.short	0x0000
        /*0012*/ 	.short	0x0000
        /*0014*/ 	.byte	0x00, 0xf0, 0x81, 0x02


	//----- nvinfo : EIATTR_SPARSE_MMA_MASK
	.align		4
.L_1817:
        /*0018*/ 	.byte	0x03, 0x50
        /*001a*/ 	.short	0x0000


	//----- nvinfo : EIATTR_MAXREG_COUNT
	.align		4
        /*001c*/ 	.byte	0x03, 0x1b
        /*001e*/ 	.short	0x00ff


	//----- nvinfo : EIATTR_NUM_BARRIERS
	.align		4
        /*0020*/ 	.byte	0x02, 0x4c
        /*0022*/ 	.byte	0x01
	.zero		1


	//----- nvinfo : EIATTR_MERCURY_ISA_VERSION
	.align		4
        /*0024*/ 	.byte	0x03, 0x5f
        /*0026*/ 	.short	0x0101


	//----- nvinfo : EIATTR_COOP_GROUP_MASK_REGIDS
	.align		4
        /*0028*/ 	.byte	0x04, 0x29
        /*002a*/ 	.short	(.L_1819 - .L_1818)


	//   ....[0]....
.L_1818:
        /*002c*/ 	.word	0xffffffff


	//   ....[1]....
        /*0030*/ 	.word	0xffffffff


	//   ....[2]....
        /*0034*/ 	.word	0xffffffff


	//   ....[3]....
        /*0038*/ 	.word	0xffffffff


	//   ....[4]....
        /*003c*/ 	.word	0xffffffff


	//   ....[5]....
        /*0040*/ 	.word	0xffffffff


	//   ....[6]....
        /*0044*/ 	.word	0xffffffff


	//   ....[7]....
        /*0048*/ 	.word	0xffffffff


	//   ....[8]....
        /*004c*/ 	.word	0xffffffff


	//   ....[9]....
        /*0050*/ 	.word	0xffffffff


	//----- nvinfo : EIATTR_COOP_GROUP_INSTR_OFFSETS
	.align		4
.L_1819:
        /*0054*/ 	.byte	0x04, 0x28
        /*0056*/ 	.short	(.L_1821 - .L_1820)


	//   ....[0]....
.L_1820:
        /*0058*/ 	.word	0x00000950


	//   ....[1]....
        /*005c*/ 	.word	0x00000960


	//   ....[2]....
        /*0060*/ 	.word	0x00000990


	//   ....[3]....
        /*0064*/ 	.word	0x000009a0


	//   ....[4]....
        /*0068*/ 	.word	0x000009e0


	//   ....[5]....
        /*006c*/ 	.word	0x000009f0


	//   ....[6]....
        /*0070*/ 	.word	0x00000a30


	//   ....[7]....
        /*0074*/ 	.word	0x00000a40


	//   ....[8]....
        /*0078*/ 	.word	0x00000a90


	//   ....[9]....
        /*007c*/ 	.word	0x00000aa0


	//----- nvinfo : EIATTR_EXIT_INSTR_OFFSETS
	.align		4
.L_1821:
        /*0080*/ 	.byte	0x04, 0x1c
        /*0082*/ 	.short	(.L_1823 - .L_1822)


	//   ....[0]....
.L_1822:
        /*0084*/ 	.word	0x00000070


	//   ....[1]....
        /*0088*/ 	.word	0x00002a80


	//----- nvinfo : EIATTR_MAX_THREADS
	.align		4
.L_1823:
        /*008c*/ 	.byte	0x04, 0x05
        /*008e*/ 	.short	(.L_1825 - .L_1824)
.L_1824:
        /*0090*/ 	.word	0x00000080
        /*0094*/ 	.word	0x00000001
        /*0098*/ 	.word	0x00000001


	//----- nvinfo : EIATTR_CRS_STACK_SIZE
	.align		4
.L_1825:
        /*009c*/ 	.byte	0x04, 0x1e
        /*009e*/ 	.short	(.L_1827 - .L_1826)
.L_1826:
        /*00a0*/ 	.word	0x00000000


	//----- nvinfo : EIATTR_CBANK_PARAM_SIZE
	.align		4
.L_1827:
        /*00a4*/ 	.byte	0x03, 0x19
        /*00a6*/ 	.short	0x00a0


	//----- nvinfo : EIATTR_PARAM_CBANK
	.align		4
        /*00a8*/ 	.byte	0x04, 0x0a
        /*00aa*/ 	.short	(.L_1829 - .L_1828)
	.align		4
.L_1828:
        /*00ac*/ 	.word	index@(.nv.constant0._Z35group_norm_nhwc_fwd_one_pass_kernelI11Fp32IOFp16WLi128ELi8ELi128EEv26Group_norm_nhwc_fwd_params)
        /*00b0*/ 	.short	0x0210
        /*00b2*/ 	.short	0x00a0


	//----- nvinfo : EIATTR_SW_WAR
	.align		4
.L_1829:
        /*00b4*/ 	.byte	0x04, 0x36
        /*00b6*/ 	.short	(.L_1831 - .L_1830)
.L_1830:
        /*00b8*/ 	.word	0x00000008
.L_1831:


//--------------------- .nv.info._Z35group_norm_nhwc_fwd_one_pass_kernelI11Fp32IOFp16WLi256ELi8ELi128EEv26Group_norm_nhwc_fwd_params --------------------------
	.section	.nv.info._Z35group_norm_nhwc_fwd_one_pass_kernelI11Fp32IOFp16WLi256ELi8ELi128EEv26Group_norm_nhwc_fwd_params,"",@"SHT_CUDA_INFO"
	.sectionflags	@""
	.align	4


	//----- nvinfo : EIATTR_CUDA_API_VERSION
	.align		4
        /*0000*/ 	.byte	0x04, 0x37
        /*0002*/ 	.short	(.L_1833 - .L_1832)
.L_1832:
        /*0004*/ 	.word	0x00000082


	//----- nvinfo : EIATTR_KPARAM_INFO
	.align		4
.L_1833:
        /*0008*/ 	.byte	0x04, 0x17
        /*000a*/ 	.short	(.L_1835 - .L_1834)
.L_1834:
        /*000c*/ 	.word	0x00000000
        /*0010*/ 	.short	0x0000
        /*0012*/ 	.short	0x0000
        /*0014*/ 	.byte	0x00, 0xf0, 0x81, 0x02


	//----- nvinfo : EIATTR_SPARSE_MMA_MASK
	.align		4
.L_1835:
        /*0018*/ 	.byte	0x03, 0x50
        /*001a*/ 	.short	0x0000


	//----- nvinfo : EIATTR_MAXREG_COUNT
	.align		4
        /*001c*/ 	.byte	0x03, 0x1b
        /*001e*/ 	.short	0x00ff


	//----- nvinfo : EIATTR_NUM_BARRIERS
	.align		4
        /*0020*/ 	.byte	0x02, 0x4c
        /*0022*/ 	.byte	0x01
	.zero		1


	//----- nvinfo : EIATTR_MERCURY_ISA_VERSION
	.align		4
        /*0024*/ 	.byte	0x03, 0x5f
        /*0026*/ 	.short	0x0101


	//----- nvinfo : EIATTR_COOP_GROUP_MASK_REGIDS
	.align		4
        /*0028*/ 	.byte	0x04, 0x29
        /*002a*/ 	.short	(.L_1837 - .L_1836)


	//   ....[0]....
.L_1836:
        /*002c*/ 	.word	0xffffffff


	//   ....[1]....
        /*0030*/ 	.word	0xffffffff


	//   ....[2]....
        /*0034*/ 	.word	0xffffffff


	//   ....[3]....
        /*0038*/ 	.word	0xffffffff


	//   ....[4]....
        /*003c*/ 	.word	0xffffffff


	//   ....[5]....
        /*0040*/ 	.word	0xffffffff


	//   ....[6]....
        /*0044*/ 	.word	0xffffffff


	//   ....[7]....
        /*0048*/ 	.word	0xffffffff


	//   ....[8]....
        /*004c*/ 	.word	0xffffffff


	//   ....[9]....
        /*0050*/ 	.word	0xffffffff


	//----- nvinfo : EIATTR_COOP_GROUP_INSTR_OFFSETS
	.align		4
.L_1837:
        /*0054*/ 	.byte	0x04, 0x28
        /*0056*/ 	.short	(.L_1839 - .L_1838)


	//   ....[0]....
.L_1838:
        /*0058*/ 	.word	0x00000ec0


	//   ....[1]....
        /*005c*/ 	.word	0x00000ed0


	//   ....[2]....
        /*0060*/ 	.word	0x00000f00


	//   ....[3]....
        /*0064*/ 	.word	0x00000f10


	//   ....[4]....
        /*0068*/ 	.word	0x00000f50


	//   ....[5]....
        /*006c*/ 	.word	0x00000f60


	//   ....[6]....
        /*0070*/ 	.word	0x00000fa0


	//   ....[7]....
        /*0074*/ 	.word	0x00000fb0


	//   ....[8]....
        /*0078*/ 	.word	0x00001000


	//   ....[9]....
        /*007c*/ 	.word	0x00001010


	//----- nvinfo : EIATTR_EXIT_INSTR_OFFSETS
	.align		4
.L_1839:
        /*0080*/ 	.byte	0x04, 0x1c
        /*0082*/ 	.short	(.L_1841 - .L_1840)


	//   ....[0]....
.L_1840:
        /*0084*/ 	.word	0x00000070


	//   ....[1]....
        /*0088*/ 	.word	0x000037c0


	//----- nvinfo : EIATTR_MAX_THREADS
	.align		4
.L_1841:
        /*008c*/ 	.byte	0x04, 0x05
        /*008e*/ 	.short	(.L_1843 - .L_1842)
.L_1842:
        /*0090*/ 	.word	0x00000080
        /*0094*/ 	.word	0x00000001
        /*0098*/ 	.word	0x00000001


	//----- nvinfo : EIATTR_CRS_STACK_SIZE
	.align		4
.L_1843:
        /*009c*/ 	.byte	0x04, 0x1e
        /*009e*/ 	.short	(.L_1845 - .L_1844)
.L_1844:
        /*00a0*/ 	.word	0x00000000


	//----- nvinfo : EIATTR_CBANK_PARAM_SIZE
	.align		4
.L_1845:
        /*00a4*/ 	.byte	0x03, 0x19
        /*00a6*/ 	.short	0x00a0


	//----- nvinfo : EIATTR_PARAM_CBANK
	.align		4
        /*00a8*/ 	.byte	0x04, 0x0a
        /*00aa*/ 	.short	(.L_1847 - .L_1846)
	.align		4
.L_1846:
        /*00ac*/ 	.word	index@(.nv.constant0._Z35group_norm_nhwc_fwd_one_pass_kernelI11Fp32IOFp16WLi256ELi8ELi128EEv26Group_norm_nhwc_fwd_params)
        /*00b0*/ 	.short	0x0210
        /*00b2*/ 	.short	0x00a0


	//----- nvinfo : EIATTR_SW_WAR
	.align		4
.L_1847:
        /*00b4*/ 	.byte	0x04, 0x36
        /*00b6*/ 	.short	(.L_1849 - .L_1848)
.L_1848:
        /*00b8*/ 	.word	0x00000008
.L_1849:


//--------------------- .nv.info._Z35group_norm_nhwc_fwd_one_pass_kernelI11Fp32IOFp16WLi512ELi8ELi128EEv26Group_norm_nhwc_fwd_params --------------------------
	.section	.nv.info._Z35group_norm_nhwc_fwd_one_pass_kernelI11Fp32IOFp16WLi512ELi8ELi128EEv26Group_norm_nhwc_fwd_params,"",@"SHT_CUDA_INFO"
	.sectionflags	@""
	.align	4


	//----- nvinfo : EIATTR_CUDA_API_VERSION
	.align		4
        /*0000*/ 	.byte	0x04, 0x37
        /*0002*/ 	.short	(.L_1851 - .L_1850)
.L_1850:
        /*0004*/ 	.word	0x00000082


	//----- nvinfo : EIATTR_KPARAM_INFO
	.align		4
.L_1851:
        /*0008*/ 	.byte	0x04, 0x17
        /*000a*/ 	.short	(.L_1853 - .L_1852)
.L_1852:
        /*000c*/ 	.word	0x00000000
        /*0010*/ 	.short	0x0000
        /*0012*/ 	.short	0x0000
        /*0014*/ 	.byte	0x00, 0xf0, 0x81, 0x02


	//----- nvinfo : EIATTR_SPARSE_MMA_MASK
	.align		4
.L_1853:
        /*0018*/ 	.byte	0x03, 0x50
        /*001a*/ 	.short	0x0000


	//----- nvinfo : EIATTR_MAXREG_COUNT
	.align		4
        /*001c*/ 	.byte	0x03, 0x1b
        /*001e*/ 	.short	0x00ff


	//----- nvinfo : EIATTR_NUM_BARRIERS
	.align		4
        /*0020*/ 	.byte	0x02, 0x4c
        /*0022*/ 	.byte	0x01
	.zero		1


	//----- nvinfo : EIATTR_MERCURY_ISA_VERSION
	.align		4
        /*0024*/ 	.byte	0x03, 0x5f
        /*0026*/ 	.short	0x0101


	//----- nvinfo : EIATTR_COOP_GROUP_MASK_REGIDS
	.align		4
        /*0028*/ 	.byte	0x04, 0x29
        /*002a*/ 	.short	(.L_1855 - .L_1854)


	//   ....[0]....
.L_1854:
        /*002c*/ 	.word	0xffffffff


	//   ....[1]....
        /*0030*/ 	.word	0xffffffff


	//   ....[2]....
        /*0034*/ 	.word	0xffffffff


	//   ....[3]....
        /*0038*/ 	.word	0xffffffff


	//   ....[4]....
        /*003c*/ 	.word	0xffffffff


	//   ....[5]....
        /*0040*/ 	.word	0xffffffff


	//   ....[6]....
        /*0044*/ 	.word	0xffffffff


	//   ....[7]....
        /*0048*/ 	.word	0xffffffff


	//   ....[8]....
        /*004c*/ 	.word	0xffffffff


	//   ....[9]....
        /*0050*/ 	.word	0xffffffff


	//----- nvinfo : EIATTR_COOP_GROUP_INSTR_OFFSETS
	.align		4
.L_1855:
        /*0054*/ 	.byte	0x04, 0x28
        /*0056*/ 	.short	(.L_1857 - .L_1856)


	//   ....[0]....
.L_1856:
        /*0058*/ 	.word	0x00001d50


	//   ....[1]....
        /*005c*/ 	.word	0x00001d60


	//   ....[2]....
        /*0060*/ 	.word	0x00001d90


	//   ....[3]....
        /*0064*/ 	.word	0x00001da0


	//   ....[4]....
        /*0068*/ 	.word	0x00001de0


	//   ....[5]....
        /*006c*/ 	.word	0x00001df0


	//   ....[6]....
        /*0070*/ 	.word	0x00001e30


	//   ....[7]....
        /*0074*/ 	.word	0x00001e40


	//   ....[8]....
        /*0078*/ 	.word	0x00001e80


	//   ....[9]....
        /*007c*/ 	.word	0x00001e90


	//----- nvinfo : EIATTR_EXIT_INSTR_OFFSETS
	.align		4
.L_1857:
        /*0080*/ 	.byte	0x04, 0x1c
        /*0082*/ 	.short	(.L_1859 - .L_1858)


	//   ....[0]....
.L_1858:
        /*0084*/ 	.word	0x00000070


	//   ....[1]....
        /*0088*/ 	.word	0x00005790


	//----- nvinfo : EIATTR_MAX_THREADS
	.align		4
.L_1859:
        /*008c*/ 	.byte	0x04, 0x05
        /*008e*/ 	.short	(.L_1861 - .L_1860)
.L_1860:
        /*0090*/ 	.word	0x00000080
        /*0094*/ 	.word	0x00000001
        /*0098*/ 	.word	0x00000001


	//----- nvinfo : EIATTR_CRS_STACK_SIZE
	.align		4
.L_1861:
        /*009c*/ 	.byte	0x04, 0x1e
        /*009e*/ 	.short	(.L_1863 - .L_1862)
.L_1862:
        /*00a0*/ 	.word	0x00000000


	//----- nvinfo : EIATTR_CBANK_PARAM_SIZE
	.align		4
.L_1863:
        /*00a4*/ 	.byte	0x03, 0x19
        /*00a6*/ 	.short	0x00a0


	//----- nvinfo : EIATTR_PARAM_CBANK
	.align		4
        /*00a8*/ 	.byte	0x04, 0x0a
        /*00aa*/ 	.short	(.L_1865 - .L_1864)
	.align		4
.L_1864:
        /*00ac*/ 	.word	index@(.nv.constant0._Z35group_norm_nhwc_fwd_one_pass_kernelI11Fp32IOFp16WLi512ELi8ELi128EEv26Group_norm_nhwc_fwd_params)
        /*00b0*/ 	.short	0x0210
        /*00b2*/ 	.short	0x00a0


	//----- nvinfo : EIATTR_SW_WAR
	.align		4
.L_1865:
        /*00b4*/ 	.byte	0x04, 0x36
        /*00b6*/ 	.short	(.L_1867 - .L_1866)
.L_1866:
        /*00b8*/ 	.word	0x00000008
.L_1867:


//--------------------- .nv.callgraph             --------------------------
	.section	.nv.callgraph,"",@"SHT_CUDA_CALLGRAPH"
	.align	4
	.sectionentsize	8
	.align		4
        /*0000*/ 	.word	0x00000000
	.align		4
        /*0004*/ 	.word	0xffffffff
	.align		4
        /*0008*/ 	.word	0x00000000
	.align		4
        /*000c*/ 	.word	0xfffffffe
	.align		4
        /*0010*/ 	.word	0x00000000
	.align		4
        /*0014*/ 	.word	0xfffffffd
	.align		4
        /*0018*/ 	.word	0x00000000
	.align		4
        /*001c*/ 	.word	0xfffffffc


//--------------------- .nv.constant4             --------------------------
	.section	.nv.constant4,"a",@progbits
	.align	8
	.align		8
.nv.constant4:
        /*0000*/ 	.dword	_ZN60_INTERNAL_86efea84_29_group_norm_nhwc_one_pass_8_cu_c154220d4cuda3std3__45__cpo5beginE
	.align		8
        /*0008*/ 	.dword	_ZN60_INTERNAL_86efea84_29_group_norm_nhwc_one_pass_8_cu_c154220d4cuda3std3__45__cpo3endE
	.align		8
        /*0010*/ 	.dword	_ZN60_INTERNAL_86efea84_29_group_norm_nhwc_one_pass_8_cu_c154220d4cuda3std3__45__cpo6cbeginE
	.align		8
        /*0018*/ 	.dword	_ZN60_INTERNAL_86efea84_29_group_norm_nhwc_one_pass_8_cu_c154220d4cuda3std3__45__cpo4cendE
	.align		8
        /*0020*/ 	.dword	_ZN60_INTERNAL_86efea84_29_group_norm_nhwc_one_pass_8_cu_c154220d4cuda3std3__45__cpo6rbeginE
	.align		8
        /*0028*/ 	.dword	_ZN60_INTERNAL_86efea84_29_group_norm_nhwc_one_pass_8_cu_c154220d4cuda3std3__45__cpo4rendE
	.align		8
        /*0030*/ 	.dword	_ZN60_INTERNAL_86efea84_29_group_norm_nhwc_one_pass_8_cu_c154220d4cuda3std3__45__cpo7crbeginE
	.align		8
        /*0038*/ 	.dword	_ZN60_INTERNAL_86efea84_29_group_norm_nhwc_one_pass_8_cu_c154220d4cuda3std3__45__cpo5crendE
	.align		8
        /*0040*/ 	.dword	_ZN60_INTERNAL_86efea84_29_group_norm_nhwc_one_pass_8_cu_c154220d4cuda3std3__462_GLOBAL__N__86efea84_29_group_norm_nhwc_one_pass_8_cu_c154220d6ignoreE
	.align		8
        /*0048*/ 	.dword	_ZN60_INTERNAL_86efea84_29_group_norm_nhwc_one_pass_8_cu_c154220d4cuda3std3__419piecewise_constructE
	.align		8
        /*0050*/ 	.dword	_ZN60_INTERNAL_86efea84_29_group_norm_nhwc_one_pass_8_cu_c154220d4cuda3std3__48in_placeE
	.align		8
        /*0058*/ 	.dword	_ZN60_INTERNAL_86efea84_29_group_norm_nhwc_one_pass_8_cu_c154220d4cuda3std3__420unreachable_sentinelE
	.align		8
        /*0060*/ 	.dword	_ZN60_INTERNAL_86efea84_29_group_norm_nhwc_one_pass_8_cu_c154220d4cuda3std3__47nulloptE
	.align		8
        /*0068*/ 	.dword	_ZN60_INTERNAL_86efea84_29_group_norm_nhwc_one_pass_8_cu_c154220d4cuda3std3__48unexpectE
	.align		8
        /*0070*/ 	.dword	_ZN60_INTERNAL_86efea84_29_group_norm_nhwc_one_pass_8_cu_c154220d4cuda3std6ranges3__45__cpo4swapE
	.align		8
        /*0078*/ 	.dword	_ZN60_INTERNAL_86efea84_29_group_norm_nhwc_one_pass_8_cu_c154220d4cuda3std6ranges3__45__cpo9iter_moveE
	.align		8
        /*0080*/ 	.dword	_ZN60_INTERNAL_86efea84_29_group_norm_nhwc_one_pass_8_cu_c154220d4cuda3std6ranges3__45__cpo5beginE
	.align		8
        /*0088*/ 	.dword	_ZN60_INTERNAL_86efea84_29_group_norm_nhwc_one_pass_8_cu_c154220d4cuda3std6ranges3__45__cpo3endE
	.align		8
        /*0090*/ 	.dword	_ZN60_INTERNAL_86efea84_29_group_norm_nhwc_one_pass_8_cu_c154220d4cuda3std6ranges3__45__cpo6cbeginE
	.align		8
        /*0098*/ 	.dword	_ZN60_INTERNAL_86efea84_29_group_norm_nhwc_one_pass_8_cu_c154220d4cuda3std6ranges3__45__cpo4cendE
	.align		8
        /*00a0*/ 	.dword	_ZN60_INTERNAL_86efea84_29_group_norm_nhwc_one_pass_8_cu_c154220d4cuda3std6ranges3__45__cpo7advanceE
	.align		8
        /*00a8*/ 	.dword	_ZN60_INTERNAL_86efea84_29_group_norm_nhwc_one_pass_8_cu_c154220d4cuda3std6ranges3__45__cpo9iter_swapE
	.align		8
        /*00b0*/ 	.dword	_ZN60_INTERNAL_86efea84_29_group_norm_nhwc_one_pass_8_cu_c154220d4cuda3std6ranges3__45__cpo4nextE
	.align		8
        /*00b8*/ 	.dword	_ZN60_INTERNAL_86efea84_29_group_norm_nhwc_one_pass_8_cu_c154220d4cuda3std6ranges3__45__cpo4prevE
	.align		8
        /*00c0*/ 	.dword	_ZN60_INTERNAL_86efea84_29_group_norm_nhwc_one_pass_8_cu_c154220d4cuda3std6ranges3__45__cpo4dataE
	.align		8
        /*00c8*/ 	.dword	_ZN60_INTERNAL_86efea84_29_group_norm_nhwc_one_pass_8_cu_c154220d4cuda3std6ranges3__45__cpo5cdataE
	.align		8
        /*00d0*/ 	.dword	_ZN60_INTERNAL_86efea84_29_group_norm_nhwc_one_pass_8_cu_c154220d4cuda3std6ranges3__45__cpo4sizeE
	.align		8
        /*00d8*/ 	.dword	_ZN60_INTERNAL_86efea84_29_group_norm_nhwc_one_pass_8_cu_c154220d4cuda3std6ranges3__45__cpo5ssizeE
	.align		8
        /*00e0*/ 	.dword	_ZN60_INTERNAL_86efea84_29_group_norm_nhwc_one_pass_8_cu_c154220d4cuda3std6ranges3__45__cpo8distanceE
	.align		8
        /*00e8*/ 	.dword	_ZN60_INTERNAL_86efea84_29_group_norm_nhwc_one_pass_8_cu_c154220d6thrust23THRUST_300001_SM_900_NS6system6detail10sequential3seqE
	.align		8
        /*00f0*/ 	.dword	_ZN60_INTERNAL_86efea84_29_group_norm_nhwc_one_pass_8_cu_c154220d6thrust23THRUST_300001_SM_900_NS12placeholders2_1E
	.align		8
        /*00f8*/ 	.dword	_ZN60_INTERNAL_86efea84_29_group_norm_nhwc_one_pass_8_cu_c154220d6thrust23THRUST_300001_SM_900_NS12placeholders2_2E
	.align		8
        /*0100*/ 	.dword	_ZN60_INTERNAL_86efea84_29_group_norm_nhwc_one_pass_8_cu_c154220d6thrust23THRUST_300001_SM_900_NS12placeholders2_3E
	.align		8
        /*0108*/ 	.dword	_ZN60_INTERNAL_86efea84_29_group_norm_nhwc_one_pass_8_cu_c154220d6thrust23THRUST_300001_SM_900_NS12placeholders2_4E
	.align		8
        /*0110*/ 	.dword	_ZN60_INTERNAL_86efea84_29_group_norm_nhwc_one_pass_8_cu_c154220d6thrust23THRUST_300001_SM_900_NS12placeholders2_5E
	.align		8
        /*0118*/ 	.dword	_ZN60_INTERNAL_86efea84_29_group_norm_nhwc_one_pass_8_cu_c154220d6thrust23THRUST_300001_SM_900_NS12placeholders2_6E
	.align		8
        /*0120*/ 	.dword	_ZN60_INTERNAL_86efea84_29_group_norm_nhwc_one_pass_8_cu_c154220d6thrust23THRUST_300001_SM_900_NS12placeholders2_7E
	.align		8
        /*0128*/ 	.dword	_ZN60_INTERNAL_86efea84_29_group_norm_nhwc_one_pass_8_cu_c154220d6thrust23THRUST_300001_SM_900_NS12placeholders2_8E
	.align		8
        /*0130*/ 	.dword	_ZN60_INTERNAL_86efea84_29_group_norm_nhwc_one_pass_8_cu_c154220d6thrust23THRUST_300001_SM_900_NS12placeholders2_9E
	.align		8
        /*0138*/ 	.dword	_ZN60_INTERNAL_86efea84_29_group_norm_nhwc_one_pass_8_cu_c154220d6thrust23THRUST_300001_SM_900_NS12placeholders3_10E


//--------------------- .text._ZN3cub17CUB_300001_SM_9006detail11EmptyKernelIvEEvv --------------------------
	.section	.text._ZN3cub17CUB_300001_SM_9006detail11EmptyKernelIvEEvv,"ax",@progbits
	.align	128
        .global         _ZN3cub17CUB_300001_SM_9006detail11EmptyKernelIvEEvv
        .type           _ZN3cub17CUB_300001_SM_9006detail11EmptyKernelIvEEvv,@function
        .size           _ZN3cub17CUB_300001_SM_9006detail11EmptyKernelIvEEvv,(.L_x_3331 - _ZN3cub17CUB_300001_SM_9006detail11EmptyKernelIvEEvv)
        .other          _ZN3cub17CUB_300001_SM_9006detail11EmptyKernelIvEEvv,@"STO_CUDA_ENTRY STV_DEFAULT"
_ZN3cub17CUB_300001_SM_9006detail11EmptyKernelIvEEvv:
.text._ZN3cub17CUB_300001_SM_9006detail11EmptyKernelIvEEvv:
[----:B------:R-:W-:Y:S01]  /*0000*/  LDC R1, c[0x0][0x28] ;  /* 0x00000a00ff017b82 */ /* 0x000fe20000000800 */
[----:B------:R-:W-:Y:S05]  /*0010*/  EXIT ;  /* 0x000000000000794d */ /* 0x000fea0003800000 */
.L_x_0:
[----:B------:R-:W-:-:S00]  /*0020*/  BRA `(.L_x_0) ;  /* 0xfffffffc00fc7947 */ /* 0x000fc0000383ffff */
[----:B------:R-:W-:-:S00]  /*0030*/  NOP ;  /* 0x0000000000007918 */ /* 0x000fc00000000000 */
        /* <DEDUP_REMOVED lines=12> */
.L_x_3331:


//--------------------- .text._Z35group_norm_nhwc_bwd_one_pass_kernelI11Bf16IOFp32WLi64ELi8ELi128EEv26Group_norm_nhwc_bwd_params --------------------------
	.section	.text._Z35group_norm_nhwc_bwd_one_pass_kernelI11Bf16IOFp32WLi64ELi8ELi128EEv26Group_norm_nhwc_bwd_params,"ax",@progbits
	.align	128
        .global         _Z35group_norm_nhwc_bwd_one_pass_kernelI11Bf16IOFp32WLi64ELi8ELi128EEv26Group_norm_nhwc_bwd_params
        .type           _Z35group_norm_nhwc_bwd_one_pass_kernelI11Bf16IOFp32WLi64ELi8ELi128EEv26Group_norm_nhwc_bwd_params,@function
        .size           _Z35group_norm_nhwc_bwd_one_pass_kernelI11Bf16IOFp32WLi64ELi8ELi128EEv26Group_norm_nhwc_bwd_params,(.L_x_3332 - _Z35group_norm_nhwc_bwd_one_pass_kernelI11Bf16IOFp32WLi64ELi8ELi128EEv26Group_norm_nhwc_bwd_params)
        .other          _Z35group_norm_nhwc_bwd_one_pass_kernelI11Bf16IOFp32WLi64ELi8ELi128EEv26Group_norm_nhwc_bwd_params,@"STO_CUDA_ENTRY STV_DEFAULT"
_Z35group_norm_nhwc_bwd_one_pass_kernelI11Bf16IOFp32WLi64ELi8ELi128EEv26Group_norm_nhwc_bwd_params:
.text._Z35group_norm_nhwc_bwd_one_pass_kernelI11Bf16IOFp32WLi64ELi8ELi128EEv26Group_norm_nhwc_bwd_params:
[----:B------:R-:W-:Y:S01]  /*0000*/  LDC R1, c[0x0][0x28] ;  /* 0x00000a00ff017b82 */ /* 0x000fe20000000800 */
[----:B------:R-:W0:Y:S01]  /*0010*/  S2R R30, SR_CTAID.Y ;  /* 0x00000000001e7919 */ /* 0x000e220000002600 */
[----:B------:R-:W-:Y:S01]  /*0020*/  ULDC UR4, c[0x0][0x2a0] ;  /* 0x0000a80000047ab9 */ /* 0x000fe20000000800 */
[----:B------:R-:W-:-:S05]  /*0030*/  ULDC UR5, c[0x0][0x270] ;  /* 0x00009c0000057ab9 */ /* 0x000fca0000000800 */
[----:B------:R-:W1:Y:S01]  /*0040*/  S2UR UR14, SR_CTAID.X ;  /* 0x00000000000e79c3 */ /* 0x000e620000002500 */
[----:B------:R-:W-:Y:S01]  /*0050*/  UIMAD UR4, UR4, UR5, URZ ;  /* 0x00000005040472a4 */ /* 0x000fe2000f8e023f */
[----:B------:R-:W2:Y:S01]  /*0060*/  S2R R38, SR_TID.X ;  /* 0x0000000000267919 */ /* 0x000ea20000002100 */
[----:B------:R-:W-:-:S04]  /*0070*/  ULDC.64 UR12, c[0x0][0x208] ;  /* 0x00008200000c7ab9 */ /* 0x000fc80000000a00 */
[----:B0-----:R-:W-:-:S13]  /*0080*/  ISETP.GE.AND P0, PT, R30, UR4, PT ;  /* 0x000000041e007c0c */ /* 0x001fda000bf06270 */
[----:B-12---:R-:W-:Y:S05]  /*0090*/  @P0 BRA `(.L_x_1) ;  /* 0x0000003400d00947 */ /* 0x006fea0003800000 */
[----:B------:R-:W0:Y:S01]  /*00a0*/  LDC R3, c[0x0][0x2ac] ;  /* 0x0000ab00ff037b82 */ /* 0x000e220000000800 */
[----:B------:R-:W-:Y:S01]  /*00b0*/  ULDC.64 UR10, c[0x0][0x288] ;  /* 0x0000a200000a7ab9 */ /* 0x000fe20000000a00 */
[----:B------:R-:W1:Y:S01]  /*00c0*/  S2R R11, SR_LANEID ;  /* 0x00000000000b7919 */ /* 0x000e620000000000 */
[----:B------:R-:W-:Y:S01]  /*00d0*/  SHF.R.U32.HI R10, RZ, 0x2, R38 ;  /* 0x00000002ff0a7819 */ /* 0x000fe20000011626 */
[----:B------:R-:W-:Y:S01]  /*00e0*/  UIMAD.WIDE.U32 UR4, UR10, 0x3, URZ ;  /* 0x000000030a0478a5 */ /* 0x000fe2000f8e003f */
[----:B------:R-:W-:Y:S01]  /*00f0*/  HFMA2.MMA R35, -RZ, RZ, 0, 0 ;  /* 0x00000000ff237435 */ /* 0x000fe200000001ff */
[----:B------:R-:W-:Y:S01]  /*0100*/  UIMAD UR8, UR11, 0x3, URZ ;  /* 0x000000030b0878a4 */ /* 0x000fe2000f8e023f */
[----:B------:R-:W-:Y:S01]  /*0110*/  MOV R36, R30 ;  /* 0x0000001e00247202 */ /* 0x000fe20000000f00 */
[----:B------:R-:W2:Y:S01]  /*0120*/  S2UR UR7, SR_CgaCtaId ;  /* 0x00000000000779c3 */ /* 0x000ea20000008800 */
[----:B------:R-:W-:Y:S02]  /*0130*/  ULEA.HI UR9, UP0, UR11, UR10, URZ, 0x1 ;  /* 0x0000000a0b097291 */ /* 0x000fe4000f81083f */
[----:B------:R-:W-:-:S02]  /*0140*/  UIADD3 UR5, UR5, UR8, URZ ;  /* 0x0000000805057290 */ /* 0x000fc4000fffe03f */
[----:B------:R-:W-:Y:S01]  /*0150*/  UIADD3.X UR10, URZ, UR11, URZ, UP0, !UPT ;  /* 0x0000000b3f0a7290 */ /* 0x000fe200087fe43f */
[----:B------:R-:W-:Y:S02]  /*0160*/  ULDC.64 UR16, c[0x0][0x290] ;  /* 0x0000a40000107ab9 */ /* 0x000fe40000000a00 */
[----:B------:R-:W3:Y:S01]  /*0170*/  LDC R29, c[0x0][0x10] ;  /* 0x00000400ff1d7b82 */ /* 0x000ee20000000800 */
[----:B------:R-:W-:Y:S01]  /*0180*/  ULEA.HI UR8, UP0, UR5, UR4, URZ, 0x1 ;  /* 0x0000000405087291 */ /* 0x000fe2000f81083f */
[----:B------:R-:W-:Y:S01]  /*0190*/  UMOV UR6, 0x400 ;  /* 0x0000040000067882 */ /* 0x000fe20000000000 */
[----:B------:R-:W-:Y:S02]  /*01a0*/  USHF.R.S64 UR9, UR9, 0x1, UR10 ;  /* 0x0000000109097899 */ /* 0x000fe4000800100a */
[----:B------:R-:W-:-:S03]  /*01b0*/  UIADD3.X UR5, URZ, UR5, URZ, UP0, !UPT ;  /* 0x000000053f057290 */ /* 0x000fc600087fe43f */
[----:B------:R-:W4:Y:S01]  /*01c0*/  LDC R28, c[0x0][0xc] ;  /* 0x00000300ff1c7b82 */ /* 0x000f220000000800 */
[----:B0-----:R-:W-:Y:S01]  /*01d0*/  IMAD R10, R3, UR14, R10 ;  /* 0x0000000e030a7c24 */ /* 0x001fe2000f8e020a */
[----:B------:R-:W-:Y:S01]  /*01e0*/  SHF.R.S32.HI R3, RZ, 0x1f, R38 ;  /* 0x0000001fff037819 */ /* 0x000fe20000011426 */
[----:B------:R-:W-:Y:S02]  /*01f0*/  USHF.R.S64 UR8, UR8, 0x1, UR5 ;  /* 0x0000000108087899 */ /* 0x000fe40008001005 */
[----:B------:R-:W-:Y:S01]  /*0200*/  USHF.R.S32.HI UR5, URZ, 0x1, UR5 ;  /* 0x000000013f057899 */ /* 0x000fe20008011405 */
[----:B------:R-:W-:Y:S02]  /*0210*/  ISETP.GE.U32.AND P1, PT, R10, UR16, PT ;  /* 0x000000100a007c0c */ /* 0x000fe4000bf26070 */
[----:B------:R-:W-:Y:S01]  /*0220*/  SHF.R.S32.HI R0, RZ, 0x1f, R10 ;  /* 0x0000001fff007819 */ /* 0x000fe2000001140a */
[----:B--2---:R-:W-:Y:S01]  /*0230*/  ULEA UR6, UR7, UR6, 0x18 ;  /* 0x0000000607067291 */ /* 0x004fe2000f8ec03f */
[----:B------:R-:W-:Y:S01]  /*0240*/  LEA.HI R3, R3, R38, RZ, 0x5 ;  /* 0x0000002603037211 */ /* 0x000fe200078f28ff */
[----:B------:R-:W-:Y:S01]  /*0250*/  USHF.R.S32.HI UR7, URZ, 0x1, UR10 ;  /* 0x000000013f077899 */ /* 0x000fe2000801140a */
[----:B------:R-:W-:Y:S01]  /*0260*/  ISETP.GE.AND.EX P1, PT, R0, UR17, PT, P1 ;  /* 0x0000001100007c0c */ /* 0x000fe2000bf26310 */
[----:B------:R-:W-:Y:S01]  /*0270*/  USHF.L.U64.HI UR5, UR8, 0x2, UR5 ;  /* 0x0000000208057899 */ /* 0x000fe20008010205 */
[----:B------:R-:W-:Y:S01]  /*0280*/  SHF.L.U32 R0, R38, 0x1, RZ ;  /* 0x0000000126007819 */ /* 0x000fe200000006ff */
[----:B------:R-:W-:Y:S01]  /*0290*/  USHF.L.U64.HI UR7, UR9, 0x2, UR7 ;  /* 0x0000000209077899 */ /* 0x000fe20008010207 */
[----:B------:R-:W-:-:S02]  /*02a0*/  SHF.R.S32.HI R2, RZ, 0x5, R3 ;  /* 0x00000005ff027819 */ /* 0x000fc40000011403 */
[----:B------:R-:W-:Y:S02]  /*02b0*/  ISETP.LT.U32.AND P1, PT, R38, 0x80, !P1 ;  /* 0x000000802600780c */ /* 0x000fe40004f21070 */
[----:B------:R-:W-:Y:S02]  /*02c0*/  LOP3.LUT R0, R0, 0x6, RZ, 0xc0, !PT ;  /* 0x0000000600007812 */ /* 0x000fe400078ec0ff */
[----:B------:R-:W-:Y:S02]  /*02d0*/  LEA R2, R2, UR6, 0x3 ;  /* 0x0000000602027c11 */ /* 0x000fe4000f8e18ff */
[----:B-1-34-:R-:W-:-:S07]  /*02e0*/  LOP3.LUT R37, R28, 0x3, RZ, 0xc0, !PT ;  /* 0x000000031c257812 */ /* 0x01afce00078ec0ff */
.L_x_28:
[----:B0-----:R-:W0:Y:S01]  /*02f0*/  LDC R9, c[0x0][0x2a0] ;  /* 0x0000a800ff097b82 */ /* 0x001e220000000800 */
[----:B------:R-:W-:Y:S01]  /*0300*/  IABS R8, R36 ;  /* 0x0000002400087213 */ /* 0x000fe20000000000 */
[----:B------:R-:W-:-:S06]  /*0310*/  ULDC.64 UR10, c[0x0][0x290] ;  /* 0x0000a400000a7ab9 */ /* 0x000fcc0000000a00 */
[----:B------:R-:W1:Y:S01]  /*0320*/  LDC R13, c[0x0][0x2ac] ;  /* 0x0000ab00ff0d7b82 */ /* 0x000e620000000800 */
[----:B------:R-:W-:-:S07]  /*0330*/  ISETP.GE.AND P3, PT, R36, RZ, PT ;  /* 0x000000ff2400720c */ /* 0x000fce0003f66270 */
[----:B------:R-:W2:Y:S08]  /*0340*/  @P1 LDC.64 R16, c[0x0][0x288] ;  /* 0x0000a200ff101b82 */ /* 0x000eb00000000a00 */
[----:B------:R-:W3:Y:S01]  /*0350*/  @P1 LDC.64 R18, c[0x0][0x230] ;  /* 0x00008c00ff121b82 */ /* 0x000ee20000000a00 */
[----:B0-----:R-:W-:Y:S02]  /*0360*/  IABS R12, R9 ;  /* 0x00000009000c7213 */ /* 0x001fe40000000000 */
[----:B------:R-:W-:-:S02]  /*0370*/  IADD3 R27, R10, 0x20, RZ ;  /* 0x000000200a1b7810 */ /* 0x000fc40007ffe0ff */
[----:B------:R-:W-:Y:S01]  /*0380*/  CS2R R32, SRZ ;  /* 0x0000000000207805 */ /* 0x000fe2000001ff00 */
[----:B------:R-:W0:Y:S01]  /*0390*/  I2F.RP R3, R12 ;  /* 0x0000000c00037306 */ /* 0x000e220000209400 */
[----:B------:R-:W-:Y:S01]  /*03a0*/  MOV R34, RZ ;  /* 0x000000ff00227202 */ /* 0x000fe20000000f00 */
[----:B------:R-:W-:-:S06]  /*03b0*/  ULDC.U8 UR6, c[0x0][0x2a4] ;  /* 0x0000a90000067ab9 */ /* 0x000fcc0000000000 */
[----:B0-----:R-:W0:Y:S02]  /*03c0*/  MUFU.RCP R3, R3 ;  /* 0x0000000300037308 */ /* 0x001e240000001000 */
[----:B0-----:R-:W-:-:S06]  /*03d0*/  IADD3 R4, R3, 0xffffffe, RZ ;  /* 0x0ffffffe03047810 */ /* 0x001fcc0007ffe0ff */
[----:B------:R0:W4:Y:S02]  /*03e0*/  F2I.FTZ.U32.TRUNC.NTZ R5, R4 ;  /* 0x0000000400057305 */ /* 0x000124000021f000 */
[----:B0-----:R-:W-:Y:S02]  /*03f0*/  MOV R4, RZ ;  /* 0x000000ff00047202 */ /* 0x001fe40000000f00 */
[----:B----4-:R-:W-:-:S05]  /*0400*/  IADD3 R7, RZ, -R5, RZ ;  /* 0x80000005ff077210 */ /* 0x010fca0007ffe0ff */
[----:B------:R-:W-:-:S04]  /*0410*/  IMAD R7, R7, R12, RZ ;  /* 0x0000000c07077224 */ /* 0x000fc800078e02ff */
[----:B------:R-:W-:Y:S01]  /*0420*/  IMAD.HI.U32 R5, R5, R7, R4 ;  /* 0x0000000705057227 */ /* 0x000fe200078e0004 */
[----:B------:R-:W-:Y:S01]  /*0430*/  SHF.R.U32.HI R4, RZ, 0x2, R38 ;  /* 0x00000002ff047819 */ /* 0x000fe20000011626 */
[----:B------:R-:W0:Y:S04]  /*0440*/  LDC.64 R6, c[0x0][0x248] ;  /* 0x00009200ff067b82 */ /* 0x000e280000000a00 */
[----:B------:R-:W-:-:S04]  /*0450*/  IMAD.HI.U32 R5, R5, R8, RZ ;  /* 0x0000000805057227 */ /* 0x000fc800078e00ff */
[----:B-1----:R-:W-:Y:S01]  /*0460*/  IMAD R4, R13, UR14, R4 ;  /* 0x0000000e0d047c24 */ /* 0x002fe2000f8e0204 */
[----:B------:R-:W-:Y:S02]  /*0470*/  IADD3 R3, -R5, RZ, RZ ;  /* 0x000000ff05037210 */ /* 0x000fe40007ffe1ff */
[----:B------:R-:W-:-:S03]  /*0480*/  LOP3.LUT R13, R36, R9, RZ, 0x3c, !PT ;  /* 0x00000009240d7212 */ /* 0x000fc600078e3cff */
[----:B------:R-:W-:-:S05]  /*0490*/  IMAD R3, R12, R3, R8 ;  /* 0x000000030c037224 */ /* 0x000fca00078e0208 */
[----:B------:R-:W-:Y:S01]  /*04a0*/  ISETP.GT.U32.AND P5, PT, R12, R3, PT ;  /* 0x000000030c00720c */ /* 0x000fe20003fa4070 */
[----:B0-----:R-:W-:-:S06]  /*04b0*/  IMAD.WIDE R6, R36, 0x8, R6 ;  /* 0x0000000824067825 */ /* 0x001fcc00078e0206 */
[----:B------:R-:W4:Y:S06]  /*04c0*/  LDG.E.64 R6, desc[UR12][R6.64] ;  /* 0x0000000c06067981 */ /* 0x000f2c000c1e1b00 */
[----:B------:R-:W-:-:S04]  /*04d0*/  @!P5 IADD3 R3, R3, -R12, RZ ;  /* 0x8000000c0303d210 */ /* 0x000fc80007ffe0ff */
[-C--:B------:R-:W-:Y:S02]  /*04e0*/  ISETP.GE.U32.AND P4, PT, R3, R12.reuse, PT ;  /* 0x0000000c0300720c */ /* 0x080fe40003f86070 */
[----:B------:R-:W-:Y:S02]  /*04f0*/  IADD3 R8, R4, 0x20, RZ ;  /* 0x0000002004087810 */ /* 0x000fe40007ffe0ff */
[----:B------:R-:W-:Y:S02]  /*0500*/  ISETP.GE.AND P2, PT, R13, RZ, PT ;  /* 0x000000ff0d00720c */ /* 0x000fe40003f46270 */
[----:B------:R-:W-:Y:S02]  /*0510*/  ISETP.GE.U32.AND P0, PT, R8, UR10, PT ;  /* 0x0000000a08007c0c */ /* 0x000fe4000bf06070 */
[----:B------:R-:W-:Y:S02]  /*0520*/  ISETP.GT.U32.AND P6, PT, R12, R3, PT ;  /* 0x000000030c00720c */ /* 0x000fe40003fc4070 */
[----:B------:R-:W-:-:S02]  /*0530*/  IADD3 R4, R3, -R12, RZ ;  /* 0x8000000c03047210 */ /* 0x000fc40007ffe0ff */
[----:B------:R-:W-:Y:S02]  /*0540*/  @!P5 IADD3 R5, R5, 0x1, RZ ;  /* 0x000000010505d810 */ /* 0x000fe40007ffe0ff */
[----:B------:R-:W-:Y:S02]  /*0550*/  SHF.R.S32.HI R8, RZ, 0x1f, R8 ;  /* 0x0000001fff087819 */ /* 0x000fe40000011408 */
[----:B------:R-:W-:Y:S02]  /*0560*/  SEL R3, R4, R3, !P6 ;  /* 0x0000000304037207 */ /* 0x000fe40007000000 */
[----:B------:R-:W-:Y:S02]  /*0570*/  @P4 IADD3 R5, R5, 0x1, RZ ;  /* 0x0000000105054810 */ /* 0x000fe40007ffe0ff */
[----:B------:R-:W-:Y:S01]  /*0580*/  ISETP.GE.AND.EX P0, PT, R8, UR11, PT, P0 ;  /* 0x0000000b08007c0c */ /* 0x000fe2000bf06300 */
[----:B------:R-:W-:Y:S01]  /*0590*/  ULDC.64 UR10, c[0x0][0x298] ;  /* 0x0000a600000a7ab9 */ /* 0x000fe20000000a00 */
[----:B------:R-:W-:-:S02]  /*05a0*/  ISETP.NE.AND P4, PT, R9, RZ, PT ;  /* 0x000000ff0900720c */ /* 0x000fc40003f85270 */
[----:B------:R-:W-:Y:S02]  /*05b0*/  LOP3.LUT R4, RZ, R9, RZ, 0x33, !PT ;  /* 0x00000009ff047212 */ /* 0x000fe400078e33ff */
[----:B------:R-:W-:Y:S02]  /*05c0*/  ISETP.LT.U32.AND P0, PT, R38, 0x80, !P0 ;  /* 0x000000802600780c */ /* 0x000fe40004701070 */
[----:B------:R-:W-:Y:S02]  /*05d0*/  @!P3 IADD3 R3, -R3, RZ, RZ ;  /* 0x000000ff0303b210 */ /* 0x000fe40007ffe1ff */
[----:B------:R-:W-:Y:S02]  /*05e0*/  @!P2 IADD3 R5, -R5, RZ, RZ ;  /* 0x000000ff0505a210 */ /* 0x000fe40007ffe1ff */
[C---:B------:R-:W-:Y:S02]  /*05f0*/  SEL R3, R4.reuse, R3, !P4 ;  /* 0x0000000304037207 */ /* 0x040fe40006000000 */
[----:B------:R-:W-:-:S02]  /*0600*/  SEL R5, R4, R5, !P4 ;  /* 0x0000000504057207 */ /* 0x000fc40006000000 */
[----:B------:R-:W-:Y:S02]  /*0610*/  LEA R8, R3, R0, 0x3 ;  /* 0x0000000003087211 */ /* 0x000fe400078e18ff */
[----:B------:R-:W-:Y:S01]  /*0620*/  SHF.R.S32.HI R4, RZ, 0x1f, R5 ;  /* 0x0000001fff047819 */ /* 0x000fe20000011405 */
[----:B------:R-:W0:Y:S01]  /*0630*/  @P0 LDC.64 R20, c[0x0][0x288] ;  /* 0x0000a200ff140b82 */ /* 0x000e220000000a00 */
[----:B------:R-:W-:-:S03]  /*0640*/  SHF.R.S32.HI R9, RZ, 0x1f, R8 ;  /* 0x0000001fff097819 */ /* 0x000fc60000011408 */
[----:B------:R-:W-:Y:S01]  /*0650*/  IMAD R4, R4, UR10, RZ ;  /* 0x0000000a04047c24 */ /* 0x000fe2000f8e02ff */
[----:B------:R-:W-:Y:S01]  /*0660*/  SHF.R.S32.HI R13, RZ, 0x1f, R10 ;  /* 0x0000001fff0d7819 */ /* 0x000fe2000001140a */
[C---:B------:R-:W-:Y:S02]  /*0670*/  IMAD.WIDE.U32 R40, R5.reuse, UR10, R8 ;  /* 0x0000000a05287c25 */ /* 0x040fe4000f8e0008 */
[----:B------:R-:W1:Y:S02]  /*0680*/  @P0 LDC.64 R14, c[0x0][0x230] ;  /* 0x00008c00ff0e0b82 */ /* 0x000e640000000a00 */
[----:B------:R-:W-:Y:S01]  /*0690*/  IMAD R43, R5, UR11, R4 ;  /* 0x0000000b052b7c24 */ /* 0x000fe2000f8e0204 */
[----:B------:R-:W-:Y:S01]  /*06a0*/  @P1 MOV R42, R40 ;  /* 0x00000028002a1202 */ /* 0x000fe20000000f00 */
[----:B--2---:R-:W-:-:S03]  /*06b0*/  @P1 IMAD R4, R13, R16, RZ ;  /* 0x000000100d041224 */ /* 0x004fc600078e02ff */
[----:B------:R-:W-:Y:S01]  /*06c0*/  IADD3 R43, R41, R43, RZ ;  /* 0x0000002b292b7210 */ /* 0x000fe20007ffe0ff */
[----:B------:R-:W2:Y:S01]  /*06d0*/  @P1 LDC.64 R12, c[0x0][0x228] ;  /* 0x00008a00ff0c1b82 */ /* 0x000ea20000000a00 */
[C---:B------:R-:W-:Y:S02]  /*06e0*/  @P1 IMAD R23, R10.reuse, R17, R4 ;  /* 0x000000110a171224 */ /* 0x040fe400078e0204 */
[----:B------:R-:W-:-:S05]  /*06f0*/  @P1 IMAD.WIDE.U32 R16, R10, R16, R42 ;  /* 0x000000100a101225 */ /* 0x000fca00078e002a */
[----:B------:R-:W1:Y:S01]  /*0700*/  @P0 LDC.64 R4, c[0x0][0x228] ;  /* 0x00008a00ff040b82 */ /* 0x000e620000000a00 */
[----:B------:R-:W-:Y:S02]  /*0710*/  SHF.R.S32.HI R25, RZ, 0x1f, R27 ;  /* 0x0000001fff197819 */ /* 0x000fe4000001141b */
[----:B------:R-:W-:Y:S02]  /*0720*/  @P1 IADD3 R17, R17, R23, RZ ;  /* 0x0000001711111210 */ /* 0x000fe40007ffe0ff */
[C---:B------:R-:W-:Y:S01]  /*0730*/  @P1 SHF.L.U32 R23, R16.reuse, 0x1, RZ ;  /* 0x0000000110171819 */ /* 0x040fe200000006ff */
[----:B0-----:R-:W-:Y:S01]  /*0740*/  @P0 IMAD R24, R25, R20, RZ ;  /* 0x0000001419180224 */ /* 0x001fe200078e02ff */
[----:B------:R-:W-:Y:S02]  /*0750*/  @P1 SHF.L.U64.HI R22, R16, 0x1, R17 ;  /* 0x0000000110161819 */ /* 0x000fe40000010211 */
[----:B------:R-:W-:Y:S02]  /*0760*/  @P0 MOV R16, R40 ;  /* 0x0000002800100202 */ /* 0x000fe40000000f00 */
[----:B------:R-:W-:Y:S01]  /*0770*/  @P0 MOV R17, R43 ;  /* 0x0000002b00110202 */ /* 0x000fe20000000f00 */
[----:B------:R-:W-:Y:S01]  /*0780*/  @P0 IMAD R25, R27, R21, R24 ;  /* 0x000000151b190224 */ /* 0x000fe200078e0218 */
[----:B---3--:R-:W-:Y:S01]  /*0790*/  @P1 IADD3 R18, P2, R23, R18, RZ ;  /* 0x0000001217121210 */ /* 0x008fe20007f5e0ff */
[----:B------:R-:W-:-:S03]  /*07a0*/  @P0 IMAD.WIDE.U32 R20, R27, R20, R16 ;  /* 0x000000141b140225 */ /* 0x000fc600078e0010 */
[----:B------:R-:W-:Y:S02]  /*07b0*/  @P1 IADD3.X R19, R22, R19, RZ, P2, !PT ;  /* 0x0000001316131210 */ /* 0x000fe400017fe4ff */
[----:B--2---:R-:W-:Y:S02]  /*07c0*/  @P1 IADD3 R16, P2, R23, R12, RZ ;  /* 0x0000000c17101210 */ /* 0x004fe40007f5e0ff */
[----:B------:R-:W-:Y:S01]  /*07d0*/  @P0 SHF.L.U32 R17, R20, 0x1, RZ ;  /* 0x0000000114110819 */ /* 0x000fe200000006ff */
[----:B------:R-:W2:Y:S03]  /*07e0*/  @P1 LDG.E R33, desc[UR12][R18.64] ;  /* 0x0000000c12211981 */ /* 0x000ea6000c1e1900 */
[C---:B-1----:R-:W-:Y:S02]  /*07f0*/  @P0 IADD3 R12, P3, R17.reuse, R14, RZ ;  /* 0x0000000e110c0210 */ /* 0x042fe40007f7e0ff */
[----:B------:R-:W-:-:S02]  /*0800*/  @P0 IADD3 R4, P4, R17, R4, RZ ;  /* 0x0000000411040210 */ /* 0x000fc40007f9e0ff */
[----:B------:R-:W-:-:S05]  /*0810*/  @P1 IADD3.X R17, R22, R13, RZ, P2, !PT ;  /* 0x0000000d16111210 */ /* 0x000fca00017fe4ff */
[----:B------:R-:W5:Y:S01]  /*0820*/  @P1 LDG.E R32, desc[UR12][R16.64] ;  /* 0x0000000c10201981 */ /* 0x000f62000c1e1900 */
[----:B------:R-:W-:-:S04]  /*0830*/  @P0 IADD3 R21, R21, R25, RZ ;  /* 0x0000001915150210 */ /* 0x000fc80007ffe0ff */
[----:B------:R-:W-:Y:S02]  /*0840*/  @P0 SHF.L.U64.HI R20, R20, 0x1, R21 ;  /* 0x0000000114140819 */ /* 0x000fe40000010215 */
[----:B------:R-:W-:Y:S02]  /*0850*/  MOV R31, RZ ;  /* 0x000000ff001f7202 */ /* 0x000fe40000000f00 */
[C---:B------:R-:W-:Y:S02]  /*0860*/  @P0 IADD3.X R13, R20.reuse, R15, RZ, P3, !PT ;  /* 0x0000000f140d0210 */ /* 0x040fe40001ffe4ff */
[----:B------:R-:W-:-:S03]  /*0870*/  @P0 IADD3.X R5, R20, R5, RZ, P4, !PT ;  /* 0x0000000514050210 */ /* 0x000fc600027fe4ff */
[----:B------:R-:W5:Y:S04]  /*0880*/  @P0 LDG.E R34, desc[UR12][R12.64] ;  /* 0x0000000c0c220981 */ /* 0x000f68000c1e1900 */
[----:B------:R0:W5:Y:S01]  /*0890*/  @P0 LDG.E R31, desc[UR12][R4.64] ;  /* 0x0000000c041f0981 */ /* 0x000162000c1e1900 */
[----:B------:R-:W-:Y:S01]  /*08a0*/  UMOV UR10, 0x3f800000 ;  /* 0x3f800000000a7882 */ /* 0x000fe20000000000 */
[----:B------:R-:W-:Y:S01]  /*08b0*/  BSSY B0, `(.L_x_2) ;  /* 0x000001f000007945 */ /* 0x000fe20003800000 */
[----:B------:R-:W-:Y:S02]  /*08c0*/  ISETP.NE.AND P2, PT, RZ, UR6, PT ;  /* 0x00000006ff007c0c */ /* 0x000fe4000bf45270 */
[----:B0-----:R-:W-:Y:S02]  /*08d0*/  CS2R R4, SRZ ;  /* 0x0000000000047805 */ /* 0x001fe4000001ff00 */
[----:B----4-:R-:W-:-:S13]  /*08e0*/  R2UR UR11, R6 ;  /* 0x00000000060b72ca */ /* 0x010fda00000e0000 */
[----:B------:R-:W-:-:S05]  /*08f0*/  MOV R6, UR11 ;  /* 0x0000000b00067c02 */ /* 0x000fca0008000f00 */
[----:B------:R-:W-:-:S05]  /*0900*/  FFMA.FTZ R7, -R6, UR11, R7 ;  /* 0x0000000b06077c23 */ /* 0x000fca0008010107 */
[----:B------:R-:W-:-:S13]  /*0910*/  FSETP.GTU.FTZ.AND P0, PT, R7, RZ, PT ;  /* 0x000000ff0700720b */ /* 0x000fda0003f1c000 */
[----:B------:R-:W-:Y:S01]  /*0920*/  VOTEU.ANY UP0, P0 ;  /* 0x00000000003f7886 */ /* 0x000fe20000000100 */
[----:B------:R-:W-:-:S04]  /*0930*/  PLOP3.LUT P0, PT, PT, PT, UP0, 0x80, 0x0 ;  /* 0x000000000000781c */ /* 0x000fc80003f0f008 */
[----:B------:R-:W-:-:S09]  /*0940*/  @UP0 ULDC UR4, c[0x0][0x250] ;  /* 0x0000940000040ab9 */ /* 0x000fd20000000800 */
[----:B------:R-:W-:-:S06]  /*0950*/  @P0 FADD.FTZ R14, R7, UR4 ;  /* 0x00000004070e0e21 */ /* 0x000fcc0008010000 */
[----:B------:R-:W0:Y:S01]  /*0960*/  @P0 MUFU.RSQ R14, R14 ;  /* 0x0000000e000e0308 */ /* 0x000e220000001400 */
[----:B------:R-:W-:Y:S02]  /*0970*/  CS2R R6, SRZ ;  /* 0x0000000000067805 */ /* 0x000fe4000001ff00 */
[----:B0-----:R-:W-:Y:S02]  /*0980*/  @P0 R2UR UR4, R14 ;  /* 0x000000000e0402ca */ /* 0x001fe400000e0000 */
[----:B------:R-:W-:-:S11]  /*0990*/  ISETP.GT.U32.AND P0, PT, R38, 0x7f, PT ;  /* 0x0000007f2600780c */ /* 0x000fd60003f04070 */
[----:B------:R-:W-:Y:S01]  /*09a0*/  @UP0 UMOV UR10, UR4 ;  /* 0x00000004000a0c82 */ /* 0x000fe20008000000 */
[C---:B--2---:R-:W-:Y:S02]  /*09b0*/  PRMT R12, R33.reuse, 0x7632, R12 ;  /* 0x00007632210c7816 */ /* 0x044fe4000000000c */
[----:B------:R-:W-:Y:S02]  /*09c0*/  SHF.L.U32 R14, R33, 0x10, RZ ;  /* 0x00000010210e7819 */ /* 0x000fe400000006ff */
[----:B------:R-:W-:Y:S01]  /*09d0*/  SHF.L.U32 R15, R12, 0x10, RZ ;  /* 0x000000100c0f7819 */ /* 0x000fe200000006ff */
[----:B------:R-:W-:Y:S06]  /*09e0*/  @P0 BRA `(.L_x_3) ;  /* 0x00000000002c0947 */ /* 0x000fec0003800000 */
[----:B------:R-:W-:Y:S01]  /*09f0*/  ISETP.NE.AND P0, PT, RZ, UR6, PT ;  /* 0x00000006ff007c0c */ /* 0x000fe2000bf05270 */
[----:B------:R-:W-:Y:S01]  /*0a00*/  ULDC.64 UR16, c[0x0][0x238] ;  /* 0x00008e0000107ab9 */ /* 0x000fe20000000a00 */
[C---:B------:R-:W-:Y:S02]  /*0a10*/  SHF.L.U32 R13, R8.reuse, 0x2, RZ ;  /* 0x00000002080d7819 */ /* 0x040fe400000006ff */
[----:B------:R-:W-:Y:S02]  /*0a20*/  SHF.L.U64.HI R16, R8, 0x2, R9 ;  /* 0x0000000208107819 */ /* 0x000fe40000010209 */
[----:B------:R-:W-:-:S07]  /*0a30*/  IADD3 R12, P3, R13, UR16, RZ ;  /* 0x000000100d0c7c10 */ /* 0x000fce000ff7e0ff */
[----:B------:R-:W0:Y:S02]  /*0a40*/  @P0 LDC.64 R4, c[0x0][0x240] ;  /* 0x00009000ff040b82 */ /* 0x000e240000000a00 */
[----:B0-----:R-:W-:Y:S02]  /*0a50*/  @P0 IADD3 R8, P4, R13, R4, RZ ;  /* 0x000000040d080210 */ /* 0x001fe40007f9e0ff */
[C---:B------:R-:W-:Y:S02]  /*0a60*/  IADD3.X R13, R16.reuse, UR17, RZ, P3, !PT ;  /* 0x00000011100d7c10 */ /* 0x040fe40009ffe4ff */
[----:B------:R-:W-:-:S03]  /*0a70*/  @P0 IADD3.X R9, R16, R5, RZ, P4, !PT ;  /* 0x0000000510090210 */ /* 0x000fc600027fe4ff */
[----:B------:R0:W5:Y:S04]  /*0a80*/  LDG.E.64 R4, desc[UR12][R12.64] ;  /* 0x0000000c0c047981 */ /* 0x000168000c1e1b00 */
[----:B------:R0:W5:Y:S02]  /*0a90*/  @P0 LDG.E.64 R6, desc[UR12][R8.64] ;  /* 0x0000000c08060981 */ /* 0x000164000c1e1b00 */
.L_x_3:
[----:B------:R-:W-:Y:S05]  /*0aa0*/  BSYNC B0 ;  /* 0x0000000000007941 */ /* 0x000fea0003800000 */
.L_x_2:
[----:B0----5:R-:W-:Y:S01]  /*0ab0*/  PRMT R13, R32, 0x7632, R13 ;  /* 0x00007632200d7816 */ /* 0x021fe2000000000d */
[----:B------:R-:W-:Y:S01]  /*0ac0*/  FADD.FTZ R14, R14, -UR11 ;  /* 0x8000000b0e0e7e21 */ /* 0x000fe20008010000 */
[----:B------:R-:W-:Y:S01]  /*0ad0*/  FADD.FTZ R8, R15, -UR11 ;  /* 0x8000000b0f087e21 */ /* 0x000fe20008010000 */
[----:B------:R-:W-:Y:S02]  /*0ae0*/  SHF.L.U32 R12, R32, 0x10, RZ ;  /* 0x00000010200c7819 */ /* 0x000fe400000006ff */
[----:B------:R-:W-:Y:S01]  /*0af0*/  SHF.L.U32 R13, R13, 0x10, RZ ;  /* 0x000000100d0d7819 */ /* 0x000fe200000006ff */
[----:B------:R-:W-:Y:S01]  /*0b00*/  FMUL.FTZ R9, R14, UR10 ;  /* 0x0000000a0e097c20 */ /* 0x000fe20008410000 */
[----:B------:R-:W-:Y:S01]  /*0b10*/  FMUL.FTZ R8, R8, UR10 ;  /* 0x0000000a08087c20 */ /* 0x000fe20008410000 */
[----:B------:R-:W-:Y:S06]  /*0b20*/  @!P2 BRA `(.L_x_4) ;  /* 0x000000000048a947 */ /* 0x000fec0003800000 */
[----:B------:R-:W-:Y:S01]  /*0b30*/  FFMA.FTZ R9, R9, R4, R6 ;  /* 0x0000000409097223 */ /* 0x000fe20000010006 */
[----:B------:R-:W-:-:S03]  /*0b40*/  FFMA.FTZ R14, R8, R5, R7 ;  /* 0x00000005080e7223 */ /* 0x000fc60000010007 */
[----:B------:R-:W-:Y:S01]  /*0b50*/  FMUL.FTZ R15, R9, -1.4426950216293334961 ;  /* 0xbfb8aa3b090f7820 */ /* 0x000fe20000410000 */
[----:B------:R-:W-:-:S05]  /*0b60*/  FMUL.FTZ R18, R14, -1.4426950216293334961 ;  /* 0xbfb8aa3b0e127820 */ /* 0x000fca0000410000 */
[----:B------:R-:W0:Y:S08]  /*0b70*/  MUFU.EX2 R15, R15 ;  /* 0x0000000f000f7308 */ /* 0x000e300000000800 */
[----:B------:R-:W1:Y:S01]  /*0b80*/  MUFU.EX2 R18, R18 ;  /* 0x0000001200127308 */ /* 0x000e620000000800 */
[----:B0-----:R-:W-:-:S07]  /*0b90*/  FADD.FTZ R16, R15, 1 ;  /* 0x3f8000000f107421 */ /* 0x001fce0000010000 */
[----:B------:R-:W0:Y:S01]  /*0ba0*/  MUFU.RCP R17, R16 ;  /* 0x0000001000117308 */ /* 0x000e220000001000 */
[----:B-1----:R-:W-:-:S07]  /*0bb0*/  FADD.FTZ R19, R18, 1 ;  /* 0x3f80000012137421 */ /* 0x002fce0000010000 */
[----:B------:R-:W1:Y:S01]  /*0bc0*/  MUFU.RCP R20, R19 ;  /* 0x0000001300147308 */ /* 0x000e620000001000 */
[----:B0-----:R-:W-:Y:S01]  /*0bd0*/  FADD.FTZ R22, -R17, 1 ;  /* 0x3f80000011167421 */ /* 0x001fe20000010100 */
[----:B------:R-:W-:-:S03]  /*0be0*/  FMUL.FTZ R12, R12, R17 ;  /* 0x000000110c0c7220 */ /* 0x000fc60000410000 */
[----:B------:R-:W-:Y:S01]  /*0bf0*/  FFMA.FTZ R9, R9, R22, 1 ;  /* 0x3f80000009097423 */ /* 0x000fe20000010016 */
[----:B-1----:R-:W-:Y:S01]  /*0c00*/  FADD.FTZ R21, -R20, 1 ;  /* 0x3f80000014157421 */ /* 0x002fe20000010100 */
[----:B------:R-:W-:Y:S02]  /*0c10*/  FMUL.FTZ R13, R13, R20 ;  /* 0x000000140d0d7220 */ /* 0x000fe40000410000 */
[----:B------:R-:W-:Y:S01]  /*0c20*/  FMUL.FTZ R12, R12, R9 ;  /* 0x000000090c0c7220 */ /* 0x000fe20000410000 */
[----:B------:R-:W-:-:S04]  /*0c30*/  FFMA.FTZ R14, R14, R21, 1 ;  /* 0x3f8000000e0e7423 */ /* 0x000fc80000010015 */
[----:B------:R-:W-:-:S07]  /*0c40*/  FMUL.FTZ R13, R13, R14 ;  /* 0x0000000e0d0d7220 */ /* 0x000fce0000410000 */
.L_x_4:
[----:B------:R-:W-:Y:S02]  /*0c50*/  SHF.L.U32 R16, R33, 0x10, RZ ;  /* 0x0000001021107819 */ /* 0x000fe400000006ff */
[C---:B------:R-:W-:Y:S02]  /*0c60*/  PRMT R9, R34.reuse, 0x7632, R9 ;  /* 0x0000763222097816 */ /* 0x040fe40000000009 */
[----:B------:R-:W-:Y:S01]  /*0c70*/  SHF.L.U32 R14, R34, 0x10, RZ ;  /* 0x00000010220e7819 */ /* 0x000fe200000006ff */
[----:B------:R-:W-:Y:S01]  /*0c80*/  FADD.FTZ R18, R16, -UR11 ;  /* 0x8000000b10127e21 */ /* 0x000fe20008010000 */
[----:B------:R-:W-:Y:S02]  /*0c90*/  SHF.L.U32 R16, R9, 0x10, RZ ;  /* 0x0000001009107819 */ /* 0x000fe400000006ff */
[----:B------:R-:W-:Y:S01]  /*0ca0*/  PRMT R17, R31, 0x7632, R17 ;  /* 0x000076321f117816 */ /* 0x000fe20000000011 */
[----:B------:R-:W-:Y:S01]  /*0cb0*/  FMUL.FTZ R9, R18, UR10 ;  /* 0x0000000a12097c20 */ /* 0x000fe20008410000 */
[----:B------:R-:W-:Y:S01]  /*0cc0*/  FADD.FTZ R19, R14, -UR11 ;  /* 0x8000000b0e137e21 */ /* 0x000fe20008010000 */
[----:B------:R-:W-:Y:S01]  /*0cd0*/  FMUL.FTZ R18, R12, R4 ;  /* 0x000000040c127220 */ /* 0x000fe20000410000 */
[----:B------:R-:W-:Y:S01]  /*0ce0*/  FADD.FTZ R16, R16, -UR11 ;  /* 0x8000000b10107e21 */ /* 0x000fe20008010000 */
[----:B------:R-:W-:Y:S01]  /*0cf0*/  SHF.L.U32 R14, R17, 0x10, RZ ;  /* 0x00000010110e7819 */ /* 0x000fe200000006ff */
[----:B------:R-:W-:Y:S01]  /*0d00*/  FMUL.FTZ R17, R19, UR10 ;  /* 0x0000000a13117c20 */ /* 0x000fe20008410000 */
[----:B------:R-:W-:Y:S01]  /*0d10*/  FFMA.FTZ R21, R9, R18, RZ ;  /* 0x0000001209157223 */ /* 0x000fe200000100ff */
[----:B------:R-:W-:Y:S01]  /*0d20*/  SHF.L.U32 R15, R31, 0x10, RZ ;  /* 0x000000101f0f7819 */ /* 0x000fe200000006ff */
[----:B------:R-:W-:Y:S01]  /*0d30*/  FMUL.FTZ R19, R13, R5 ;  /* 0x000000050d137220 */ /* 0x000fe20000410000 */
[----:B------:R-:W-:Y:S01]  /*0d40*/  FADD.FTZ R18, RZ, R18 ;  /* 0x00000012ff127221 */ /* 0x000fe20000010000 */
        /* <DEDUP_REMOVED lines=20> */
.L_x_5:
[----:B------:R-:W-:Y:S01]  /*0e90*/  FFMA.FTZ R22, R8, R19, R21 ;  /* 0x0000001308167223 */ /* 0x000fe20000010015 */
[----:B------:R-:W-:Y:S01]  /*0ea0*/  FMUL.FTZ R20, R15, R4 ;  /* 0x000000040f147220 */ /* 0x000fe20000410000 */
[----:B------:R-:W-:Y:S01]  /*0eb0*/  FADD.FTZ R23, R19, R18 ;  /* 0x0000001213177221 */ /* 0x000fe20000010000 */
[----:B------:R-:W-:Y:S01]  /*0ec0*/  FMUL.FTZ R21, R14, R5 ;  /* 0x000000050e157220 */ /* 0x000fe20000410000 */
[----:B------:R-:W-:Y:S01]  /*0ed0*/  ISETP.GT.AND P0, PT, R11, 0x1e, PT ;  /* 0x0000001e0b00780c */ /* 0x000fe20003f04270 */
[----:B------:R-:W-:Y:S01]  /*0ee0*/  FFMA.FTZ R19, R17, R20, R22 ;  /* 0x0000001411137223 */ /* 0x000fe20000010016 */
[----:B------:R-:W-:Y:S01]  /*0ef0*/  FADD.FTZ R20, R23, R20 ;  /* 0x0000001417147221 */ /* 0x000fe20000010000 */
[----:B------:R-:W0:Y:S01]  /*0f00*/  S2UR UR15, SR_CgaCtaId ;  /* 0x00000000000f79c3 */ /* 0x000e220000008800 */
[----:B------:R-:W-:Y:S01]  /*0f10*/  UMOV UR6, 0x400 ;  /* 0x0000040000067882 */ /* 0x000fe20000000000 */
[----:B------:R-:W-:Y:S01]  /*0f20*/  FFMA.FTZ R18, R16, R21, R19 ;  /* 0x0000001510127223 */ /* 0x000fe20000010013 */
[----:B------:R-:W-:Y:S01]  /*0f30*/  FADD.FTZ R19, R21, R20 ;  /* 0x0000001415137221 */ /* 0x000fe20000010000 */
[----:B------:R-:W-:Y:S01]  /*0f40*/  UIADD3 UR4, UR6, 0x40, URZ ;  /* 0x0000004006047890 */ /* 0x000fe2000fffe03f */
[----:B------:R-:W-:Y:S01]  /*0f50*/  FFMA.FTZ R22, R9, R12, RZ ;  /* 0x0000000c09167223 */ /* 0x000fe200000100ff */
[C---:B------:R-:W-:Y:S01]  /*0f60*/  ISETP.NE.AND P3, PT, R38.reuse, RZ, PT ;  /* 0x000000ff2600720c */ /* 0x040fe20003f65270 */
[----:B------:R-:W1:Y:S01]  /*0f70*/  SHFL.DOWN PT, R21, R18, 0x1, 0x1f ;  /* 0x08201f0012157f89 */ /* 0x000e6200000e0000 */
[----:B------:R-:W-:Y:S01]  /*0f80*/  FADD.FTZ R12, RZ, R12 ;  /* 0x0000000cff0c7221 */ /* 0x000fe20000010000 */
[----:B------:R-:W-:Y:S01]  /*0f90*/  BSSY B0, `(.L_x_6) ;  /* 0x0000031000007945 */ /* 0x000fe20003800000 */
[----:B------:R-:W-:Y:S01]  /*0fa0*/  ISETP.GT.U32.AND P4, PT, R38, 0x3, PT ;  /* 0x000000032600780c */ /* 0x000fe20003f84070 */
[----:B------:R-:W2:Y:S01]  /*0fb0*/  SHFL.DOWN PT, R20, R19, 0x1, 0x1f ;  /* 0x08201f0013147f89 */ /* 0x000ea200000e0000 */
[----:B0-----:R-:W-:-:S06]  /*0fc0*/  ULEA UR4, UR15, UR4, 0x18 ;  /* 0x000000040f047291 */ /* 0x001fcc000f8ec03f */
[----:B------:R-:W-:Y:S01]  /*0fd0*/  LEA R39, R38, UR4, 0x4 ;  /* 0x0000000426277c11 */ /* 0x000fe2000f8e20ff */
[----:B-1----:R-:W-:Y:S01]  /*0fe0*/  @!P0 FADD.FTZ R18, R18, R21 ;  /* 0x0000001512128221 */ /* 0x002fe20000010000 */
[----:B--2---:R-:W-:-:S04]  /*0ff0*/  @!P0 FADD.FTZ R19, R19, R20 ;  /* 0x0000001413138221 */ /* 0x004fc80000010000 */
[----:B------:R-:W0:Y:S01]  /*1000*/  SHFL.DOWN PT, R21, R18, 0x2, 0x1f ;  /* 0x08401f0012157f89 */ /* 0x000e2200000e0000 */
[----:B------:R-:W-:-:S03]  /*1010*/  ISETP.GT.AND P0, PT, R11, 0x1d, PT ;  /* 0x0000001d0b00780c */ /* 0x000fc60003f04270 */
[----:B------:R-:W1:Y:S10]  /*1020*/  SHFL.DOWN PT, R20, R19, 0x2, 0x1f ;  /* 0x08401f0013147f89 */ /* 0x000e7400000e0000 */
[----:B0-----:R-:W-:Y:S01]  /*1030*/  @!P0 FADD.FTZ R18, R18, R21 ;  /* 0x0000001512128221 */ /* 0x001fe20000010000 */
[----:B-1----:R-:W-:-:S04]  /*1040*/  @!P0 FADD.FTZ R19, R19, R20 ;  /* 0x0000001413138221 */ /* 0x002fc80000010000 */
        /* <DEDUP_REMOVED lines=14> */
[----:B------:R-:W-:Y:S01]  /*1130*/  FFMA.FTZ R21, R8, R13, RZ ;  /* 0x0000000d08157223 */ /* 0x000fe200000100ff */
[----:B------:R-:W-:Y:S01]  /*1140*/  FADD.FTZ R13, RZ, R13 ;  /* 0x0000000dff0d7221 */ /* 0x000fe20000010000 */
[----:B-1----:R-:W-:Y:S01]  /*1150*/  @!P0 FADD.FTZ R19, R19, R20 ;  /* 0x0000001413138221 */ /* 0x002fe20000010000 */
[----:B------:R-:W-:Y:S01]  /*1160*/  ISETP.NE.AND P0, PT, R11, RZ, PT ;  /* 0x000000ff0b00720c */ /* 0x000fe20003f05270 */
[----:B------:R-:W-:Y:S01]  /*1170*/  FFMA.FTZ R20, R17, R15, R22 ;  /* 0x0000000f11147223 */ /* 0x000fe20000010016 */
[----:B------:R-:W-:Y:S01]  /*1180*/  FFMA.FTZ R21, R16, R14, R21 ;  /* 0x0000000e10157223 */ /* 0x000fe20000010015 */
[----:B------:R-:W-:Y:S01]  /*1190*/  FADD.FTZ R22, R12, R15 ;  /* 0x0000000f0c167221 */ /* 0x000fe20000010000 */
[----:B------:R-:W-:Y:S01]  /*11a0*/  FADD.FTZ R23, R13, R14 ;  /* 0x0000000e0d177221 */ /* 0x000fe20000010000 */
[----:B------:R-:W-:-:S02]  /*11b0*/  MOV R8, R18 ;  /* 0x0000001200087202 */ /* 0x000fc40000000f00 */
[----:B------:R-:W-:Y:S02]  /*11c0*/  MOV R9, R19 ;  /* 0x0000001300097202 */ /* 0x000fe40000000f00 */
[----:B------:R0:W-:Y:S04]  /*11d0*/  STS.128 [R39], R20 ;  /* 0x0000001427007388 */ /* 0x0001e80000000c00 */
[----:B------:R0:W-:Y:S01]  /*11e0*/  @!P0 STS.64 [R2+0x8], R8 ;  /* 0x0000080802008388 */ /* 0x0001e20000000a00 */
[----:B------:R-:W-:Y:S06]  /*11f0*/  BAR.SYNC.DEFER_BLOCKING 0x0 ;  /* 0x0000000000007b1d */ /* 0x000fec0000010000 */
[----:B------:R-:W-:Y:S05]  /*1200*/  @P3 BRA `(.L_x_7) ;  /* 0x0000000000243947 */ /* 0x000fea0003800000 */
[----:B------:R-:W-:-:S09]  /*1210*/  ULEA UR4, UR15, UR6, 0x18 ;  /* 0x000000060f047291 */ /* 0x000fd2000f8ec03f */
[----:B------:R-:W1:Y:S04]  /*1220*/  LDS.128 R12, [UR4+0x10] ;  /* 0x00001004ff0c7984 */ /* 0x000e680008000c00 */
[----:B------:R-:W2:Y:S01]  /*1230*/  LDS.64 R16, [UR4+0x20] ;  /* 0x00002004ff107984 */ /* 0x000ea20008000a00 */
[----:B-1----:R-:W-:Y:S01]  /*1240*/  FADD.FTZ R19, R8, R12 ;  /* 0x0000000c08137221 */ /* 0x002fe20000010000 */
[----:B0-----:R-:W-:-:S03]  /*1250*/  FADD.FTZ R8, R9, R13 ;  /* 0x0000000d09087221 */ /* 0x001fc60000010000 */
[----:B------:R-:W-:Y:S01]  /*1260*/  FADD.FTZ R19, R19, R14 ;  /* 0x0000000e13137221 */ /* 0x000fe20000010000 */
[----:B------:R-:W-:-:S03]  /*1270*/  FADD.FTZ R12, R8, R15 ;  /* 0x0000000f080c7221 */ /* 0x000fc60000010000 */
[----:B--2---:R-:W-:Y:S01]  /*1280*/  FADD.FTZ R8, R19, R16 ;  /* 0x0000001013087221 */ /* 0x004fe20000010000 */
[----:B------:R-:W-:-:S07]  /*1290*/  FADD.FTZ R9, R12, R17 ;  /* 0x000000110c097221 */ /* 0x000fce0000010000 */
.L_x_7:
[----:B------:R-:W-:Y:S05]  /*12a0*/  BSYNC B0 ;  /* 0x0000000000007941 */ /* 0x000fea0003800000 */
.L_x_6:
[----:B------:R-:W-:Y:S06]  /*12b0*/  BAR.SYNC.DEFER_BLOCKING 0x0 ;  /* 0x0000000000007b1d */ /* 0x000fec0000010000 */
[----:B------:R-:W-:Y:S04]  /*12c0*/  BSSY B0, `(.L_x_8) ;  /* 0x000009d000007945 */ /* 0x000fe80003800000 */
[----:B------:R-:W-:Y:S05]  /*12d0*/  @P4 BRA `(.L_x_9) ;  /* 0x00000008006c4947 */ /* 0x000fea0003800000 */
[----:B------:R-:W1:Y:S04]  /*12e0*/  LDS.128 R24, [R39+0x40] ;  /* 0x0000400027187984 */ /* 0x000e680000000c00 */
[----:B------:R-:W2:Y:S04]  /*12f0*/  LDS.128 R16, [R39+0x80] ;  /* 0x0000800027107984 */ /* 0x000ea80000000c00 */
[----:B------:R-:W3:Y:S01]  /*1300*/  LDS.128 R12, [R39+0xc0] ;  /* 0x0000c000270c7984 */ /* 0x000ee20000000c00 */
[----:B-1----:R-:W-:Y:S01]  /*1310*/  FADD.FTZ R45, R20, R24 ;  /* 0x00000018142d7221 */ /* 0x002fe20000010000 */
[----:B------:R-:W-:Y:S01]  /*1320*/  FADD.FTZ R24, R21, R25 ;  /* 0x0000001915187221 */ /* 0x000fe20000010000 */
[----:B------:R-:W-:Y:S01]  /*1330*/  FADD.FTZ R25, R22, R26 ;  /* 0x0000001a16197221 */ /* 0x000fe20000010000 */
[----:B------:R-:W-:Y:S01]  /*1340*/  FADD.FTZ R26, R23, R27 ;  /* 0x0000001b171a7221 */ /* 0x000fe20000010000 */
[----:B--2---:R-:W-:Y:S01]  /*1350*/  FADD.FTZ R45, R45, R16 ;  /* 0x000000102d2d7221 */ /* 0x004fe20000010000 */
[----:B0-----:R-:W0:Y:S01]  /*1360*/  LDS.128 R20, [R39+0x100] ;  /* 0x0001000027147984 */ /* 0x001e220000000c00 */
[----:B------:R-:W-:Y:S01]  /*1370*/  FADD.FTZ R24, R24, R17 ;  /* 0x0000001118187221 */ /* 0x000fe20000010000 */
[----:B------:R-:W-:Y:S01]  /*1380*/  FADD.FTZ R25, R25, R18 ;  /* 0x0000001219197221 */ /* 0x000fe20000010000 */
[----:B------:R-:W-:Y:S01]  /*1390*/  FADD.FTZ R26, R26, R19 ;  /* 0x000000131a1a7221 */ /* 0x000fe20000010000 */
[----:B---3--:R-:W-:Y:S01]  /*13a0*/  FADD.FTZ R45, R45, R12 ;  /* 0x0000000c2d2d7221 */ /* 0x008fe20000010000 */
[----:B------:R-:W1:Y:S01]  /*13b0*/  LDS.128 R16, [R39+0x140] ;  /* 0x0001400027107984 */ /* 0x000e620000000c00 */
[----:B------:R-:W-:Y:S01]  /*13c0*/  FADD.FTZ R24, R24, R13 ;  /* 0x0000000d18187221 */ /* 0x000fe20000010000 */
[----:B------:R-:W-:Y:S01]  /*13d0*/  FADD.FTZ R27, R25, R14 ;  /* 0x0000000e191b7221 */ /* 0x000fe20000010000 */
[----:B------:R-:W-:-:S02]  /*13e0*/  FADD.FTZ R26, R26, R15 ;  /* 0x0000000f1a1a7221 */ /* 0x000fc40000010000 */
[----:B------:R-:W2:Y:S01]  /*13f0*/  LDS.128 R12, [R39+0x180] ;  /* 0x00018000270c7984 */ /* 0x000ea20000000c00 */
[----:B0-----:R-:W-:Y:S01]  /*1400*/  FADD.FTZ R25, R45, R20 ;  /* 0x000000142d197221 */ /* 0x001fe20000010000 */
[----:B------:R-:W-:Y:S01]  /*1410*/  FADD.FTZ R24, R24, R21 ;  /* 0x0000001518187221 */ /* 0x000fe20000010000 */
[----:B------:R-:W-:Y:S01]  /*1420*/  FADD.FTZ R27, R27, R22 ;  /* 0x000000161b1b7221 */ /* 0x000fe20000010000 */
[----:B------:R-:W-:Y:S02]  /*1430*/  FADD.FTZ R26, R26, R23 ;  /* 0x000000171a1a7221 */ /* 0x000fe40000010000 */
[----:B------:R-:W0:Y:S01]  /*1440*/  LDS.128 R20, [R39+0x1c0] ;  /* 0x0001c00027147984 */ /* 0x000e220000000c00 */
[----:B-1----:R-:W-:Y:S01]  /*1450*/  FADD.FTZ R25, R25, R16 ;  /* 0x0000001019197221 */ /* 0x002fe20000010000 */
[----:B------:R-:W-:Y:S01]  /*1460*/  FADD.FTZ R24, R24, R17 ;  /* 0x0000001118187221 */ /* 0x000fe20000010000 */
[----:B------:R-:W-:Y:S01]  /*1470*/  FADD.FTZ R27, R27, R18 ;  /* 0x000000121b1b7221 */ /* 0x000fe20000010000 */
[----:B------:R-:W-:Y:S01]  /*1480*/  FADD.FTZ R26, R26, R19 ;  /* 0x000000131a1a7221 */ /* 0x000fe20000010000 */
[----:B--2---:R-:W-:Y:S01]  /*1490*/  FADD.FTZ R25, R25, R12 ;  /* 0x0000000c19197221 */ /* 0x004fe20000010000 */
        /* <DEDUP_REMOVED lines=13> */
[----:B------:R-:W-:-:S02]  /*1570*/  FADD.FTZ R26, R26, R19 ;  /* 0x000000131a1a7221 */ /* 0x000fc40000010000 */
[----:B------:R-:W1:Y:S01]  /*1580*/  LDS.128 R16, [R39+0x2c0] ;  /* 0x0002c00027107984 */ /* 0x000e620000000c00 */
[----:B--2---:R-:W-:Y:S01]  /*1590*/  FADD.FTZ R25, R25, R12 ;  /* 0x0000000c19197221 */ /* 0x004fe20000010000 */
[----:B------:R-:W-:Y:S01]  /*15a0*/  FADD.FTZ R24, R24, R13 ;  /* 0x0000000d18187221 */ /* 0x000fe20000010000 */
[----:B------:R-:W-:Y:S01]  /*15b0*/  FADD.FTZ R27, R27, R14 ;  /* 0x0000000e1b1b7221 */ /* 0x000fe20000010000 */
[----:B------:R-:W-:Y:S02]  /*15c0*/  FADD.FTZ R26, R26, R15 ;  /* 0x0000000f1a1a7221 */ /* 0x000fe40000010000 */
[----:B------:R-:W2:Y:S01]  /*15d0*/  LDS.128 R12, [R39+0x300] ;  /* 0x00030000270c7984 */ /* 0x000ea20000000c00 */
[----:B0-----:R-:W-:Y:S01]  /*15e0*/  FADD.FTZ R25, R25, R20 ;  /* 0x0000001419197221 */ /* 0x001fe20000010000 */
[----:B------:R-:W-:Y:S01]  /*15f0*/  FADD.FTZ R24, R24, R21 ;  /* 0x0000001518187221 */ /* 0x000fe20000010000 */
[----:B------:R-:W-:Y:S01]  /*1600*/  FADD.FTZ R27, R27, R22 ;  /* 0x000000161b1b7221 */ /* 0x000fe20000010000 */
[----:B------:R-:W-:-:S02]  /*1610*/  FADD.FTZ R26, R26, R23 ;  /* 0x000000171a1a7221 */ /* 0x000fc40000010000 */
[----:B------:R-:W0:Y:S01]  /*1620*/  LDS.128 R20, [R39+0x340] ;  /* 0x0003400027147984 */ /* 0x000e220000000c00 */
[----:B-1----:R-:W-:Y:S01]  /*1630*/  FADD.FTZ R25, R25, R16 ;  /* 0x0000001019197221 */ /* 0x002fe20000010000 */
[----:B------:R-:W-:Y:S01]  /*1640*/  FADD.FTZ R24, R24, R17 ;  /* 0x0000001118187221 */ /* 0x000fe20000010000 */
[----:B------:R-:W-:Y:S01]  /*1650*/  FADD.FTZ R27, R27, R18 ;  /* 0x000000121b1b7221 */ /* 0x000fe20000010000 */
[----:B------:R-:W-:Y:S02]  /*1660*/  FADD.FTZ R26, R26, R19 ;  /* 0x000000131a1a7221 */ /* 0x000fe40000010000 */
[----:B------:R-:W1:Y:S01]  /*1670*/  LDS.128 R16, [R39+0x380] ;  /* 0x0003800027107984 */ /* 0x000e620000000c00 */
[----:B--2---:R-:W-:Y:S01]  /*1680*/  FADD.FTZ R25, R25, R12 ;  /* 0x0000000c19197221 */ /* 0x004fe20000010000 */
        /* <DEDUP_REMOVED lines=82> */
[----:B------:R-:W-:Y:S01]  /*1bb0*/  FADD.FTZ R44, R44, R23 ;  /* 0x000000172c2c7221 */ /* 0x000fe20000010000 */
[----:B------:R-:W0:Y:S01]  /*1bc0*/  LDS.128 R24, [R39+0x7c0] ;  /* 0x0007c00027187984 */ /* 0x000e220000000c00 */
[----:B-1----:R-:W-:Y:S01]  /*1bd0*/  FADD.FTZ R45, R45, R16 ;  /* 0x000000102d2d7221 */ /* 0x002fe20000010000 */
[----:B------:R-:W-:Y:S01]  /*1be0*/  FADD.FTZ R20, R20, R17 ;  /* 0x0000001114147221 */ /* 0x000fe20000010000 */
[----:B------:R-:W-:Y:S01]  /*1bf0*/  FADD.FTZ R21, R21, R18 ;  /* 0x0000001215157221 */ /* 0x000fe20000010000 */
[----:B------:R-:W-:Y:S01]  /*1c00*/  FADD.FTZ R44, R44, R19 ;  /* 0x000000132c2c7221 */ /* 0x000fe20000010000 */
[----:B--2---:R-:W-:Y:S01]  /*1c10*/  FADD.FTZ R45, R45, R12 ;  /* 0x0000000c2d2d7221 */ /* 0x004fe20000010000 */
[----:B------:R-:W-:Y:S01]  /*1c20*/  FADD.FTZ R12, R20, R13 ;  /* 0x0000000d140c7221 */ /* 0x000fe20000010000 */
[----:B------:R-:W-:Y:S01]  /*1c30*/  FADD.FTZ R13, R21, R14 ;  /* 0x0000000e150d7221 */ /* 0x000fe20000010000 */
[----:B------:R-:W-:Y:S01]  /*1c40*/  FADD.FTZ R44, R44, R15 ;  /* 0x0000000f2c2c7221 */ /* 0x000fe20000010000 */
[----:B0-----:R-:W-:Y:S01]  /*1c50*/  FADD.FTZ R20, R45, R24 ;  /* 0x000000182d147221 */ /* 0x001fe20000010000 */
[----:B------:R-:W-:Y:S01]  /*1c60*/  FADD.FTZ R21, R12, R25 ;  /* 0x000000190c157221 */ /* 0x000fe20000010000 */
[----:B------:R-:W-:Y:S01]  /*1c70*/  FADD.FTZ R22, R13, R26 ;  /* 0x0000001a0d167221 */ /* 0x000fe20000010000 */
[----:B------:R-:W-:-:S07]  /*1c80*/  FADD.FTZ R23, R44, R27 ;  /* 0x0000001b2c177221 */ /* 0x000fce0000010000 */
.L_x_9:
[----:B------:R-:W-:Y:S05]  /*1c90*/  BSYNC B0 ;  /* 0x0000000000007941 */ /* 0x000fea0003800000 */
.L_x_8:
[----:B------:R-:W1:Y:S01]  /*1ca0*/  LDC.64 R14, c[0x0][0x268] ;  /* 0x00009a00ff0e7b82 */ /* 0x000e620000000a00 */
[----:B------:R-:W-:Y:S01]  /*1cb0*/  LEA R3, R3, R38, 0x2 ;  /* 0x0000002603037211 */ /* 0x000fe200078e10ff */
[----:B------:R-:W-:Y:S01]  /*1cc0*/  BSSY B0, `(.L_x_10) ;  /* 0x0000011000007945 */ /* 0x000fe20003800000 */
[----:B------:R-:W-:-:S03]  /*1cd0*/  ISETP.GE.U32.AND P0, PT, R28, 0x2, PT ;  /* 0x000000021c00780c */ /* 0x000fc60003f06070 */
[----:B-1----:R-:W-:Y:S01]  /*1ce0*/  IMAD.WIDE R14, R3, 0x4, R14 ;  /* 0x00000004030e7825 */ /* 0x002fe200078e020e */
[----:B------:R-:W-:Y:S09]  /*1cf0*/  @P4 BRA `(.L_x_11) ;  /* 0x0000000000344947 */ /* 0x000ff20003800000 */
[----:B------:R-:W1:Y:S01]  /*1d00*/  LDC.64 R12, c[0x0][0x288] ;  /* 0x0000a200ff0c7b82 */ /* 0x000e620000000a00 */
[----:B------:R-:W-:Y:S01]  /*1d10*/  MOV R25, UR9 ;  /* 0x0000000900197c02 */ /* 0x000fe20008000f00 */
[----:B------:R2:W-:Y:S01]  /*1d20*/  REDG.E.ADD.F32.FTZ.RN.STRONG.GPU desc[UR12][R14.64], R20 ;  /* 0x000000140e0079a6 */ /* 0x0005e2000c10f38c */
[----:B------:R-:W-:Y:S02]  /*1d30*/  MOV R17, UR8 ;  /* 0x0000000800117c02 */ /* 0x000fe40008000f00 */
[-C--:B------:R-:W-:Y:S02]  /*1d40*/  LEA R24, P4, R25, R14.reuse, 0x2 ;  /* 0x0000000e19187211 */ /* 0x080fe400078810ff */
[----:B------:R-:W-:Y:S02]  /*1d50*/  LEA R16, P6, R17, R14, 0x2 ;  /* 0x0000000e11107211 */ /* 0x000fe400078c10ff */
[C---:B------:R-:W-:Y:S02]  /*1d60*/  IADD3.X R25, R15.reuse, UR7, RZ, P4, !PT ;  /* 0x000000070f197c10 */ /* 0x040fe4000a7fe4ff */
[----:B------:R-:W-:-:S03]  /*1d70*/  IADD3.X R17, R15, UR5, RZ, P6, !PT ;  /* 0x000000050f117c10 */ /* 0x000fc6000b7fe4ff */
[----:B------:R2:W-:Y:S01]  /*1d80*/  REDG.E.ADD.F32.FTZ.RN.STRONG.GPU desc[UR12][R24.64], R21 ;  /* 0x00000015180079a6 */ /* 0x0005e2000c10f38c */
[----:B-1----:R-:W-:-:S04]  /*1d90*/  LEA R18, P5, R12, R14, 0x2 ;  /* 0x0000000e0c127211 */ /* 0x002fc800078a10ff */
[----:B------:R-:W-:-:S05]  /*1da0*/  LEA.HI.X R19, R12, R15, R13, 0x2, P5 ;  /* 0x0000000f0c137211 */ /* 0x000fca00028f140d */
[----:B------:R2:W-:Y:S04]  /*1db0*/  REDG.E.ADD.F32.FTZ.RN.STRONG.GPU desc[UR12][R18.64], R22 ;  /* 0x00000016120079a6 */ /* 0x0005e8000c10f38c */
[----:B------:R2:W-:Y:S02]  /*1dc0*/  REDG.E.ADD.F32.FTZ.RN.STRONG.GPU desc[UR12][R16.64], R23 ;  /* 0x00000017100079a6 */ /* 0x0005e4000c10f38c */
.L_x_11:
[----:B------:R-:W-:Y:S05]  /*1dd0*/  BSYNC B0 ;  /* 0x0000000000007941 */ /* 0x000fea0003800000 */
.L_x_10:
[----:B0-2---:R-:W-:Y:S02]  /*1de0*/  PRMT R20, R34, 0x7632, R20 ;  /* 0x0000763222147816 */ /* 0x005fe40000000014 */
[----:B------:R-:W-:Y:S01]  /*1df0*/  PRMT R3, R31, 0x7632, R3 ;  /* 0x000076321f037816 */ /* 0x000fe20000000003 */
[----:B------:R-:W-:Y:S06]  /*1e00*/  @!P0 BRA `(.L_x_12) ;  /* 0x0000001000808947 */ /* 0x000fec0003800000 */
[----:B------:R-:W0:Y:S01]  /*1e10*/  LDC.64 R12, c[0x0][0x258] ;  /* 0x00009600ff0c7b82 */ /* 0x000e220000000a00 */
[----:B------:R-:W-:-:S05]  /*1e20*/  LOP3.LUT R14, R35, 0x1, RZ, 0xc0, !PT ;  /* 0x00000001230e7812 */ /* 0x000fca00078ec0ff */
[----:B------:R-:W-:Y:S02]  /*1e30*/  IMAD R15, R14, R29, RZ ;  /* 0x0000001d0e0f7224 */ /* 0x000fe400078e02ff */
[----:B------:R-:W1:Y:S02]  /*1e40*/  LDC.64 R24, c[0x0][0x260] ;  /* 0x00009800ff187b82 */ /* 0x000e640000000a00 */
[C---:B------:R-:W-:Y:S01]  /*1e50*/  IMAD R14, R15.reuse, R28, RZ ;  /* 0x0000001c0f0e7224 */ /* 0x040fe200078e02ff */
[----:B------:R-:W-:-:S04]  /*1e60*/  IADD3 R15, R15, R30, RZ ;  /* 0x0000001e0f0f7210 */ /* 0x000fc80007ffe0ff */
[----:B------:R-:W-:Y:S01]  /*1e70*/  SHF.L.U32 R17, R14, 0x1, RZ ;  /* 0x000000010e117819 */ /* 0x000fe200000006ff */
[----:B0-----:R-:W-:-:S04]  /*1e80*/  IMAD.WIDE.U32 R12, R15, 0x4, R12 ;  /* 0x000000040f0c7825 */ /* 0x001fc800078e000c */
[----:B-1----:R-:W-:Y:S01]  /*1e90*/  IMAD.WIDE R24, R17, 0x4, R24 ;  /* 0x0000000411187825 */ /* 0x002fe200078e0218 */
[----:B------:R-:W-:Y:S06]  /*1ea0*/  @P3 BRA `(.L_x_13) ;  /* 0x0000000000643947 */ /* 0x000fec0003800000 */
[----:B------:R-:W0:Y:S01]  /*1eb0*/  S2R R11, SR_LANEID ;  /* 0x00000000000b7919 */ /* 0x000e220000000000 */
[----:B------:R-:W-:Y:S01]  /*1ec0*/  HFMA2.MMA R16, -RZ, RZ, 0, 5.9604644775390625e-08 ;  /* 0x00000001ff107435 */ /* 0x000fe200000001ff */
[----:B------:R-:W-:Y:S01]  /*1ed0*/  VOTEU.ANY UR4, UPT, PT ;  /* 0x0000000000047886 */ /* 0x000fe200038e0100 */
[----:B------:R-:W-:Y:S01]  /*1ee0*/  LOP3.LUT P0, RZ, R35, 0x2, RZ, 0xc0, !PT ;  /* 0x0000000223ff7812 */ /* 0x000fe2000780c0ff */
[----:B------:R-:W-:Y:S01]  /*1ef0*/  UFLO.U32 UR6, UR4 ;  /* 0x00000004000672bd */ /* 0x000fe200080e0000 */
[----:B------:R-:W-:Y:S01]  /*1f00*/  IMAD R15, R29, UR14, R30 ;  /* 0x0000000e1d0f7c24 */ /* 0x000fe2000f8e021e */
[----:B------:R-:W-:Y:S01]  /*1f10*/  UPOPC UR4, UR4 ;  /* 0x00000004000472bf */ /* 0x000fe20008000000 */
[----:B------:R-:W-:-:S03]  /*1f20*/  SEL R19, R28, RZ, !P0 ;  /* 0x000000ff1c137207 */ /* 0x000fc60004000000 */
[----:B------:R-:W-:Y:S02]  /*1f30*/  LEA R14, P5, R15, R24, 0x3 ;  /* 0x000000180f0e7211 */ /* 0x000fe400078a18ff */
[----:B------:R-:W-:Y:S02]  /*1f40*/  SEL R16, R16, 0xffffffff, !P0 ;  /* 0xffffffff10107807 */ /* 0x000fe40004000000 */
[----:B------:R-:W-:Y:S02]  /*1f50*/  ISETP.NE.AND P0, PT, R19, -0x1, PT ;  /* 0xffffffff1300780c */ /* 0x000fe40003f05270 */
[----:B------:R-:W-:Y:S01]  /*1f60*/  LEA.HI.X R15, R15, R25, RZ, 0x3, P5 ;  /* 0x000000190f0f7211 */ /* 0x000fe200028f1cff */
[----:B------:R-:W-:-:S04]  /*1f70*/  IMAD R17, R16, UR4, RZ ;  /* 0x0000000410117c24 */ /* 0x000fc8000f8e02ff */
[----:B------:R1:W-:Y:S01]  /*1f80*/  STG.E.64 desc[UR12][R14.64], R8 ;  /* 0x000000080e007986 */ /* 0x0003e2000c101b0c */
[----:B0-----:R-:W-:-:S13]  /*1f90*/  ISETP.EQ.U32.AND P4, PT, R11, UR6, PT ;  /* 0x000000060b007c0c */ /* 0x001fda000bf82070 */
[----:B------:R-:W-:Y:S06]  /*1fa0*/  @P4 MEMBAR.ALL.GPU ;  /* 0x0000000000004992 */ /* 0x000fec000000a000 */
[----:B------:R-:W-:-:S00]  /*1fb0*/  @P4 ERRBAR ;  /* 0x00000000000049ab */ /* 0x000fc00000000000 */
[----:B------:R-:W-:Y:S06]  /*1fc0*/  @P4 CGAERRBAR ;  /* 0x00000000000045ab */ /* 0x000fec0000000000 */
[----:B------:R1:W-:Y:S01]  /*1fd0*/  @P4 REDG.E.ADD.S32.STRONG.GPU desc[UR12][R12.64], R17 ;  /* 0x000000110c00498e */ /* 0x0003e2000c10e38c */
[----:B------:R-:W-:Y:S05]  /*1fe0*/  @!P0 BRA `(.L_x_13) ;  /* 0x0000000000148947 */ /* 0x000fea0003800000 */
.L_x_14:
[----:B-1----:R-:W2:Y:S04]  /*1ff0*/  LDG.E.STRONG.GPU R14, desc[UR12][R12.64] ;  /* 0x0000000c0c0e7981 */ /* 0x002ea8000c1ef900 */
[----:B--2---:R-:W-:Y:S01]  /*2000*/  CCTL.IVALL ;  /* 0x00000000ff00798f */ /* 0x004fe20002000000 */
[----:B------:R-:W-:Y:S05]  /*2010*/  YIELD ;  /* 0x0000000000007946 */ /* 0x000fea0003800000 */
[----:B------:R-:W-:-:S13]  /*2020*/  ISETP.NE.AND P0, PT, R14, R19, PT ;  /* 0x000000130e00720c */ /* 0x000fda0003f05270 */
[----:B------:R-:W-:Y:S05]  /*2030*/  @P0 BRA `(.L_x_14) ;  /* 0xfffffffc00ec0947 */ /* 0x000fea000383ffff */
.L_x_13:
[----:B------:R-:W-:Y:S01]  /*2040*/  ISETP.NE.AND P0, PT, R28, RZ, PT ;  /* 0x000000ff1c00720c */ /* 0x000fe20003f05270 */
[----:B------:R-:W-:Y:S05]  /*2050*/  WARPSYNC.ALL ;  /* 0x0000000000007948 */ /* 0x000fea0003800000 */
[----:B------:R-:W-:Y:S07]  /*2060*/  BAR.SYNC.DEFER_BLOCKING 0x0 ;  /* 0x0000000000007b1d */ /* 0x000fee0000010000 */
[----:B------:R-:W-:Y:S05]  /*2070*/  @!P0 BRA `(.L_x_12) ;  /* 0x0000000c00e48947 */ /* 0x000fea0003800000 */
[----:B-1----:R-:W-:Y:S02]  /*2080*/  IADD3 R12, R28, -0x1, RZ ;  /* 0xffffffff1c0c7810 */ /* 0x002fe40007ffe0ff */
[----:B------:R-:W-:Y:S02]  /*2090*/  MOV R22, RZ ;  /* 0x000000ff00167202 */ /* 0x000fe40000000f00 */
[----:B------:R-:W-:-:S13]  /*20a0*/  ISETP.GE.U32.AND P0, PT, R12, 0x3, PT ;  /* 0x000000030c00780c */ /* 0x000fda0003f06070 */
[----:B------:R-:W-:Y:S05]  /*20b0*/  @!P0 BRA `(.L_x_15) ;  /* 0x0000000c00648947 */ /* 0x000fea0003800000 */
[----:B------:R-:W-:Y:S01]  /*20c0*/  IADD3 R21, -R37, R28, RZ ;  /* 0x0000001c25157210 */ /* 0x000fe20007ffe1ff */
[----:B------:R-:W-:-:S03]  /*20d0*/  HFMA2.MMA R22, -RZ, RZ, 0, 0 ;  /* 0x00000000ff167435 */ /* 0x000fc600000001ff */
[----:B------:R-:W-:-:S13]  /*20e0*/  ISETP.GT.AND P0, PT, R21, RZ, PT ;  /* 0x000000ff1500720c */ /* 0x000fda0003f04270 */
[----:B------:R-:W-:Y:S05]  /*20f0*/  @!P0 BRA `(.L_x_16) ;  /* 0x0000000800d88947 */ /* 0x000fea0003800000 */
[----:B------:R-:W-:Y:S02]  /*2100*/  ISETP.GT.AND P4, PT, R21, 0xc, PT ;  /* 0x0000000c1500780c */ /* 0x000fe40003f84270 */
[----:B------:R-:W-:-:S11]  /*2110*/  PLOP3.LUT P0, PT, PT, PT, PT, 0x80, 0x0 ;  /* 0x000000000000781c */ /* 0x000fd60003f0f070 */
[----:B------:R-:W-:Y:S05]  /*2120*/  @!P4 BRA `(.L_x_17) ;  /* 0x0000000400d0c947 */ /* 0x000fea0003800000 */
[----:B------:R-:W-:-:S13]  /*2130*/  PLOP3.LUT P0, PT, PT, PT, PT, 0x8, 0x0 ;  /* 0x000000000000781c */ /* 0x000fda0003f0e170 */
.L_x_18:
[----:B------:R-:W-:-:S13]  /*2140*/  ISETP.EQ.OR P6, PT, R22, UR14, P3 ;  /* 0x0000000e16007c0c */ /* 0x000fda0009fc2670 */
[----:B------:R-:W-:-:S04]  /*2150*/  @!P6 IMAD R13, R29, R22, R30 ;  /* 0x000000161d0de224 */ /* 0x000fc800078e021e */
[----:B------:R-:W-:-:S06]  /*2160*/  @!P6 IMAD.WIDE.U32 R12, R13, 0x8, R24 ;  /* 0x000000080d0ce825 */ /* 0x000fcc00078e0018 */
[----:B------:R-:W2:Y:S01]  /*2170*/  @!P6 LDG.E.64 R12, desc[UR12][R12.64] ;  /* 0x0000000c0c0ce981 */ /* 0x000ea2000c1e1b00 */
[C---:B------:R-:W-:Y:S02]  /*2180*/  IADD3 R15, R22.reuse, 0x1, RZ ;  /* 0x00000001160f7810 */ /* 0x040fe40007ffe0ff */
[C---:B------:R-:W-:Y:S02]  /*2190*/  IADD3 R17, R22.reuse, 0x2, RZ ;  /* 0x0000000216117810 */ /* 0x040fe40007ffe0ff */
[----:B------:R-:W-:Y:S02]  /*21a0*/  ISETP.EQ.OR P4, PT, R15, UR14, P3 ;  /* 0x0000000e0f007c0c */ /* 0x000fe40009f82670 */
[----:B------:R-:W-:Y:S02]  /*21b0*/  ISETP.EQ.OR P5, PT, R17, UR14, P3 ;  /* 0x0000000e11007c0c */ /* 0x000fe40009fa2670 */
[----:B------:R-:W-:-:S09]  /*21c0*/  IADD3 R16, R22, 0x3, RZ ;  /* 0x0000000316107810 */ /* 0x000fd20007ffe0ff */
[C-C-:B------:R-:W-:Y:S02]  /*21d0*/  @!P4 IMAD R15, R29.reuse, R15, R30.reuse ;  /* 0x0000000f1d0fc224 */ /* 0x140fe400078e021e */
[----:B------:R-:W-:Y:S02]  /*21e0*/  @!P5 IMAD R17, R29, R17, R30 ;  /* 0x000000111d11d224 */ /* 0x000fe400078e021e */
[----:B--2---:R-:W-:Y:S01]  /*21f0*/  @!P6 FADD.FTZ R8, R8, R12 ;  /* 0x0000000c0808e221 */ /* 0x004fe20000010000 */
[----:B------:R-:W-:Y:S01]  /*2200*/  @!P6 FADD.FTZ R9, R9, R13 ;  /* 0x0000000d0909e221 */ /* 0x000fe20000010000 */
[----:B------:R-:W-:Y:S01]  /*2210*/  ISETP.EQ.OR P6, PT, R16, UR14, P3 ;  /* 0x0000000e10007c0c */ /* 0x000fe20009fc2670 */
[----:B------:R-:W-:-:S04]  /*2220*/  @!P4 IMAD.WIDE.U32 R12, R15, 0x8, R24 ;  /* 0x000000080f0cc825 */ /* 0x000fc800078e0018 */
[----:B------:R-:W-:Y:S02]  /*2230*/  @!P5 IMAD.WIDE.U32 R14, R17, 0x8, R24 ;  /* 0x00000008110ed825 */ /* 0x000fe400078e0018 */
[----:B------:R-:W2:Y:S04]  /*2240*/  @!P4 LDG.E.64 R12, desc[UR12][R12.64] ;  /* 0x0000000c0c0cc981 */ /* 0x000ea8000c1e1b00 */
[----:B------:R-:W3:Y:S02]  /*2250*/  @!P5 LDG.E.64 R14, desc[UR12][R14.64] ;  /* 0x0000000c0e0ed981 */ /* 0x000ee4000c1e1b00 */
[----:B------:R-:W-:-:S04]  /*2260*/  @!P6 IMAD R17, R29, R16, R30 ;  /* 0x000000101d11e224 */ /* 0x000fc800078e021e */
[----:B------:R-:W-:-:S06]  /*2270*/  @!P6 IMAD.WIDE.U32 R16, R17, 0x8, R24 ;  /* 0x000000081110e825 */ /* 0x000fcc00078e0018 */
[----:B------:R-:W4:Y:S01]  /*2280*/  @!P6 LDG.E.64 R16, desc[UR12][R16.64] ;  /* 0x0000000c1010e981 */ /* 0x000f22000c1e1b00 */
[C---:B------:R-:W-:Y:S02]  /*2290*/  IADD3 R18, R22.reuse, 0x4, RZ ;  /* 0x0000000416127810 */ /* 0x040fe40007ffe0ff */
[C---:B------:R-:W-:Y:S02]  /*22a0*/  IADD3 R19, R22.reuse, 0x5, RZ ;  /* 0x0000000516137810 */ /* 0x040fe40007ffe0ff */
[----:B------:R-:W-:Y:S01]  /*22b0*/  IADD3 R23, R22, 0x6, RZ ;  /* 0x0000000616177810 */ /* 0x000fe20007ffe0ff */
[----:B--2---:R-:W-:Y:S01]  /*22c0*/  @!P4 FADD.FTZ R8, R8, R12 ;  /* 0x0000000c0808c221 */ /* 0x004fe20000010000 */
[----:B------:R-:W-:Y:S01]  /*22d0*/  @!P4 FADD.FTZ R9, R9, R13 ;  /* 0x0000000d0909c221 */ /* 0x000fe20000010000 */
[----:B------:R-:W-:Y:S02]  /*22e0*/  ISETP.EQ.OR P4, PT, R18, UR14, P3 ;  /* 0x0000000e12007c0c */ /* 0x000fe40009f82670 */
[----:B---3--:R-:W-:Y:S01]  /*22f0*/  @!P5 FADD.FTZ R8, R8, R14 ;  /* 0x0000000e0808d221 */ /* 0x008fe20000010000 */
[----:B------:R-:W-:Y:S01]  /*2300*/  @!P5 FADD.FTZ R9, R9, R15 ;  /* 0x0000000f0909d221 */ /* 0x000fe20000010000 */
[----:B------:R-:W-:-:S09]  /*2310*/  ISETP.EQ.OR P5, PT, R19, UR14, P3 ;  /* 0x0000000e13007c0c */ /* 0x000fd20009fa2670 */
[----:B------:R-:W-:Y:S02]  /*2320*/  @!P4 IMAD R13, R29, R18, R30 ;  /* 0x000000121d0dc224 */ /* 0x000fe400078e021e */
[----:B----4-:R-:W-:Y:S01]  /*2330*/  @!P6 FADD.FTZ R8, R8, R16 ;  /* 0x000000100808e221 */ /* 0x010fe20000010000 */
[----:B------:R-:W-:Y:S01]  /*2340*/  @!P6 FADD.FTZ R9, R9, R17 ;  /* 0x000000110909e221 */ /* 0x000fe20000010000 */
[----:B------:R-:W-:Y:S01]  /*2350*/  ISETP.EQ.OR P6, PT, R23, UR14, P3 ;  /* 0x0000000e17007c0c */ /* 0x000fe20009fc2670 */
[----:B------:R-:W-:-:S04]  /*2360*/  @!P4 IMAD.WIDE.U32 R12, R13, 0x8, R24 ;  /* 0x000000080d0cc825 */ /* 0x000fc800078e0018 */
[----:B------:R-:W-:Y:S02]  /*2370*/  @!P5 IMAD R15, R29, R19, R30 ;  /* 0x000000131d0fd224 */ /* 0x000fe400078e021e */
[----:B------:R-:W2:Y:S02]  /*2380*/  @!P4 LDG.E.64 R12, desc[UR12][R12.64] ;  /* 0x0000000c0c0cc981 */ /* 0x000ea4000c1e1b00 */
[----:B------:R-:W-:-:S04]  /*2390*/  @!P5 IMAD.WIDE.U32 R14, R15, 0x8, R24 ;  /* 0x000000080f0ed825 */ /* 0x000fc800078e0018 */
[----:B------:R-:W-:Y:S02]  /*23a0*/  @!P6 IMAD R17, R29, R23, R30 ;  /* 0x000000171d11e224 */ /* 0x000fe400078e021e */
[----:B------:R-:W3:Y:S02]  /*23b0*/  @!P5 LDG.E.64 R14, desc[UR12][R14.64] ;  /* 0x0000000c0e0ed981 */ /* 0x000ee4000c1e1b00 */
        /* <DEDUP_REMOVED lines=65> */
[----:B------:R-:W-:Y:S02]  /*27d0*/  IADD3 R21, R21, -0x10, RZ ;  /* 0xfffffff015157810 */ /* 0x000fe40007ffe0ff */
[----:B------:R-:W-:Y:S01]  /*27e0*/  IADD3 R22, R22, 0x10, RZ ;  /* 0x0000001016167810 */ /* 0x000fe20007ffe0ff */
[----:B--2---:R-:W-:Y:S01]  /*27f0*/  @!P4 FADD.FTZ R8, R8, R12 ;  /* 0x0000000c0808c221 */ /* 0x004fe20000010000 */
[----:B------:R-:W-:Y:S01]  /*2800*/  @!P4 FADD.FTZ R9, R9, R13 ;  /* 0x0000000d0909c221 */ /* 0x000fe20000010000 */
[----:B------:R-:W-:Y:S02]  /*2810*/  ISETP.GT.AND P4, PT, R21, 0xc, PT ;  /* 0x0000000c1500780c */ /* 0x000fe40003f84270 */
[----:B---3--:R-:W-:Y:S01]  /*2820*/  @!P5 FADD.FTZ R8, R8, R14 ;  /* 0x0000000e0808d221 */ /* 0x008fe20000010000 */
[----:B------:R-:W-:-:S03]  /*2830*/  @!P5 FADD.FTZ R9, R9, R15 ;  /* 0x0000000f0909d221 */ /* 0x000fc60000010000 */
[----:B----4-:R-:W-:Y:S01]  /*2840*/  @!P6 FADD.FTZ R8, R8, R16 ;  /* 0x000000100808e221 */ /* 0x010fe20000010000 */
[----:B------:R-:W-:-:S06]  /*2850*/  @!P6 FADD.FTZ R9, R9, R17 ;  /* 0x000000110909e221 */ /* 0x000fcc0000010000 */
[----:B------:R-:W-:Y:S05]  /*2860*/  @P4 BRA `(.L_x_18) ;  /* 0xfffffff800344947 */ /* 0x000fea000383ffff */
.L_x_17:
[----:B------:R-:W-:-:S13]  /*2870*/  ISETP.GT.AND P4, PT, R21, 0x4, PT ;  /* 0x000000041500780c */ /* 0x000fda0003f84270 */
[----:B------:R-:W-:Y:S05]  /*2880*/  @!P4 BRA `(.L_x_19) ;  /* 0x0000000000ecc947 */ /* 0x000fea0003800000 */
[C---:B------:R-:W-:Y:S02]  /*2890*/  IADD3 R15, R22.reuse, 0x1, RZ ;  /* 0x00000001160f7810 */ /* 0x040fe40007ffe0ff */
[C---:B------:R-:W-:Y:S02]  /*28a0*/  ISETP.EQ.OR P0, PT, R22.reuse, UR14, P3 ;  /* 0x0000000e16007c0c */ /* 0x040fe40009f02670 */
[----:B------:R-:W-:Y:S02]  /*28b0*/  ISETP.EQ.OR P5, PT, R15, UR14, P3 ;  /* 0x0000000e0f007c0c */ /* 0x000fe40009fa2670 */
[C---:B------:R-:W-:Y:S02]  /*28c0*/  IADD3 R17, R22.reuse, 0x2, RZ ;  /* 0x0000000216117810 */ /* 0x040fe40007ffe0ff */
[----:B------:R-:W-:Y:S02]  /*28d0*/  IADD3 R19, R22, 0x3, RZ ;  /* 0x0000000316137810 */ /* 0x000fe40007ffe0ff */
[----:B------:R-:W-:-:S02]  /*28e0*/  ISETP.EQ.OR P6, PT, R17, UR14, P3 ;  /* 0x0000000e11007c0c */ /* 0x000fc40009fc2670 */
[----:B------:R-:W-:-:S03]  /*28f0*/  ISETP.EQ.OR P4, PT, R19, UR14, P3 ;  /* 0x0000000e13007c0c */ /* 0x000fc60009f82670 */
[--C-:B------:R-:W-:Y:S02]  /*2900*/  @!P0 IMAD R13, R22, R29, R30.reuse ;  /* 0x0000001d160d8224 */ /* 0x100fe400078e021e */
[----:B------:R-:W-:Y:S02]  /*2910*/  @!P5 IMAD R15, R29, R15, R30 ;  /* 0x0000000f1d0fd224 */ /* 0x000fe400078e021e */
[----:B------:R-:W-:-:S04]  /*2920*/  @!P0 IMAD.WIDE.U32 R12, R13, 0x8, R24 ;  /* 0x000000080d0c8825 */ /* 0x000fc800078e0018 */
[----:B------:R-:W-:Y:S02]  /*2930*/  @!P5 IMAD.WIDE.U32 R14, R15, 0x8, R24 ;  /* 0x000000080f0ed825 */ /* 0x000fe400078e0018 */
[----:B------:R-:W2:Y:S02]  /*2940*/  @!P0 LDG.E.64 R12, desc[UR12][R12.64] ;  /* 0x0000000c0c0c8981 */ /* 0x000ea4000c1e1b00 */
[C-C-:B------:R-:W-:Y:S02]  /*2950*/  @!P6 IMAD R17, R29.reuse, R17, R30.reuse ;  /* 0x000000111d11e224 */ /* 0x140fe400078e021e */
[----:B------:R-:W-:Y:S01]  /*2960*/  @!P4 IMAD R19, R29, R19, R30 ;  /* 0x000000131d13c224 */ /* 0x000fe200078e021e */
[----:B------:R-:W3:Y:S01]  /*2970*/  @!P5 LDG.E.64 R14, desc[UR12][R14.64] ;  /* 0x0000000c0e0ed981 */ /* 0x000ee2000c1e1b00 */
[----:B------:R-:W-:-:S04]  /*2980*/  @!P6 IMAD.WIDE.U32 R16, R17, 0x8, R24 ;  /* 0x000000081110e825 */ /* 0x000fc800078e0018 */
[----:B------:R-:W-:Y:S02]  /*2990*/  @!P4 IMAD.WIDE.U32 R18, R19, 0x8, R24 ;  /* 0x000000081312c825 */ /* 0x000fe400078e0018 */
[----:B------:R-:W4:Y:S04]  /*29a0*/  @!P6 LDG.E.64 R16, desc[UR12][R16.64] ;  /* 0x0000000c1010e981 */ /* 0x000f28000c1e1b00 */
[----:B------:R-:W5:Y:S01]  /*29b0*/  @!P4 LDG.E.64 R18, desc[UR12][R18.64] ;  /* 0x0000000c1212c981 */ /* 0x000f62000c1e1b00 */
[----:B------:R-:W-:Y:S01]  /*29c0*/  IADD3 R22, R22, 0x4, RZ ;  /* 0x0000000416167810 */ /* 0x000fe20007ffe0ff */
[----:B--2---:R-:W-:Y:S01]  /*29d0*/  @!P0 FADD.FTZ R8, R8, R12 ;  /* 0x0000000c08088221 */ /* 0x004fe20000010000 */
[----:B------:R-:W-:Y:S02]  /*29e0*/  @!P0 FADD.FTZ R9, R9, R13 ;  /* 0x0000000d09098221 */ /* 0x000fe40000010000 */
[----:B------:R-:W-:-:S02]  /*29f0*/  IADD3 R12, R22, 0x1, RZ ;  /* 0x00000001160c7810 */ /* 0x000fc40007ffe0ff */
[----:B------:R-:W-:Y:S01]  /*2a00*/  ISETP.EQ.OR P0, PT, R22, UR14, P3 ;  /* 0x0000000e16007c0c */ /* 0x000fe20009f02670 */
[----:B---3--:R-:W-:Y:S01]  /*2a10*/  @!P5 FADD.FTZ R8, R8, R14 ;  /* 0x0000000e0808d221 */ /* 0x008fe20000010000 */
[----:B------:R-:W-:Y:S01]  /*2a20*/  @!P5 FADD.FTZ R9, R9, R15 ;  /* 0x0000000f0909d221 */ /* 0x000fe20000010000 */
[----:B------:R-:W-:Y:S02]  /*2a30*/  IADD3 R14, R22, 0x2, RZ ;  /* 0x00000002160e7810 */ /* 0x000fe40007ffe0ff */
[----:B------:R-:W-:Y:S01]  /*2a40*/  ISETP.EQ.OR P5, PT, R12, UR14, P3 ;  /* 0x0000000e0c007c0c */ /* 0x000fe20009fa2670 */
[----:B----4-:R-:W-:Y:S01]  /*2a50*/  @!P6 FADD.FTZ R8, R8, R16 ;  /* 0x000000100808e221 */ /* 0x010fe20000010000 */
[----:B------:R-:W-:Y:S01]  /*2a60*/  @!P6 FADD.FTZ R9, R9, R17 ;  /* 0x000000110909e221 */ /* 0x000fe20000010000 */
[----:B------:R-:W-:Y:S02]  /*2a70*/  IADD3 R16, R22, 0x3, RZ ;  /* 0x0000000316107810 */ /* 0x000fe40007ffe0ff */
[----:B------:R-:W-:Y:S01]  /*2a80*/  ISETP.EQ.OR P6, PT, R14, UR14, P3 ;  /* 0x0000000e0e007c0c */ /* 0x000fe20009fc2670 */
[----:B-----5:R-:W-:Y:S01]  /*2a90*/  @!P4 FADD.FTZ R8, R8, R18 ;  /* 0x000000120808c221 */ /* 0x020fe20000010000 */
[----:B------:R-:W-:Y:S01]  /*2aa0*/  @!P4 FADD.FTZ R9, R9, R19 ;  /* 0x000000130909c221 */ /* 0x000fe20000010000 */
[----:B------:R-:W-:Y:S01]  /*2ab0*/  ISETP.EQ.OR P4, PT, R16, UR14, P3 ;  /* 0x0000000e10007c0c */ /* 0x000fe20009f82670 */
[----:B------:R-:W-:-:S04]  /*2ac0*/  @!P0 IMAD R13, R29, R22, R30 ;  /* 0x000000161d0d8224 */ /* 0x000fc800078e021e */
[----:B------:R-:W-:Y:S02]  /*2ad0*/  @!P5 IMAD R15, R29, R12, R30 ;  /* 0x0000000c1d0fd224 */ /* 0x000fe400078e021e */
[----:B------:R-:W-:-:S04]  /*2ae0*/  @!P0 IMAD.WIDE.U32 R12, R13, 0x8, R24 ;  /* 0x000000080d0c8825 */ /* 0x000fc800078e0018 */
[----:B------:R-:W-:Y:S02]  /*2af0*/  @!P6 IMAD R17, R29, R14, R30 ;  /* 0x0000000e1d11e224 */ /* 0x000fe400078e021e */
[----:B------:R-:W2:Y:S01]  /*2b00*/  @!P0 LDG.E.64 R12, desc[UR12][R12.64] ;  /* 0x0000000c0c0c8981 */ /* 0x000ea2000c1e1b00 */
[----:B------:R-:W-:-:S04]  /*2b10*/  @!P5 IMAD.WIDE.U32 R14, R15, 0x8, R24 ;  /* 0x000000080f0ed825 */ /* 0x000fc800078e0018 */
[----:B------:R-:W-:Y:S02]  /*2b20*/  @!P4 IMAD R19, R29, R16, R30 ;  /* 0x000000101d13c224 */ /* 0x000fe400078e021e */
[--C-:B------:R-:W-:Y:S01]  /*2b30*/  @!P6 IMAD.WIDE.U32 R16, R17, 0x8, R24.reuse ;  /* 0x000000081110e825 */ /* 0x100fe200078e0018 */
[----:B------:R-:W3:Y:S03]  /*2b40*/  @!P5 LDG.E.64 R14, desc[UR12][R14.64] ;  /* 0x0000000c0e0ed981 */ /* 0x000ee6000c1e1b00 */
[----:B------:R-:W-:Y:S02]  /*2b50*/  @!P4 IMAD.WIDE.U32 R18, R19, 0x8, R24 ;  /* 0x000000081312c825 */ /* 0x000fe400078e0018 */
[----:B------:R-:W4:Y:S04]  /*2b60*/  @!P6 LDG.E.64 R16, desc[UR12][R16.64] ;  /* 0x0000000c1010e981 */ /* 0x000f28000c1e1b00 */
[----:B------:R-:W5:Y:S01]  /*2b70*/  @!P4 LDG.E.64 R18, desc[UR12][R18.64] ;  /* 0x0000000c1212c981 */ /* 0x000f62000c1e1b00 */
[----:B------:R-:W-:-:S02]  /*2b80*/  IADD3 R21, R21, -0x4, RZ ;  /* 0xfffffffc15157810 */ /* 0x000fc40007ffe0ff */
[----:B------:R-:W-:Y:S02]  /*2b90*/  IADD3 R22, R22, 0x4, RZ ;  /* 0x0000000416167810 */ /* 0x000fe40007ffe0ff */
[----:B------:R-:W-:Y:S01]  /*2ba0*/  IADD3 R21, R21, -0x4, RZ ;  /* 0xfffffffc15157810 */ /* 0x000fe20007ffe0ff */
[----:B--2---:R-:W-:Y:S01]  /*2bb0*/  @!P0 FADD.FTZ R8, R8, R12 ;  /* 0x0000000c08088221 */ /* 0x004fe20000010000 */
[----:B------:R-:W-:-:S03]  /*2bc0*/  @!P0 FADD.FTZ R9, R9, R13 ;  /* 0x0000000d09098221 */ /* 0x000fc60000010000 */
[----:B---3--:R-:W-:Y:S01]  /*2bd0*/  @!P5 FADD.FTZ R8, R8, R14 ;  /* 0x0000000e0808d221 */ /* 0x008fe20000010000 */
[----:B------:R-:W-:-:S03]  /*2be0*/  @!P5 FADD.FTZ R9, R9, R15 ;  /* 0x0000000f0909d221 */ /* 0x000fc60000010000 */
[----:B----4-:R-:W-:Y:S01]  /*2bf0*/  @!P6 FADD.FTZ R8, R8, R16 ;  /* 0x000000100808e221 */ /* 0x010fe20000010000 */
[----:B------:R-:W-:Y:S01]  /*2c00*/  @!P6 FADD.FTZ R9, R9, R17 ;  /* 0x000000110909e221 */ /* 0x000fe20000010000 */
[----:B------:R-:W-:Y:S02]  /*2c10*/  PLOP3.LUT P0, PT, PT, PT, PT, 0x8, 0x0 ;  /* 0x000000000000781c */ /* 0x000fe40003f0e170 */
[----:B-----5:R-:W-:Y:S01]  /*2c20*/  @!P4 FADD.FTZ R8, R8, R18 ;  /* 0x000000120808c221 */ /* 0x020fe20000010000 */
[----:B------:R-:W-:-:S10]  /*2c30*/  @!P4 FADD.FTZ R9, R9, R19 ;  /* 0x000000130909c221 */ /* 0x000fd40000010000 */
.L_x_19:
[----:B------:R-:W-:-:S13]  /*2c40*/  ISETP.NE.OR P0, PT, R21, RZ, P0 ;  /* 0x000000ff1500720c */ /* 0x000fda0000705670 */
[----:B------:R-:W-:Y:S05]  /*2c50*/  @!P0 BRA `(.L_x_15) ;  /* 0x00000000007c8947 */ /* 0x000fea0003800000 */
.L_x_16:
[C---:B------:R-:W-:Y:S02]  /*2c60*/  ISETP.EQ.OR P5, PT, R22.reuse, UR14, P3 ;  /* 0x0000000e16007c0c */ /* 0x040fe40009fa2670 */
[C---:B------:R-:W-:Y:S02]  /*2c70*/  IADD3 R15, R22.reuse, 0x1, RZ ;  /* 0x00000001160f7810 */ /* 0x040fe40007ffe0ff */
[C---:B------:R-:W-:Y:S02]  /*2c80*/  IADD3 R17, R22.reuse, 0x2, RZ ;  /* 0x0000000216117810 */ /* 0x040fe40007ffe0ff */
[----:B------:R-:W-:Y:S02]  /*2c90*/  ISETP.EQ.OR P6, PT, R15, UR14, P3 ;  /* 0x0000000e0f007c0c */ /* 0x000fe40009fc2670 */
[----:B------:R-:W-:Y:S02]  /*2ca0*/  IADD3 R19, R22, 0x3, RZ ;  /* 0x0000000316137810 */ /* 0x000fe40007ffe0ff */
[----:B------:R-:W-:-:S02]  /*2cb0*/  ISETP.EQ.OR P4, PT, R17, UR14, P3 ;  /* 0x0000000e11007c0c */ /* 0x000fc40009f82670 */
[----:B------:R-:W-:Y:S01]  /*2cc0*/  ISETP.EQ.OR P0, PT, R19, UR14, P3 ;  /* 0x0000000e13007c0c */ /* 0x000fe20009f02670 */
[----:B------:R-:W-:-:S04]  /*2cd0*/  @!P5 IMAD R13, R29, R22, R30 ;  /* 0x000000161d0dd224 */ /* 0x000fc800078e021e */
[----:B------:R-:W-:-:S04]  /*2ce0*/  @!P5 IMAD.WIDE.U32 R12, R13, 0x8, R24 ;  /* 0x000000080d0cd825 */ /* 0x000fc800078e0018 */
[C-C-:B------:R-:W-:Y:S02]  /*2cf0*/  @!P6 IMAD R15, R29.reuse, R15, R30.reuse ;  /* 0x0000000f1d0fe224 */ /* 0x140fe400078e021e */
[----:B------:R-:W2:Y:S01]  /*2d00*/  @!P5 LDG.E.64 R12, desc[UR12][R12.64] ;  /* 0x0000000c0c0cd981 */ /* 0x000ea2000c1e1b00 */
[----:B------:R-:W-:Y:S02]  /*2d10*/  @!P4 IMAD R17, R29, R17, R30 ;  /* 0x000000111d11c224 */ /* 0x000fe400078e021e */
        /* <DEDUP_REMOVED lines=8> */
[----:B------:R-:W-:Y:S01]  /*2da0*/  IADD3 R22, R22, 0x4, RZ ;  /* 0x0000000416167810 */ /* 0x000fe20007ffe0ff */
[----:B--2---:R-:W-:Y:S01]  /*2db0*/  @!P5 FADD.FTZ R8, R8, R12 ;  /* 0x0000000c0808d221 */ /* 0x004fe20000010000 */
[----:B------:R-:W-:Y:S01]  /*2dc0*/  @!P5 FADD.FTZ R9, R9, R13 ;  /* 0x0000000d0909d221 */ /* 0x000fe20000010000 */
[----:B------:R-:W-:Y:S02]  /*2dd0*/  ISETP.NE.AND P5, PT, R21, RZ, PT ;  /* 0x000000ff1500720c */ /* 0x000fe40003fa5270 */
[----:B---3--:R-:W-:Y:S01]  /*2de0*/  @!P6 FADD.FTZ R8, R8, R14 ;  /* 0x0000000e0808e221 */ /* 0x008fe20000010000 */
[----:B------:R-:W-:-:S03]  /*2df0*/  @!P6 FADD.FTZ R9, R9, R15 ;  /* 0x0000000f0909e221 */ /* 0x000fc60000010000 */
[----:B----4-:R-:W-:Y:S01]  /*2e00*/  @!P4 FADD.FTZ R8, R8, R16 ;  /* 0x000000100808c221 */ /* 0x010fe20000010000 */
[----:B------:R-:W-:-:S03]  /*2e10*/  @!P4 FADD.FTZ R9, R9, R17 ;  /* 0x000000110909c221 */ /* 0x000fc60000010000 */
[----:B-----5:R-:W-:Y:S01]  /*2e20*/  @!P0 FADD.FTZ R8, R8, R18 ;  /* 0x0000001208088221 */ /* 0x020fe20000010000 */
[----:B------:R-:W-:Y:S02]  /*2e30*/  @!P0 FADD.FTZ R9, R9, R19 ;  /* 0x0000001309098221 */ /* 0x000fe40000010000 */
[----:B------:R-:W-:Y:S05]  /*2e40*/  @P5 BRA `(.L_x_16) ;  /* 0xfffffffc00845947 */ /* 0x000fea000383ffff */
.L_x_15:
[----:B------:R-:W-:-:S13]  /*2e50*/  ISETP.NE.AND P0, PT, R37, RZ, PT ;  /* 0x000000ff2500720c */ /* 0x000fda0003f05270 */
[----:B------:R-:W-:Y:S05]  /*2e60*/  @!P0 BRA `(.L_x_12) ;  /* 0x0000000000688947 */ /* 0x000fea0003800000 */
[----:B------:R-:W-:Y:S01]  /*2e70*/  ISETP.EQ.OR P0, PT, R22, UR14, P3 ;  /* 0x0000000e16007c0c */ /* 0x000fe20009f02670 */
[----:B------:R-:W-:Y:S01]  /*2e80*/  BSSY B0, `(.L_x_20) ;  /* 0x0000008000007945 */ /* 0x000fe20003800000 */
[----:B------:R-:W-:-:S11]  /*2e90*/  ISETP.NE.AND P4, PT, R37, 0x1, PT ;  /* 0x000000012500780c */ /* 0x000fd60003f85270 */
[----:B------:R-:W-:Y:S05]  /*2ea0*/  @P0 BRA `(.L_x_21) ;  /* 0x0000000000140947 */ /* 0x000fea0003800000 */
[----:B------:R-:W-:-:S04]  /*2eb0*/  IMAD R13, R29, R22, R30 ;  /* 0x000000161d0d7224 */ /* 0x000fc800078e021e */
[----:B------:R-:W-:-:S06]  /*2ec0*/  IMAD.WIDE.U32 R12, R13, 0x8, R24 ;  /* 0x000000080d0c7825 */ /* 0x000fcc00078e0018 */
[----:B------:R-:W2:Y:S02]  /*2ed0*/  LDG.E.64 R12, desc[UR12][R12.64] ;  /* 0x0000000c0c0c7981 */ /* 0x000ea4000c1e1b00 */
[----:B--2---:R-:W-:Y:S01]  /*2ee0*/  FADD.FTZ R8, R8, R12 ;  /* 0x0000000c08087221 */ /* 0x004fe20000010000 */
[----:B------:R-:W-:-:S07]  /*2ef0*/  FADD.FTZ R9, R9, R13 ;  /* 0x0000000d09097221 */ /* 0x000fce0000010000 */
.L_x_21:
[----:B------:R-:W-:Y:S05]  /*2f00*/  BSYNC B0 ;  /* 0x0000000000007941 */ /* 0x000fea0003800000 */
.L_x_20:
[----:B------:R-:W-:Y:S05]  /*2f10*/  @!P4 BRA `(.L_x_12) ;  /* 0x00000000003cc947 */ /* 0x000fea0003800000 */
[C---:B------:R-:W-:Y:S02]  /*2f20*/  IADD3 R15, R22.reuse, 0x2, RZ ;  /* 0x00000002160f7810 */ /* 0x040fe40007ffe0ff */
[----:B------:R-:W-:Y:S02]  /*2f30*/  IADD3 R13, R22, 0x1, RZ ;  /* 0x00000001160d7810 */ /* 0x000fe40007ffe0ff */
[----:B------:R-:W-:Y:S02]  /*2f40*/  ISETP.EQ.OR P0, PT, R15, UR14, P3 ;  /* 0x0000000e0f007c0c */ /* 0x000fe40009f02670 */
[----:B------:R-:W-:Y:S02]  /*2f50*/  ISETP.EQ.OR P4, PT, R13, UR14, P3 ;  /* 0x0000000e0d007c0c */ /* 0x000fe40009f82670 */
[----:B------:R-:W-:-:S11]  /*2f60*/  ISETP.EQ.OR P0, PT, R37, 0x2, P0 ;  /* 0x000000022500780c */ /* 0x000fd60000702670 */
[-CC-:B------:R-:W-:Y:S02]  /*2f70*/  @!P4 IMAD R13, R13, R29.reuse, R30.reuse ;  /* 0x0000001d0d0dc224 */ /* 0x180fe400078e021e */
[----:B------:R-:W-:Y:S02]  /*2f80*/  @!P0 IMAD R15, R15, R29, R30 ;  /* 0x0000001d0f0f8224 */ /* 0x000fe400078e021e */
[----:B------:R-:W-:-:S04]  /*2f90*/  @!P4 IMAD.WIDE.U32 R12, R13, 0x8, R24 ;  /* 0x000000080d0cc825 */ /* 0x000fc800078e0018 */
[----:B------:R-:W-:Y:S02]  /*2fa0*/  @!P0 IMAD.WIDE.U32 R14, R15, 0x8, R24 ;  /* 0x000000080f0e8825 */ /* 0x000fe400078e0018 */
[----:B------:R-:W2:Y:S04]  /*2fb0*/  @!P4 LDG.E.64 R12, desc[UR12][R12.64] ;  /* 0x0000000c0c0cc981 */ /* 0x000ea8000c1e1b00 */
[----:B------:R-:W3:Y:S01]  /*2fc0*/  @!P0 LDG.E.64 R14, desc[UR12][R14.64] ;  /* 0x0000000c0e0e8981 */ /* 0x000ee2000c1e1b00 */
[----:B--2---:R-:W-:Y:S01]  /*2fd0*/  @!P4 FADD.FTZ R8, R8, R12 ;  /* 0x0000000c0808c221 */ /* 0x004fe20000010000 */
[----:B------:R-:W-:-:S03]  /*2fe0*/  @!P4 FADD.FTZ R9, R9, R13 ;  /* 0x0000000d0909c221 */ /* 0x000fc60000010000 */
[----:B---3--:R-:W-:Y:S01]  /*2ff0*/  @!P0 FADD.FTZ R8, R8, R14 ;  /* 0x0000000e08088221 */ /* 0x008fe20000010000 */
[----:B------:R-:W-:-:S07]  /*3000*/  @!P0 FADD.FTZ R9, R9, R15 ;  /* 0x0000000f09098221 */ /* 0x000fce0000010000 */
.L_x_12:
[----:B------:R-:W0:Y:S01]  /*3010*/  S2UR UR6, SR_CgaCtaId ;  /* 0x00000000000679c3 */ /* 0x000e220000008800 */
[----:B------:R-:W-:Y:S01]  /*3020*/  UMOV UR4, 0x400 ;  /* 0x0000040000047882 */ /* 0x000fe20000000000 */
[C---:B-1----:R-:W-:Y:S02]  /*3030*/  PRMT R17, R33.reuse, 0x7632, R17 ;  /* 0x0000763221117816 */ /* 0x042fe40000000011 */
[----:B------:R-:W-:Y:S02]  /*3040*/  SHF.L.U32 R33, R33, 0x10, RZ ;  /* 0x0000001021217819 */ /* 0x000fe400000006ff */
[----:B------:R-:W-:Y:S02]  /*3050*/  PRMT R18, R32, 0x7632, R18 ;  /* 0x0000763220127816 */ /* 0x000fe40000000012 */
[----:B------:R-:W1:Y:S01]  /*3060*/  LDC R16, c[0x0][0x2ac] ;  /* 0x0000ab00ff107b82 */ /* 0x000e620000000800 */
[----:B------:R-:W-:Y:S02]  /*3070*/  SHF.L.U32 R34, R34, 0x10, RZ ;  /* 0x0000001022227819 */ /* 0x000fe400000006ff */
[----:B------:R-:W-:-:S02]  /*3080*/  SHF.L.U32 R20, R20, 0x10, RZ ;  /* 0x0000001014147819 */ /* 0x000fc400000006ff */
[----:B------:R-:W-:Y:S01]  /*3090*/  SHF.L.U32 R18, R18, 0x10, RZ ;  /* 0x0000001012127819 */ /* 0x000fe200000006ff */
[----:B0-----:R-:W-:-:S09]  /*30a0*/  ULEA UR4, UR6, UR4, 0x18 ;  /* 0x0000000406047291 */ /* 0x001fd2000f8ec03f */
[----:B------:R0:W-:Y:S01]  /*30b0*/  @!P3 STS.64 [UR4+0x30], R8 ;  /* 0x00003008ff00b988 */ /* 0x0001e20008000a04 */
[----:B------:R-:W-:Y:S01]  /*30c0*/  BAR.SYNC.DEFER_BLOCKING 0x0 ;  /* 0x0000000000007b1d */ /* 0x000fe20000010000 */
[----:B0-----:R-:W-:-:S05]  /*30d0*/  SHF.L.U32 R9, R32, 0x10, RZ ;  /* 0x0000001020097819 */ /* 0x001fca00000006ff */
[----:B------:R-:W0:Y:S01]  /*30e0*/  LDS.64 R12, [UR4+0x30] ;  /* 0x00003004ff0c7984 */ /* 0x000e220008000a00 */
[----:B------:R-:W-:Y:S02]  /*30f0*/  ULDC UR4, c[0x0][0x2bc] ;  /* 0x0000af0000047ab9 */ /* 0x000fe40000000800 */
[----:B0-----:R-:W-:Y:S01]  /*3100*/  FMUL.FTZ R14, R12, UR4 ;  /* 0x000000040c0e7c20 */ /* 0x001fe20008410000 */
[----:B------:R-:W-:Y:S01]  /*3110*/  SHF.L.U32 R12, R17, 0x10, RZ ;  /* 0x00000010110c7819 */ /* 0x000fe200000006ff */
[----:B------:R-:W-:Y:S01]  /*3120*/  FMUL.FTZ R15, R13, UR4 ;  /* 0x000000040d0f7c20 */ /* 0x000fe20008410000 */
[----:B------:R-:W-:Y:S01]  /*3130*/  FADD.FTZ R13, R33, -UR11 ;  /* 0x8000000b210d7e21 */ /* 0x000fe20008010000 */
[----:B------:R-:W-:Y:S02]  /*3140*/  SHF.R.U32.HI R17, RZ, 0x2, R38 ;  /* 0x00000002ff117819 */ /* 0x000fe40000011626 */
[----:B------:R-:W-:Y:S01]  /*3150*/  FADD.FTZ R8, R12, -UR11 ;  /* 0x8000000b0c087e21 */ /* 0x000fe20008010000 */
[----:B------:R-:W-:-:S03]  /*3160*/  FMUL.FTZ R13, R13, UR10 ;  /* 0x0000000a0d0d7c20 */ /* 0x000fc60008410000 */
[----:B------:R-:W-:Y:S01]  /*3170*/  FMUL.FTZ R8, R8, UR10 ;  /* 0x0000000a08087c20 */ /* 0x000fe20008410000 */
[----:B-1----:R-:W-:Y:S06]  /*3180*/  @!P2 BRA `(.L_x_22) ;  /* 0x000000000048a947 */ /* 0x002fec0003800000 */
        /* <DEDUP_REMOVED lines=18> */
.L_x_22:
[----:B------:R-:W-:Y:S04]  /*32b0*/  BSSY B0, `(.L_x_23) ;  /* 0x0000015000007945 */ /* 0x000fe80003800000 */
[----:B------:R-:W-:Y:S05]  /*32c0*/  @!P1 BRA `(.L_x_24) ;  /* 0x00000000004c9947 */ /* 0x000fea0003800000 */
[C-C-:B------:R-:W-:Y:S01]  /*32d0*/  FFMA.FTZ R12, R14.reuse, R13, R15.reuse ;  /* 0x0000000d0e0c7223 */ /* 0x140fe2000001000f */
[----:B------:R-:W-:Y:S01]  /*32e0*/  SHF.R.S32.HI R19, RZ, 0x1f, R10 ;  /* 0x0000001fff137819 */ /* 0x000fe2000001140a */
[----:B------:R-:W-:Y:S01]  /*32f0*/  FFMA.FTZ R13, R14, R8, R15 ;  /* 0x000000080e0d7223 */ /* 0x000fe2000001000f */
[----:B------:R-:W-:Y:S01]  /*3300*/  ULDC.64 UR16, c[0x0][0x288] ;  /* 0x0000a20000107ab9 */ /* 0x000fe20000000a00 */
[----:B------:R-:W-:Y:S01]  /*3310*/  FFMA.FTZ R12, R9, R4, -R12 ;  /* 0x00000004090c7223 */ /* 0x000fe2000001080c */
[----:B------:R-:W-:Y:S01]  /*3320*/  MOV R8, R40 ;  /* 0x0000002800087202 */ /* 0x000fe20000000f00 */
[----:B------:R-:W-:Y:S01]  /*3330*/  IMAD R19, R19, UR16, RZ ;  /* 0x0000001013137c24 */ /* 0x000fe2000f8e02ff */
[----:B------:R-:W-:Y:S01]  /*3340*/  MOV R9, R43 ;  /* 0x0000002b00097202 */ /* 0x000fe20000000f00 */
[----:B------:R-:W-:Y:S02]  /*3350*/  FFMA.FTZ R18, R18, R5, -R13 ;  /* 0x0000000512127223 */ /* 0x000fe4000001080d */
[----:B------:R-:W-:-:S02]  /*3360*/  IMAD R13, R10, UR17, R19 ;  /* 0x000000110a0d7c24 */ /* 0x000fc4000f8e0213 */
[----:B------:R-:W-:Y:S01]  /*3370*/  FMUL.FTZ R19, R12, UR10 ;  /* 0x0000000a0c137c20 */ /* 0x000fe20008410000 */
[----:B------:R-:W-:Y:S01]  /*3380*/  IMAD.WIDE.U32 R8, R10, UR16, R8 ;  /* 0x000000100a087c25 */ /* 0x000fe2000f8e0008 */
[----:B------:R-:W-:-:S03]  /*3390*/  ULDC.64 UR16, c[0x0][0x210] ;  /* 0x0000840000107ab9 */ /* 0x000fc60000000a00 */
[----:B------:R-:W-:Y:S01]  /*33a0*/  FMUL.FTZ R18, R18, UR10 ;  /* 0x0000000a12127c20 */ /* 0x000fe20008410000 */
[----:B------:R-:W-:Y:S02]  /*33b0*/  LEA R12, P0, R8, UR16, 0x1 ;  /* 0x00000010080c7c11 */ /* 0x000fe4000f8008ff */
[----:B------:R-:W-:Y:S02]  /*33c0*/  IADD3 R13, R9, R13, RZ ;  /* 0x0000000d090d7210 */ /* 0x000fe40007ffe0ff */
[----:B------:R-:W-:Y:S02]  /*33d0*/  F2FP.BF16.F32.PACK_AB R9, R18, R19 ;  /* 0x000000131209723e */ /* 0x000fe400000010ff */
[----:B------:R-:W-:-:S05]  /*33e0*/  LEA.HI.X R13, R8, UR17, R13, 0x1, P0 ;  /* 0x00000011080d7c11 */ /* 0x000fca00080f0c0d */
[----:B------:R0:W-:Y:S02]  /*33f0*/  STG.E desc[UR12][R12.64], R9 ;  /* 0x000000090c007986 */ /* 0x0001e4000c10190c */
.L_x_24:
[----:B------:R-:W-:Y:S05]  /*3400*/  BSYNC B0 ;  /* 0x0000000000007941 */ /* 0x000fea0003800000 */
.L_x_23:
[----:B------:R-:W-:Y:S02]  /*3410*/  IMAD R16, R16, UR14, R17 ;  /* 0x0000000e10107c24 */ /* 0x000fe4000f8e0211 */
[----:B------:R-:W-:Y:S01]  /*3420*/  FADD.FTZ R34, R34, -UR11 ;  /* 0x8000000b22227e21 */ /* 0x000fe20008010000 */
[----:B0-----:R-:W-:Y:S01]  /*3430*/  FADD.FTZ R12, R20, -UR11 ;  /* 0x8000000b140c7e21 */ /* 0x001fe20008010000 */
[----:B------:R-:W-:Y:S02]  /*3440*/  SHF.L.U32 R8, R3, 0x10, RZ ;  /* 0x0000001003087819 */ /* 0x000fe400000006ff */
[----:B------:R-:W-:Y:S01]  /*3450*/  SHF.L.U32 R31, R31, 0x10, RZ ;  /* 0x000000101f1f7819 */ /* 0x000fe200000006ff */
[----:B------:R-:W-:Y:S01]  /*3460*/  FMUL.FTZ R3, R34, UR10 ;  /* 0x0000000a22037c20 */ /* 0x000fe20008410000 */
[----:B------:R-:W-:Y:S01]  /*3470*/  IADD3 R22, R16, 0x20, RZ ;  /* 0x0000002010167810 */ /* 0x000fe20007ffe0ff */
        /* <DEDUP_REMOVED lines=20> */
.L_x_25:
[----:B------:R-:W-:Y:S01]  /*35c0*/  ULDC.64 UR16, c[0x0][0x290] ;  /* 0x0000a40000107ab9 */ /* 0x000fe20000000a00 */
[----:B------:R-:W-:Y:S01]  /*35d0*/  SHF.R.S32.HI R6, RZ, 0x1f, R22 ;  /* 0x0000001fff067819 */ /* 0x000fe20000011416 */
[----:B------:R-:W-:Y:S01]  /*35e0*/  BSSY B0, `(.L_x_26) ;  /* 0x0000018000007945 */ /* 0x000fe20003800000 */
[----:B------:R-:W-:-:S04]  /*35f0*/  ISETP.GE.U32.AND P0, PT, R22, UR16, PT ;  /* 0x0000001016007c0c */ /* 0x000fc8000bf06070 */
[----:B------:R-:W-:-:S04]  /*3600*/  ISETP.GE.AND.EX P0, PT, R6, UR17, PT, P0 ;  /* 0x0000001106007c0c */ /* 0x000fc8000bf06300 */
[----:B------:R-:W-:-:S13]  /*3610*/  ISETP.LT.U32.AND P0, PT, R38, 0x80, !P0 ;  /* 0x000000802600780c */ /* 0x000fda0004701070 */
[----:B------:R-:W-:Y:S05]  /*3620*/  @!P0 BRA `(.L_x_27) ;  /* 0x00000000004c8947 */ /* 0x000fea0003800000 */
[----:B------:R-:W-:Y:S01]  /*3630*/  IADD3 R7, R10, 0x20, RZ ;  /* 0x000000200a077810 */ /* 0x000fe20007ffe0ff */
[C-C-:B------:R-:W-:Y:S01]  /*3640*/  FFMA.FTZ R6, R14.reuse, R3, R15.reuse ;  /* 0x000000030e067223 */ /* 0x140fe2000001000f */
[----:B------:R-:W-:Y:S01]  /*3650*/  ULDC.64 UR16, c[0x0][0x288] ;  /* 0x0000a20000107ab9 */ /* 0x000fe20000000a00 */
[----:B------:R-:W-:Y:S01]  /*3660*/  FFMA.FTZ R15, R14, R12, R15 ;  /* 0x0000000c0e0f7223 */ /* 0x000fe2000001000f */
[----:B------:R-:W-:Y:S01]  /*3670*/  SHF.R.S32.HI R9, RZ, 0x1f, R7 ;  /* 0x0000001fff097819 */ /* 0x000fe20000011407 */
[----:B------:R-:W-:Y:S01]  /*3680*/  FFMA.FTZ R6, R31, R4, -R6 ;  /* 0x000000041f067223 */ /* 0x000fe20000010806 */
[----:B------:R-:W-:Y:S01]  /*3690*/  MOV R41, R43 ;  /* 0x0000002b00297202 */ /* 0x000fe20000000f00 */
[----:B------:R-:W-:Y:S02]  /*36a0*/  FFMA.FTZ R15, R8, R5, -R15 ;  /* 0x00000005080f7223 */ /* 0x000fe4000001080f */
[----:B------:R-:W-:Y:S02]  /*36b0*/  IMAD R3, R9, UR16, RZ ;  /* 0x0000001009037c24 */ /* 0x000fe4000f8e02ff */
[----:B------:R-:W-:-:S04]  /*36c0*/  IMAD.WIDE.U32 R40, R7, UR16, R40 ;  /* 0x0000001007287c25 */ /* 0x000fc8000f8e0028 */
[----:B------:R-:W-:Y:S01]  /*36d0*/  IMAD R5, R7, UR17, R3 ;  /* 0x0000001107057c24 */ /* 0x000fe2000f8e0203 */
[----:B------:R-:W-:Y:S01]  /*36e0*/  ULDC.64 UR16, c[0x0][0x210] ;  /* 0x0000840000107ab9 */ /* 0x000fe20000000a00 */
[----:B------:R-:W-:Y:S01]  /*36f0*/  FMUL.FTZ R3, R6, UR10 ;  /* 0x0000000a06037c20 */ /* 0x000fe20008410000 */
[----:B------:R-:W-:Y:S01]  /*3700*/  FMUL.FTZ R6, R15, UR10 ;  /* 0x0000000a0f067c20 */ /* 0x000fe20008410000 */
[----:B------:R-:W-:Y:S02]  /*3710*/  LEA R4, P0, R40, UR16, 0x1 ;  /* 0x0000001028047c11 */ /* 0x000fe4000f8008ff */
[----:B------:R-:W-:Y:S02]  /*3720*/  IADD3 R5, R41, R5, RZ ;  /* 0x0000000529057210 */ /* 0x000fe40007ffe0ff */
[----:B------:R-:W-:Y:S02]  /*3730*/  F2FP.BF16.F32.PACK_AB R3, R6, R3 ;  /* 0x000000030603723e */ /* 0x000fe400000010ff */
[----:B------:R-:W-:-:S05]  /*3740*/  LEA.HI.X R5, R40, UR17, R5, 0x1, P0 ;  /* 0x0000001128057c11 */ /* 0x000fca00080f0c05 */
[----:B------:R0:W-:Y:S02]  /*3750*/  STG.E desc[UR12][R4.64], R3 ;  /* 0x0000000304007986 */ /* 0x0001e4000c10190c */
.L_x_27:
[----:B------:R-:W-:Y:S05]  /*3760*/  BSYNC B0 ;  /* 0x0000000000007941 */ /* 0x000fea0003800000 */
.L_x_26:
[----:B------:R-:W-:Y:S01]  /*3770*/  ULDC UR4, c[0x0][0x2a0] ;  /* 0x0000a80000047ab9 */ /* 0x000fe20000000800 */
[----:B------:R-:W-:Y:S01]  /*3780*/  ULDC UR6, c[0x0][0x270] ;  /* 0x00009c0000067ab9 */ /* 0x000fe20000000800 */
[----:B------:R-:W-:Y:S01]  /*3790*/  IADD3 R36, R29, R36, RZ ;  /* 0x000000241d247210 */ /* 0x000fe20007ffe0ff */
[----:B------:R-:W-:Y:S01]  /*37a0*/  UIMAD UR4, UR4, UR6, URZ ;  /* 0x00000006040472a4 */ /* 0x000fe2000f8e023f */
[----:B------:R-:W-:-:S05]  /*37b0*/  IADD3 R35, R35, 0x1, RZ ;  /* 0x0000000123237810 */ /* 0x000fca0007ffe0ff */
[----:B------:R-:W-:-:S13]  /*37c0*/  ISETP.GE.AND P0, PT, R36, UR4, PT ;  /* 0x0000000424007c0c */ /* 0x000fda000bf06270 */
[----:B------:R-:W-:Y:S05]  /*37d0*/  @!P0 BRA `(.L_x_28) ;  /* 0xffffffc800c48947 */ /* 0x000fea000383ffff */
.L_x_1:
[----:B0-----:R-:W0:Y:S01]  /*37e0*/  LDC R4, c[0x0][0xc] ;  /* 0x00000300ff047b82 */ /* 0x001e220000000800 */
[----:B------:R-:W-:Y:S01]  /*37f0*/  ISETP.NE.AND P2, PT, R38, RZ, PT ;  /* 0x000000ff2600720c */ /* 0x000fe20003f45270 */
[----:B------:R-:W-:Y:S06]  /*3800*/  BSSY B0, `(.L_x_29) ;  /* 0x0000015000007945 */ /* 0x000fec0003800000 */
[----:B------:R-:W1:Y:S08]  /*3810*/  LDC R7, c[0x0][0x10] ;  /* 0x00000400ff077b82 */ /* 0x000e700000000800 */
[----:B------:R-:W2:Y:S01]  /*3820*/  LDC.64 R2, c[0x0][0x258] ;  /* 0x00009600ff027b82 */ /* 0x000ea20000000a00 */
[----:B0-----:R-:W-:-:S02]  /*3830*/  IADD3 R0, R4, -0x1, RZ ;  /* 0xffffffff04007810 */ /* 0x001fc40007ffe0ff */
[----:B------:R-:W-:Y:S02]  /*3840*/  ISETP.NE.AND P1, PT, R4, 0x1, PT ;  /* 0x000000010400780c */ /* 0x000fe40003f25270 */
[----:B------:R-:W-:Y:S02]  /*3850*/  ISETP.NE.AND P0, PT, R0, UR14, PT ;  /* 0x0000000e00007c0c */ /* 0x000fe4000bf05270 */
[C---:B-1----:R-:W-:Y:S02]  /*3860*/  IADD3 R5, R7.reuse, -0x1, RZ ;  /* 0xffffffff07057810 */ /* 0x042fe40007ffe0ff */
[----:B------:R-:W-:Y:S02]  /*3870*/  SHF.L.U32 R0, R7, 0x1, RZ ;  /* 0x0000000107007819 */ /* 0x000fe400000006ff */
[----:B------:R-:W-:Y:S02]  /*3880*/  ISETP.NE.OR P0, PT, R30, R5, P0 ;  /* 0x000000051e00720c */ /* 0x000fe40000705670 */
[----:B------:R-:W-:-:S05]  /*3890*/  SEL R5, R0, RZ, P1 ;  /* 0x000000ff00057207 */ /* 0x000fca0000800000 */
[----:B--2---:R-:W-:Y:S01]  /*38a0*/  IMAD.WIDE.U32 R2, R5, 0x4, R2 ;  /* 0x0000000405027825 */ /* 0x004fe200078e0002 */
[----:B------:R-:W-:Y:S06]  /*38b0*/  @P2 BRA `(.L_x_30) ;  /* 0x0000000000242947 */ /* 0x000fec0003800000 */
[----:B------:R-:W0:Y:S01]  /*38c0*/  S2R R0, SR_LANEID ;  /* 0x0000000000007919 */ /* 0x000e220000000000 */
[----:B------:R-:W-:Y:S02]  /*38d0*/  VOTEU.ANY UR4, UPT, PT ;  /* 0x0000000000047886 */ /* 0x000fe400038e0100 */
[----:B------:R-:W-:Y:S02]  /*38e0*/  UFLO.U32 UR5, UR4 ;  /* 0x00000004000572bd */ /* 0x000fe400080e0000 */
[----:B------:R-:W1:Y:S04]  /*38f0*/  POPC R5, UR4 ;  /* 0x0000000400057d09 */ /* 0x000e680008000000 */
[----:B0-----:R-:W-:-:S13]  /*3900*/  ISETP.EQ.U32.AND P1, PT, R0, UR5, PT ;  /* 0x0000000500007c0c */ /* 0x001fda000bf22070 */
[----:B------:R-:W-:Y:S06]  /*3910*/  @P1 MEMBAR.ALL.GPU ;  /* 0x0000000000001992 */ /* 0x000fec000000a000 */
[----:B------:R-:W-:-:S00]  /*3920*/  @P1 ERRBAR ;  /* 0x00000000000019ab */ /* 0x000fc00000000000 */
[----:B------:R-:W-:Y:S06]  /*3930*/  @P1 CGAERRBAR ;  /* 0x00000000000015ab */ /* 0x000fec0000000000 */
[----:B-1----:R0:W-:Y:S02]  /*3940*/  @P1 REDG.E.ADD.S32.STRONG.GPU desc[UR12][R2.64], R5 ;  /* 0x000000050200198e */ /* 0x0021e4000c10e38c */
.L_x_30:
[----:B------:R-:W-:Y:S05]  /*3950*/  BSYNC B0 ;  /* 0x0000000000007941 */ /* 0x000fea0003800000 */
.L_x_29:
[----:B------:R-:W-:Y:S05]  /*3960*/  @P0 EXIT ;  /* 0x000000000000094d */ /* 0x000fea0003800000 */
[----:B------:R-:W-:Y:S05]  /*3970*/  @P2 BRA `(.L_x_31) ;  /* 0x0000000000202947 */ /* 0x000fea0003800000 */
[----:B------:R-:W-:-:S05]  /*3980*/  IMAD R0, R4, R7, RZ ;  /* 0x0000000704007224 */ /* 0x000fca00078e02ff */
[----:B------:R-:W-:-:S13]  /*3990*/  ISETP.NE.AND P0, PT, R0, -0x1, PT ;  /* 0xffffffff0000780c */ /* 0x000fda0003f05270 */
[----:B------:R-:W-:Y:S05]  /*39a0*/  @!P0 BRA `(.L_x_31) ;  /* 0x0000000000148947 */ /* 0x000fea0003800000 */
.L_x_32:
[----:B0-----:R-:W2:Y:S04]  /*39b0*/  LDG.E.STRONG.GPU R5, desc[UR12][R2.64] ;  /* 0x0000000c02057981 */ /* 0x001ea8000c1ef900 */
[----:B--2---:R-:W-:Y:S01]  /*39c0*/  CCTL.IVALL ;  /* 0x00000000ff00798f */ /* 0x004fe20002000000 */
[----:B------:R-:W-:Y:S05]  /*39d0*/  YIELD ;  /* 0x0000000000007946 */ /* 0x000fea0003800000 */
[----:B------:R-:W-:-:S13]  /*39e0*/  ISETP.NE.AND P0, PT, R5, R0, PT ;  /* 0x000000000500720c */ /* 0x000fda0003f05270 */
[----:B------:R-:W-:Y:S05]  /*39f0*/  @P0 BRA `(.L_x_32) ;  /* 0xfffffffc00ec0947 */ /* 0x000fea000383ffff */
.L_x_31:
[----:B------:R-:W-:Y:S05]  /*3a00*/  WARPSYNC.ALL ;  /* 0x0000000000007948 */ /* 0x000fea0003800000 */
[----:B0-----:R-:W0:Y:S08]  /*3a10*/  LDC.64 R2, c[0x0][0x288] ;  /* 0x0000a200ff027b82 */ /* 0x001e300000000a00 */
[----:B------:R-:W-:Y:S01]  /*3a20*/  BAR.SYNC.DEFER_BLOCKING 0x0 ;  /* 0x0000000000007b1d */ /* 0x000fe20000010000 */
[----:B0-----:R-:W-:-:S04]  /*3a30*/  LEA.HI R0, P0, R3, R2, RZ, 0x1 ;  /* 0x0000000203007211 */ /* 0x001fc800078108ff */
[----:B------:R-:W-:-:S04]  /*3a40*/  IADD3.X R5, RZ, R3, RZ, P0, !PT ;  /* 0x00000003ff057210 */ /* 0x000fc800007fe4ff */
[--C-:B------:R-:W-:Y:S02]  /*3a50*/  SHF.R.S64 R25, R0, 0x1, R5.reuse ;  /* 0x0000000100197819 */ /* 0x100fe40000001005 */
[----:B------:R-:W-:Y:S02]  /*3a60*/  SHF.R.S32.HI R0, RZ, 0x1f, R38 ;  /* 0x0000001fff007819 */ /* 0x000fe40000011426 */
[----:B------:R-:W-:Y:S02]  /*3a70*/  SHF.R.S32.HI R27, RZ, 0x1, R5 ;  /* 0x00000001ff1b7819 */ /* 0x000fe40000011405 */
[----:B------:R-:W-:-:S04]  /*3a80*/  ISETP.GT.U32.AND P0, PT, R25, R38, PT ;  /* 0x000000261900720c */ /* 0x000fc80003f04070 */
[----:B------:R-:W-:-:S13]  /*3a90*/  ISETP.GT.AND.EX P0, PT, R27, R0, PT, P0 ;  /* 0x000000001b00720c */ /* 0x000fda0003f04300 */
[----:B------:R-:W-:Y:S05]  /*3aa0*/  @!P0 EXIT ;  /* 0x000000000000894d */ /* 0x000fea0003800000 */
[C---:B------:R-:W-:Y:S01]  /*3ab0*/  IMAD.WIDE.U32 R8, R2.reuse, 0x3, RZ ;  /* 0x0000000302087825 */ /* 0x040fe200078e00ff */
[----:B------:R-:W-:Y:S01]  /*3ac0*/  LEA R11, R3, R3, 0x1 ;  /* 0x00000003030b7211 */ /* 0x000fe200078e08ff */
[----:B------:R-:W0:Y:S01]  /*3ad0*/  LDC.64 R4, c[0x0][0x218] ;  /* 0x00008600ff047b82 */ /* 0x000e220000000a00 */
[----:B------:R-:W-:Y:S01]  /*3ae0*/  SHF.L.U64.HI R3, R2, 0x2, R3 ;  /* 0x0000000202037819 */ /* 0x000fe20000010203 */
[----:B------:R-:W-:Y:S01]  /*3af0*/  ULDC.64 UR4, c[0x0][0x268] ;  /* 0x00009a0000047ab9 */ /* 0x000fe20000000a00 */
[----:B------:R-:W-:Y:S02]  /*3b00*/  IADD3 R11, R9, R11, RZ ;  /* 0x0000000b090b7210 */ /* 0x000fe40007ffe0ff */
[----:B------:R-:W-:Y:S02]  /*3b10*/  SHF.L.U64.HI R33, R25, 0x2, R27 ;  /* 0x0000000219217819 */ /* 0x000fe4000001021b */
[----:B------:R-:W-:Y:S01]  /*3b20*/  LEA.HI R8, P0, R11, R8, RZ, 0x1 ;  /* 0x000000080b087211 */ /* 0x000fe200078108ff */
[----:B------:R-:W1:Y:S03]  /*3b30*/  LDC.64 R6, c[0x0][0x220] ;  /* 0x00008800ff067b82 */ /* 0x000e660000000a00 */
[----:B------:R-:W-:-:S04]  /*3b40*/  IADD3.X R11, RZ, R11, RZ, P0, !PT ;  /* 0x0000000bff0b7210 */ /* 0x000fc800007fe4ff */
[--C-:B------:R-:W-:Y:S02]  /*3b50*/  SHF.R.S64 R29, R8, 0x1, R11.reuse ;  /* 0x00000001081d7819 */ /* 0x100fe4000000100b */
[----:B------:R-:W-:-:S04]  /*3b60*/  SHF.R.S32.HI R8, RZ, 0x1, R11 ;  /* 0x00000001ff087819 */ /* 0x000fc8000001140b */
[----:B------:R-:W-:-:S07]  /*3b70*/  SHF.L.U64.HI R31, R29, 0x2, R8 ;  /* 0x000000021d1f7819 */ /* 0x000fce0000010208 */
.L_x_33:
[----:B------:R-:W-:-:S04]  /*3b80*/  LEA R12, P0, R38, UR4, 0x2 ;  /* 0x00000004260c7c11 */ /* 0x000fc8000f8010ff */
[----:B------:R-:W-:Y:S02]  /*3b90*/  LEA.HI.X R13, R38, UR5, R0, 0x2, P0 ;  /* 0x00000005260d7c11 */ /* 0x000fe400080f1400 */
[-C--:B------:R-:W-:Y:S02]  /*3ba0*/  LEA R14, P0, R25, R12.reuse, 0x2 ;  /* 0x0000000c190e7211 */ /* 0x080fe400078010ff */
[-C--:B------:R-:W-:Y:S01]  /*3bb0*/  LEA R18, P1, R2, R12.reuse, 0x2 ;  /* 0x0000000c02127211 */ /* 0x080fe200078210ff */
[----:B--2---:R-:W2:Y:S01]  /*3bc0*/  LDG.E R20, desc[UR12][R12.64] ;  /* 0x0000000c0c147981 */ /* 0x004ea2000c1e1900 */
[----:B------:R-:W-:Y:S02]  /*3bd0*/  LEA R16, P2, R29, R12, 0x2 ;  /* 0x0000000c1d107211 */ /* 0x000fe400078410ff */
[----:B------:R-:W-:Y:S02]  /*3be0*/  IADD3.X R15, R13, R33, RZ, P0, !PT ;  /* 0x000000210d0f7210 */ /* 0x000fe400007fe4ff */
[----:B------:R-:W-:-:S02]  /*3bf0*/  IADD3.X R19, R3, R13, RZ, P1, !PT ;  /* 0x0000000d03137210 */ /* 0x000fc40000ffe4ff */
[----:B------:R-:W-:Y:S01]  /*3c00*/  IADD3.X R17, R13, R31, RZ, P2, !PT ;  /* 0x0000001f0d117210 */ /* 0x000fe200017fe4ff */
[----:B------:R-:W2:Y:S04]  /*3c10*/  LDG.E R21, desc[UR12][R14.64] ;  /* 0x0000000c0e157981 */ /* 0x000ea8000c1e1900 */
[----:B------:R-:W3:Y:S04]  /*3c20*/  LDG.E R22, desc[UR12][R18.64] ;  /* 0x0000000c12167981 */ /* 0x000ee8000c1e1900 */
[----:B------:R-:W3:Y:S01]  /*3c30*/  LDG.E R23, desc[UR12][R16.64] ;  /* 0x0000000c10177981 */ /* 0x000ee2000c1e1900 */
[----:B------:R-:W-:-:S02]  /*3c40*/  SHF.L.U32 R11, R38, 0x1, RZ ;  /* 0x00000001260b7819 */ /* 0x000fc400000006ff */
[----:B------:R-:W-:-:S03]  /*3c50*/  IADD3 R38, R38, 0x80, RZ ;  /* 0x0000008026267810 */ /* 0x000fc60007ffe0ff */
[----:B0-----:R-:W-:-:S04]  /*3c60*/  IMAD.WIDE R8, R11, 0x4, R4 ;  /* 0x000000040b087825 */ /* 0x001fc800078e0204 */
[----:B-1----:R-:W-:Y:S01]  /*3c70*/  IMAD.WIDE R10, R11, 0x4, R6 ;  /* 0x000000040b0a7825 */ /* 0x002fe200078e0206 */
[----:B------:R-:W-:Y:S02]  /*3c80*/  ISETP.GT.U32.AND P0, PT, R25, R38, PT ;  /* 0x000000261900720c */ /* 0x000fe40003f04070 */
[----:B------:R-:W-:-:S04]  /*3c90*/  SHF.R.S32.HI R0, RZ, 0x1f, R38 ;  /* 0x0000001fff007819 */ /* 0x000fc80000011426 */
[----:B------:R-:W-:Y:S01]  /*3ca0*/  ISETP.GT.AND.EX P0, PT, R27, R0, PT, P0 ;  /* 0x000000001b00720c */ /* 0x000fe20003f04300 */
[----:B--2---:R2:W-:Y:S04]  /*3cb0*/  STG.E.64 desc[UR12][R8.64], R20 ;  /* 0x0000001408007986 */ /* 0x0045e8000c101b0c */
[----:B---3--:R2:W-:Y:S08]  /*3cc0*/  STG.E.64 desc[UR12][R10.64], R22 ;  /* 0x000000160a007986 */ /* 0x0085f0000c101b0c */
[----:B------:R-:W-:Y:S05]  /*3cd0*/  @P0 BRA `(.L_x_33) ;  /* 0xfffffffc00a80947 */ /* 0x000fea000383ffff */
[----:B------:R-:W-:Y:S05]  /*3ce0*/  EXIT ;  /* 0x000000000000794d */ /* 0x000fea0003800000 */
.L_x_34:
        /* <DEDUP_REMOVED lines=9> */
.L_x_3332:


//--------------------- .text._Z35group_norm_nhwc_bwd_one_pass_kernelI11Bf16IOFp32WLi128ELi8ELi128EEv26Group_norm_nhwc_bwd_params --------------------------
	.section	.text._Z35group_norm_nhwc_bwd_one_pass_kernelI11Bf16IOFp32WLi128ELi8ELi128EEv26Group_norm_nhwc_bwd_params,"ax",@progbits
	.align	128
        .global         _Z35group_norm_nhwc_bwd_one_pass_kernelI11Bf16IOFp32WLi128ELi8ELi128EEv26Group_norm_nhwc_bwd_params
        .type           _Z35group_norm_nhwc_bwd_one_pass_kernelI11Bf16IOFp32WLi128ELi8ELi128EEv26Group_norm_nhwc_bwd_params,@function
        .size           _Z35group_norm_nhwc_bwd_one_pass_kernelI11Bf16IOFp32WLi128ELi8ELi128EEv26Group_norm_nhwc_bwd_params,(.L_x_3333 - _Z35group_norm_nhwc_bwd_one_pass_kernelI11Bf16IOFp32WLi128ELi8ELi128EEv26Group_norm_nhwc_bwd_params)
        .other          _Z35group_norm_nhwc_bwd_one_pass_kernelI11Bf16IOFp32WLi128ELi8ELi128EEv26Group_norm_nhwc_bwd_params,@"STO_CUDA_ENTRY STV_DEFAULT"
_Z35group_norm_nhwc_bwd_one_pass_kernelI11Bf16IOFp32WLi128ELi8ELi128EEv26Group_norm_nhwc_bwd_params:
.text._Z35group_norm_nhwc_bwd_one_pass_kernelI11Bf16IOFp32WLi128ELi8ELi128EEv26Group_norm_nhwc_bwd_params:
[----:B------:R-:W-:Y:S08]  /*0000*/  LDC R1, c[0x0][0x28] ;  /* 0x00000a00ff017b82 */ /* 0x000ff00000000800 */
[----:B------:R-:W0:Y:S01]  /*0010*/  S2UR UR6, SR_CTAID.Y ;  /* 0x00000000000679c3 */ /* 0x000e220000002600 */
[----:B------:R-:W-:Y:S01]  /*0020*/  ULDC UR5, c[0x0][0x2a0] ;  /* 0x0000a80000057ab9 */ /* 0x000fe20000000800 */
[----:B------:R-:W-:Y:S01]  /*0030*/  ULDC UR4, c[0x0][0x270] ;  /* 0x00009c0000047ab9 */ /* 0x000fe20000000800 */
[----:B------:R-:W1:Y:S01]  /*0040*/  S2R R40, SR_TID.X ;  /* 0x0000000000287919 */ /* 0x000e620000002100 */
[----:B------:R-:W-:Y:S01]  /*0050*/  UIMAD UR5, UR5, UR4, URZ ;  /* 0x00000004050572a4 */ /* 0x000fe2000f8e023f */
[----:B------:R-:W-:-:S03]  /*0060*/  ULDC.64 UR12, c[0x0][0x208] ;  /* 0x00008200000c7ab9 */ /* 0x000fc60000000a00 */
[----:B------:R-:W2:Y:S01]  /*0070*/  S2UR UR14, SR_CTAID.X ;  /* 0x00000000000e79c3 */ /* 0x000ea20000002500 */
[----:B0-----:R-:W-:-:S04]  /*0080*/  MOV R31, UR6 ;  /* 0x00000006001f7c02 */ /* 0x001fc80008000f00 */
[----:B------:R-:W-:-:S13]  /*0090*/  ISETP.GE.AND P0, PT, R31, UR5, PT ;  /* 0x000000051f007c0c */ /* 0x000fda000bf06270 */
[----:B-12---:R-:W-:Y:S05]  /*00a0*/  @P0 BRA `(.L_x_35) ;  /* 0x0000004400800947 */ /* 0x006fea0003800000 */
[----:B------:R-:W0:Y:S01]  /*00b0*/  LDC R3, c[0x0][0x2ac] ;  /* 0x0000ab00ff037b82 */ /* 0x000e220000000800 */
[----:B------:R-:W-:Y:S01]  /*00c0*/  SHF.R.U32.HI R0, RZ, 0x2, R40 ;  /* 0x00000002ff007819 */ /* 0x000fe20000011628 */
[----:B------:R-:W-:Y:S01]  /*00d0*/  ULDC.64 UR10, c[0x0][0x288] ;  /* 0x0000a200000a7ab9 */ /* 0x000fe20000000a00 */
[----:B------:R-:W1:Y:S01]  /*00e0*/  S2R R30, SR_LANEID ;  /* 0x00000000001e7919 */ /* 0x000e620000000000 */
[----:B------:R-:W-:Y:S01]  /*00f0*/  ULDC.64 UR16, c[0x0][0x290] ;  /* 0x0000a40000107ab9 */ /* 0x000fe20000000a00 */
[----:B------:R-:W-:Y:S01]  /*0100*/  UIMAD.WIDE.U32 UR6, UR10, 0x3, URZ ;  /* 0x000000030a0678a5 */ /* 0x000fe2000f8e003f */
[----:B------:R-:W-:Y:S01]  /*0110*/  ISETP.GE.U32.AND P1, PT, R40, 0x80, PT ;  /* 0x000000802800780c */ /* 0x000fe20003f26070 */
[----:B------:R-:W-:Y:S01]  /*0120*/  UIMAD UR9, UR11, 0x3, URZ ;  /* 0x000000030b0978a4 */ /* 0x000fe2000f8e023f */
[----:B------:R-:W2:Y:S01]  /*0130*/  S2UR UR8, SR_CgaCtaId ;  /* 0x00000000000879c3 */ /* 0x000ea20000008800 */
[----:B------:R-:W-:Y:S01]  /*0140*/  ULEA.HI UR10, UP0, UR11, UR10, URZ, 0x1 ;  /* 0x0000000a0b0a7291 */ /* 0x000fe2000f81083f */
[----:B------:R-:W-:Y:S01]  /*0150*/  R2UR UR15, R31 ;  /* 0x000000001f0f72ca */ /* 0x000fe200000e0000 */
[----:B------:R-:W-:-:S02]  /*0160*/  UIADD3 UR9, UR7, UR9, URZ ;  /* 0x0000000907097290 */ /* 0x000fc4000fffe03f */
[----:B------:R-:W-:Y:S02]  /*0170*/  UIADD3.X UR11, URZ, UR11, URZ, UP0, !UPT ;  /* 0x0000000b3f0b7290 */ /* 0x000fe400087fe43f */
[----:B------:R-:W-:Y:S01]  /*0180*/  ULEA.HI UR7, UP0, UR9, UR6, URZ, 0x1 ;  /* 0x0000000609077291 */ /* 0x000fe2000f81083f */
[----:B------:R-:W-:Y:S01]  /*0190*/  UMOV UR4, 0x400 ;  /* 0x0000040000047882 */ /* 0x000fe20000000000 */
[----:B------:R-:W-:Y:S02]  /*01a0*/  USHF.R.S64 UR6, UR10, 0x1, UR11 ;  /* 0x000000010a067899 */ /* 0x000fe4000800100b */
[----:B------:R-:W-:Y:S01]  /*01b0*/  UIADD3.X UR9, URZ, UR9, URZ, UP0, !UPT ;  /* 0x000000093f097290 */ /* 0x000fe200087fe43f */
[----:B0-----:R-:W-:Y:S01]  /*01c0*/  IMAD R0, R3, UR14, R0 ;  /* 0x0000000e03007c24 */ /* 0x001fe2000f8e0200 */
[----:B------:R-:W-:Y:S02]  /*01d0*/  SHF.R.S32.HI R3, RZ, 0x1f, R40 ;  /* 0x0000001fff037819 */ /* 0x000fe40000011428 */
[----:B------:R-:W-:-:S02]  /*01e0*/  USHF.R.S64 UR7, UR7, 0x1, UR9 ;  /* 0x0000000107077899 */ /* 0x000fc40008001009 */
[----:B------:R-:W-:Y:S01]  /*01f0*/  USHF.R.S32.HI UR9, URZ, 0x1, UR9 ;  /* 0x000000013f097899 */ /* 0x000fe20008011409 */
[----:B------:R-:W-:Y:S02]  /*0200*/  ISETP.LT.U32.AND P2, PT, R0, UR16, PT ;  /* 0x0000001000007c0c */ /* 0x000fe4000bf41070 */
[----:B------:R-:W-:Y:S01]  /*0210*/  SHF.R.S32.HI R2, RZ, 0x1f, R0 ;  /* 0x0000001fff027819 */ /* 0x000fe20000011400 */
[----:B--2---:R-:W-:Y:S01]  /*0220*/  ULEA UR4, UR8, UR4, 0x18 ;  /* 0x0000000408047291 */ /* 0x004fe2000f8ec03f */
[----:B------:R-:W-:Y:S01]  /*0230*/  LEA.HI R3, R3, R40, RZ, 0x5 ;  /* 0x0000002803037211 */ /* 0x000fe200078f28ff */
[----:B------:R-:W-:Y:S01]  /*0240*/  USHF.R.S32.HI UR8, URZ, 0x1, UR11 ;  /* 0x000000013f087899 */ /* 0x000fe2000801140b */
[----:B------:R-:W-:Y:S01]  /*0250*/  ISETP.LT.AND.EX P2, PT, R2, UR17, !P1, P2 ;  /* 0x0000001102007c0c */ /* 0x000fe2000cf41320 */
[----:B------:R-:W-:Y:S01]  /*0260*/  USHF.L.U64.HI UR9, UR7, 0x2, UR9 ;  /* 0x0000000207097899 */ /* 0x000fe20008010209 */
[----:B------:R-:W-:Y:S01]  /*0270*/  IADD3 R2, R0, 0x20, RZ ;  /* 0x0000002000027810 */ /* 0x000fe20007ffe0ff */
[----:B------:R-:W-:-:S03]  /*0280*/  USHF.L.U64.HI UR8, UR6, 0x2, UR8 ;  /* 0x0000000206087899 */ /* 0x000fc60008010208 */
[----:B------:R-:W-:Y:S01]  /*0290*/  ISETP.LT.U32.AND P0, PT, R2, UR16, PT ;  /* 0x0000001002007c0c */ /* 0x000fe2000bf01070 */
[----:B------:R-:W-:Y:S01]  /*02a0*/  ULDC.U8 UR16, c[0x0][0x2a4] ;  /* 0x0000a90000107ab9 */ /* 0x000fe20000000000 */
[----:B------:R-:W-:-:S04]  /*02b0*/  SHF.R.S32.HI R2, RZ, 0x1f, R2 ;  /* 0x0000001fff027819 */ /* 0x000fc80000011402 */
[----:B------:R-:W-:Y:S01]  /*02c0*/  ISETP.LT.AND.EX P1, PT, R2, UR17, !P1, P0 ;  /* 0x0000001102007c0c */ /* 0x000fe2000cf21300 */
[----:B------:R-:W-:Y:S01]  /*02d0*/  ULDC UR17, c[0x0][0x10] ;  /* 0x0000040000117ab9 */ /* 0x000fe20000000800 */
[----:B------:R-:W-:-:S04]  /*02e0*/  SHF.R.S32.HI R2, RZ, 0x5, R3 ;  /* 0x00000005ff027819 */ /* 0x000fc80000011403 */
[----:B------:R-:W-:Y:S01]  /*02f0*/  LEA R2, R2, UR4, 0x3 ;  /* 0x0000000402027c11 */ /* 0x000fe2000f8e18ff */
[----:B-1----:R-:W-:-:S06]  /*0300*/  UMOV UR4, URZ ;  /* 0x0000003f00047c82 */ /* 0x002fcc0008000000 */
.L_x_70:
[----:B01----:R-:W0:Y:S01]  /*0310*/  LDC R9, c[0x0][0x2a0] ;  /* 0x0000a800ff097b82 */ /* 0x003e220000000800 */
[----:B------:R-:W-:Y:S01]  /*0320*/  IABS R6, UR15 ;  /* 0x0000000f00067c13 */ /* 0x000fe20008000000 */
[----:B------:R-:W-:Y:S01]  /*0330*/  ULDC.64 UR10, c[0x0][0x248] ;  /* 0x00009200000a7ab9 */ /* 0x000fe20000000a00 */
[----:B------:R-:W-:Y:S01]  /*0340*/  ISETP.LE.AND P0, PT, RZ, UR15, PT ;  /* 0x0000000fff007c0c */ /* 0x000fe2000bf03270 */
[----:B------:R-:W-:Y:S01]  /*0350*/  UIMAD.WIDE UR10, UR15, 0x8, UR10 ;  /* 0x000000080f0a78a5 */ /* 0x000fe2000f8e020a */
[----:B------:R-:W-:Y:S01]  /*0360*/  SHF.R.S32.HI R11, RZ, 0x1f, R0 ;  /* 0x0000001fff0b7819 */ /* 0x000fe20000011400 */
[----:B------:R-:W-:Y:S02]  /*0370*/  ULDC.64 UR18, c[0x0][0x298] ;  /* 0x0000a60000127ab9 */ /* 0x000fe40000000a00 */
[----:B------:R-:W1:Y:S02]  /*0380*/  LDC R10, c[0x0][0x2ac] ;  /* 0x0000ab00ff0a7b82 */ /* 0x000e640000000800 */
[----:B------:R-:W-:-:S02]  /*0390*/  MOV R12, UR10 ;  /* 0x0000000a000c7c02 */ /* 0x000fc40008000f00 */
[----:B------:R-:W-:-:S04]  /*03a0*/  MOV R13, UR11 ;  /* 0x0000000b000d7c02 */ /* 0x000fc80008000f00 */
[----:B--2---:R-:W2:Y:S02]  /*03b0*/  @P1 LDC.64 R14, c[0x0][0x288] ;  /* 0x0000a200ff0e1b82 */ /* 0x004ea40000000a00 */
[----:B------:R-:W3:Y:S01]  /*03c0*/  LDG.E.64 R12, desc[UR12][R12.64] ;  /* 0x0000000c0c0c7981 */ /* 0x000ee2000c1e1b00 */
[----:B0-----:R-:W-:-:S05]  /*03d0*/  IABS R8, R9 ;  /* 0x0000000900087213 */ /* 0x001fca0000000000 */
[----:B------:R-:W0:Y:S01]  /*03e0*/  @P1 LDC.64 R18, c[0x0][0x230] ;  /* 0x00008c00ff121b82 */ /* 0x000e220000000a00 */
[----:B------:R-:W4:Y:S01]  /*03f0*/  I2F.RP R3, R8 ;  /* 0x0000000800037306 */ /* 0x000f220000209400 */
[----:B------:R-:W-:-:S06]  /*0400*/  IADD3 R25, R0, 0x20, RZ ;  /* 0x0000002000197810 */ /* 0x000fcc0007ffe0ff */
[----:B------:R-:W0:Y:S01]  /*0410*/  @P1 LDC.64 R20, c[0x0][0x228] ;  /* 0x00008a00ff141b82 */ /* 0x000e220000000a00 */
[----:B----4-:R-:W4:Y:S02]  /*0420*/  MUFU.RCP R3, R3 ;  /* 0x0000000300037308 */ /* 0x010f240000001000 */
[----:B----4-:R-:W-:-:S06]  /*0430*/  IADD3 R4, R3, 0xffffffe, RZ ;  /* 0x0ffffffe03047810 */ /* 0x010fcc0007ffe0ff */
[----:B------:R4:W1:Y:S02]  /*0440*/  F2I.FTZ.U32.TRUNC.NTZ R5, R4 ;  /* 0x0000000400057305 */ /* 0x000864000021f000 */
[----:B----4-:R-:W-:Y:S01]  /*0450*/  HFMA2.MMA R4, -RZ, RZ, 0, 0 ;  /* 0x00000000ff047435 */ /* 0x010fe200000001ff */
[----:B-1----:R-:W-:-:S05]  /*0460*/  IADD3 R7, RZ, -R5, RZ ;  /* 0x80000005ff077210 */ /* 0x002fca0007ffe0ff */
[----:B------:R-:W-:-:S04]  /*0470*/  IMAD R7, R7, R8, RZ ;  /* 0x0000000807077224 */ /* 0x000fc800078e02ff */
[----:B------:R-:W-:Y:S01]  /*0480*/  IMAD.HI.U32 R5, R5, R7, R4 ;  /* 0x0000000705057227 */ /* 0x000fe200078e0004 */
[----:B------:R-:W-:Y:S02]  /*0490*/  MOV R7, R6 ;  /* 0x0000000600077202 */ /* 0x000fe40000000f00 */
[----:B------:R-:W-:-:S03]  /*04a0*/  LOP3.LUT R4, R9, UR15, RZ, 0x3c, !PT ;  /* 0x0000000f09047c12 */ /* 0x000fc6000f8e3cff */
[----:B------:R-:W-:Y:S01]  /*04b0*/  IMAD.HI.U32 R6, R5, R7, RZ ;  /* 0x0000000705067227 */ /* 0x000fe200078e00ff */
[----:B------:R-:W-:Y:S02]  /*04c0*/  ISETP.GE.AND P3, PT, R4, RZ, PT ;  /* 0x000000ff0400720c */ /* 0x000fe40003f66270 */
[----:B------:R-:W1:Y:S02]  /*04d0*/  @P2 LDC.64 R4, c[0x0][0x288] ;  /* 0x0000a200ff042b82 */ /* 0x000e640000000a00 */
[----:B------:R-:W-:-:S05]  /*04e0*/  IADD3 R3, -R6, RZ, RZ ;  /* 0x000000ff06037210 */ /* 0x000fca0007ffe1ff */
[----:B------:R-:W-:-:S05]  /*04f0*/  IMAD R3, R8, R3, R7 ;  /* 0x0000000308037224 */ /* 0x000fca00078e0207 */
[----:B------:R-:W-:-:S13]  /*0500*/  ISETP.GT.U32.AND P5, PT, R8, R3, PT ;  /* 0x000000030800720c */ /* 0x000fda0003fa4070 */
[-C--:B------:R-:W-:Y:S02]  /*0510*/  @!P5 IADD3 R3, R3, -R8.reuse, RZ ;  /* 0x800000080303d210 */ /* 0x080fe40007ffe0ff */
[----:B------:R-:W-:Y:S02]  /*0520*/  @!P5 IADD3 R6, R6, 0x1, RZ ;  /* 0x000000010606d810 */ /* 0x000fe40007ffe0ff */
[CC--:B------:R-:W-:Y:S02]  /*0530*/  ISETP.GE.U32.AND P4, PT, R3.reuse, R8.reuse, PT ;  /* 0x000000080300720c */ /* 0x0c0fe40003f86070 */
[----:B------:R-:W-:Y:S02]  /*0540*/  ISETP.GT.U32.AND P5, PT, R8, R3, PT ;  /* 0x000000030800720c */ /* 0x000fe40003fa4070 */
[----:B------:R-:W-:-:S04]  /*0550*/  IADD3 R8, R3, -R8, RZ ;  /* 0x8000000803087210 */ /* 0x000fc80007ffe0ff */
[----:B------:R-:W-:Y:S02]  /*0560*/  SEL R3, R8, R3, !P5 ;  /* 0x0000000308037207 */ /* 0x000fe40006800000 */
[----:B------:R-:W-:Y:S02]  /*0570*/  SHF.L.U32 R8, R40, 0x1, RZ ;  /* 0x0000000128087819 */ /* 0x000fe400000006ff */
[----:B------:R-:W-:Y:S02]  /*0580*/  @!P0 IADD3 R3, -R3, RZ, RZ ;  /* 0x000000ff03038210 */ /* 0x000fe40007ffe1ff */
[----:B------:R-:W-:Y:S02]  /*0590*/  @P4 IADD3 R6, R6, 0x1, RZ ;  /* 0x0000000106064810 */ /* 0x000fe40007ffe0ff */
[----:B------:R-:W-:Y:S02]  /*05a0*/  ISETP.NE.AND P4, PT, R9, RZ, PT ;  /* 0x000000ff0900720c */ /* 0x000fe40003f85270 */
[----:B------:R-:W-:-:S02]  /*05b0*/  MOV R7, R6 ;  /* 0x0000000600077202 */ /* 0x000fc40000000f00 */
[----:B------:R-:W-:Y:S02]  /*05c0*/  LOP3.LUT R6, RZ, R9, RZ, 0x33, !PT ;  /* 0x00000009ff067212 */ /* 0x000fe400078e33ff */
[----:B------:R-:W-:Y:S02]  /*05d0*/  @!P3 IADD3 R7, -R7, RZ, RZ ;  /* 0x000000ff0707b210 */ /* 0x000fe40007ffe1ff */
[----:B------:R-:W-:Y:S02]  /*05e0*/  LOP3.LUT R8, R8, 0x6, RZ, 0xc0, !PT ;  /* 0x0000000608087812 */ /* 0x000fe400078ec0ff */
[C---:B------:R-:W-:Y:S02]  /*05f0*/  SEL R3, R6.reuse, R3, !P4 ;  /* 0x0000000306037207 */ /* 0x040fe40006000000 */
[----:B------:R-:W-:Y:S02]  /*0600*/  SEL R7, R6, R7, !P4 ;  /* 0x0000000706077207 */ /* 0x000fe40006000000 */
[----:B------:R-:W-:-:S02]  /*0610*/  SHF.R.U32.HI R9, RZ, 0x2, R40 ;  /* 0x00000002ff097819 */ /* 0x000fc40000011628 */
[----:B------:R-:W-:Y:S02]  /*0620*/  LEA R8, R3, R8, 0x3 ;  /* 0x0000000803087211 */ /* 0x000fe400078e18ff */
[----:B------:R-:W-:Y:S01]  /*0630*/  SHF.R.S32.HI R6, RZ, 0x1f, R7 ;  /* 0x0000001fff067819 */ /* 0x000fe20000011407 */
[----:B------:R-:W-:Y:S01]  /*0640*/  IMAD R16, R10, UR14, R9 ;  /* 0x0000000e0a107c24 */ /* 0x000fe2000f8e0209 */
[----:B------:R-:W-:Y:S01]  /*0650*/  SHF.R.S32.HI R9, RZ, 0x1f, R8 ;  /* 0x0000001fff097819 */ /* 0x000fe20000011408 */
[----:B-1----:R-:W-:Y:S02]  /*0660*/  @P2 IMAD R10, R11, R4, RZ ;  /* 0x000000040b0a2224 */ /* 0x002fe400078e02ff */
[----:B------:R-:W-:Y:S02]  /*0670*/  IMAD R6, R6, UR18, RZ ;  /* 0x0000001206067c24 */ /* 0x000fe4000f8e02ff */
[----:B------:R-:W-:Y:S01]  /*0680*/  @P2 IMAD R17, R0, R5, R10 ;  /* 0x0000000500112224 */ /* 0x000fe200078e020a */
[----:B------:R-:W-:Y:S01]  /*0690*/  IADD3 R5, R16, 0x40, RZ ;  /* 0x0000004010057810 */ /* 0x000fe20007ffe0ff */
[C---:B------:R-:W-:Y:S01]  /*06a0*/  IMAD R45, R7.reuse, UR19, R6 ;  /* 0x00000013072d7c24 */ /* 0x040fe2000f8e0206 */
[----:B------:R-:W1:Y:S01]  /*06b0*/  @P2 LDC.64 R10, c[0x0][0x228] ;  /* 0x00008a00ff0a2b82 */ /* 0x000e620000000a00 */
[----:B------:R-:W-:Y:S01]  /*06c0*/  IMAD.WIDE.U32 R42, R7, UR18, R8 ;  /* 0x00000012072a7c25 */ /* 0x000fe2000f8e0008 */
[----:B------:R-:W-:-:S02]  /*06d0*/  ULDC.64 UR18, c[0x0][0x290] ;  /* 0x0000a40000127ab9 */ /* 0x000fc40000000a00 */
[----:B------:R-:W-:Y:S02]  /*06e0*/  ISETP.GE.U32.AND P0, PT, R5, UR18, PT ;  /* 0x0000001205007c0c */ /* 0x000fe4000bf06070 */
[----:B------:R-:W-:Y:S02]  /*06f0*/  SHF.R.S32.HI R5, RZ, 0x1f, R5 ;  /* 0x0000001fff057819 */ /* 0x000fe40000011405 */
[----:B------:R-:W4:Y:S01]  /*0700*/  @P2 LDC.64 R6, c[0x0][0x230] ;  /* 0x00008c00ff062b82 */ /* 0x000f220000000a00 */
[----:B------:R-:W-:Y:S02]  /*0710*/  IADD3 R45, R43, R45, RZ ;  /* 0x0000002d2b2d7210 */ /* 0x000fe40007ffe0ff */
[----:B------:R-:W-:Y:S02]  /*0720*/  ISETP.GE.AND.EX P0, PT, R5, UR19, PT, P0 ;  /* 0x0000001305007c0c */ /* 0x000fe4000bf06300 */
[----:B------:R-:W-:Y:S02]  /*0730*/  @P2 MOV R44, R42 ;  /* 0x0000002a002c2202 */ /* 0x000fe40000000f00 */
[----:B------:R-:W-:-:S02]  /*0740*/  ISETP.LT.U32.AND P0, PT, R40, 0x80, !P0 ;  /* 0x000000802800780c */ /* 0x000fc40004701070 */
[----:B------:R-:W-:Y:S01]  /*0750*/  IADD3 R16, R16, 0x60, RZ ;  /* 0x0000006010107810 */ /* 0x000fe20007ffe0ff */
[----:B------:R-:W-:-:S03]  /*0760*/  @P2 IMAD.WIDE.U32 R4, R0, R4, R44 ;  /* 0x0000000400042225 */ /* 0x000fc600078e002c */
[----:B------:R-:W-:Y:S02]  /*0770*/  ISETP.GE.U32.AND P3, PT, R16, UR18, PT ;  /* 0x0000001210007c0c */ /* 0x000fe4000bf66070 */
[----:B------:R-:W-:Y:S02]  /*0780*/  SHF.R.S32.HI R16, RZ, 0x1f, R16 ;  /* 0x0000001fff107819 */ /* 0x000fe40000011410 */
[----:B------:R-:W-:Y:S02]  /*0790*/  @P2 IADD3 R5, R5, R17, RZ ;  /* 0x0000001105052210 */ /* 0x000fe40007ffe0ff */
[----:B------:R-:W-:Y:S02]  /*07a0*/  ISETP.GE.AND.EX P3, PT, R16, UR19, PT, P3 ;  /* 0x0000001310007c0c */ /* 0x000fe4000bf66330 */
[C---:B------:R-:W-:Y:S02]  /*07b0*/  @P2 SHF.L.U32 R17, R4.reuse, 0x1, RZ ;  /* 0x0000000104112819 */ /* 0x040fe400000006ff */
[----:B------:R-:W-:-:S02]  /*07c0*/  @P2 SHF.L.U64.HI R22, R4, 0x1, R5 ;  /* 0x0000000104162819 */ /* 0x000fc40000010205 */
[----:B------:R-:W0:Y:S01]  /*07d0*/  @P0 LDC.64 R4, c[0x0][0x288] ;  /* 0x0000a200ff040b82 */ /* 0x000e220000000a00 */
[----:B------:R-:W-:Y:S02]  /*07e0*/  SHF.R.S32.HI R23, RZ, 0x1f, R25 ;  /* 0x0000001fff177819 */ /* 0x000fe40000011419 */
[----:B------:R-:W-:Y:S02]  /*07f0*/  ISETP.LT.U32.AND P3, PT, R40, 0x80, !P3 ;  /* 0x000000802800780c */ /* 0x000fe40005f61070 */
[C---:B----4-:R-:W-:Y:S02]  /*0800*/  @P2 IADD3 R6, P4, R17.reuse, R6, RZ ;  /* 0x0000000611062210 */ /* 0x050fe40007f9e0ff */
[----:B-1----:R-:W-:Y:S01]  /*0810*/  @P2 IADD3 R10, P5, R17, R10, RZ ;  /* 0x0000000a110a2210 */ /* 0x002fe20007fbe0ff */
[----:B--2---:R-:W-:Y:S01]  /*0820*/  @P1 IMAD R16, R23, R14, RZ ;  /* 0x0000000e17101224 */ /* 0x004fe200078e02ff */
[C---:B------:R-:W-:Y:S02]  /*0830*/  @P2 IADD3.X R7, R22.reuse, R7, RZ, P4, !PT ;  /* 0x0000000716072210 */ /* 0x040fe400027fe4ff */
[----:B------:R-:W-:-:S02]  /*0840*/  @P2 IADD3.X R11, R22, R11, RZ, P5, !PT ;  /* 0x0000000b160b2210 */ /* 0x000fc40002ffe4ff */
[----:B------:R-:W-:Y:S02]  /*0850*/  @P1 MOV R22, R42 ;  /* 0x0000002a00161202 */ /* 0x000fe40000000f00 */
[----:B------:R-:W-:Y:S01]  /*0860*/  @P1 MOV R23, R45 ;  /* 0x0000002d00171202 */ /* 0x000fe20000000f00 */
[C---:B------:R-:W-:Y:S02]  /*0870*/  @P1 IMAD R15, R25.reuse, R15, R16 ;  /* 0x0000000f190f1224 */ /* 0x040fe400078e0210 */
[----:B------:R-:W1:Y:S01]  /*0880*/  @P3 LDC.64 R16, c[0x0][0x288] ;  /* 0x0000a200ff103b82 */ /* 0x000e620000000a00 */
[----:B------:R-:W-:Y:S01]  /*0890*/  @P1 IMAD.WIDE.U32 R22, R25, R14, R22 ;  /* 0x0000000e19161225 */ /* 0x000fe200078e0016 */
[----:B------:R-:W-:-:S04]  /*08a0*/  IADD3 R25, R0, 0x40, RZ ;  /* 0x0000004000197810 */ /* 0x000fc80007ffe0ff */
[----:B------:R-:W-:Y:S02]  /*08b0*/  @P1 IADD3 R27, R23, R15, RZ ;  /* 0x0000000f171b1210 */ /* 0x000fe40007ffe0ff */
[C---:B------:R-:W-:Y:S02]  /*08c0*/  @P1 SHF.L.U32 R23, R22.reuse, 0x1, RZ ;  /* 0x0000000116171819 */ /* 0x040fe400000006ff */
[----:B------:R-:W-:Y:S02]  /*08d0*/  CS2R R36, SRZ ;  /* 0x0000000000247805 */ /* 0x000fe4000001ff00 */
[----:B------:R-:W-:Y:S02]  /*08e0*/  SHF.R.S32.HI R29, RZ, 0x1f, R25 ;  /* 0x0000001fff1d7819 */ /* 0x000fe40000011419 */
[----:B------:R-:W-:Y:S02]  /*08f0*/  CS2R R38, SRZ ;  /* 0x0000000000267805 */ /* 0x000fe4000001ff00 */
[----:B------:R-:W-:Y:S01]  /*0900*/  @P1 SHF.L.U64.HI R24, R22, 0x1, R27 ;  /* 0x0000000116181819 */ /* 0x000fe2000001021b */
[----:B------:R-:W2:Y:S01]  /*0910*/  @P0 LDC.64 R14, c[0x0][0x230] ;  /* 0x00008c00ff0e0b82 */ /* 0x000ea20000000a00 */
[----:B0-----:R-:W-:-:S02]  /*0920*/  @P1 IADD3 R18, P4, R23, R18, RZ ;  /* 0x0000001217121210 */ /* 0x001fc40007f9e0ff */
[----:B------:R-:W-:Y:S01]  /*0930*/  @P1 IADD3 R20, P5, R23, R20, RZ ;  /* 0x0000001417141210 */ /* 0x000fe20007fbe0ff */
[----:B------:R-:W-:Y:S01]  /*0940*/  @P0 IMAD R26, R29, R4, RZ ;  /* 0x000000041d1a0224 */ /* 0x000fe200078e02ff */
[----:B------:R-:W-:Y:S01]  /*0950*/  @P0 MOV R22, R42 ;  /* 0x0000002a00160202 */ /* 0x000fe20000000f00 */
[----:B------:R0:W5:Y:S01]  /*0960*/  @P2 LDG.E R37, desc[UR12][R10.64] ;  /* 0x0000000c0a252981 */ /* 0x000162000c1e1900 */
[----:B------:R-:W-:Y:S01]  /*0970*/  @P0 MOV R23, R45 ;  /* 0x0000002d00170202 */ /* 0x000fe20000000f00 */
[C---:B------:R-:W-:Y:S01]  /*0980*/  @P0 IMAD R29, R25.reuse, R5, R26 ;  /* 0x00000005191d0224 */ /* 0x040fe200078e021a */
[----:B------:R-:W-:Y:S02]  /*0990*/  IADD3 R27, R0, 0x60, RZ ;  /* 0x00000060001b7810 */ /* 0x000fe40007ffe0ff */
[----:B------:R-:W-:Y:S01]  /*09a0*/  CS2R R34, SRZ ;  /* 0x0000000000227805 */ /* 0x000fe2000001ff00 */
[----:B------:R4:W5:Y:S01]  /*09b0*/  @P2 LDG.E R38, desc[UR12][R6.64] ;  /* 0x0000000c06262981 */ /* 0x000962000c1e1900 */
[----:B------:R-:W-:Y:S01]  /*09c0*/  @P0 IMAD.WIDE.U32 R22, R25, R4, R22 ;  /* 0x0000000419160225 */ /* 0x000fe200078e0016 */
[----:B0-----:R-:W0:Y:S01]  /*09d0*/  @P3 LDC.64 R10, c[0x0][0x228] ;  /* 0x00008a00ff0a3b82 */ /* 0x001e220000000a00 */
[----:B------:R-:W-:-:S03]  /*09e0*/  SHF.R.S32.HI R33, RZ, 0x1f, R27 ;  /* 0x0000001fff217819 */ /* 0x000fc6000001141b */
[----:B------:R-:W-:Y:S02]  /*09f0*/  @P0 IADD3 R25, R23, R29, RZ ;  /* 0x0000001d17190210 */ /* 0x000fe40007ffe0ff */
[----:B------:R-:W-:Y:S01]  /*0a00*/  @P0 SHF.L.U32 R23, R22, 0x1, RZ ;  /* 0x0000000116170819 */ /* 0x000fe200000006ff */
[----:B-1----:R-:W-:Y:S01]  /*0a10*/  @P3 IMAD R26, R33, R16, RZ ;  /* 0x00000010211a3224 */ /* 0x002fe200078e02ff */
[C---:B------:R-:W-:Y:S01]  /*0a20*/  @P1 IADD3.X R19, R24.reuse, R19, RZ, P4, !PT ;  /* 0x0000001318131210 */ /* 0x040fe200027fe4ff */
[----:B------:R-:W1:Y:S01]  /*0a30*/  @P0 LDC.64 R4, c[0x0][0x228] ;  /* 0x00008a00ff040b82 */ /* 0x000e620000000a00 */
[----:B------:R-:W-:Y:S02]  /*0a40*/  @P1 IADD3.X R21, R24, R21, RZ, P5, !PT ;  /* 0x0000001518151210 */ /* 0x000fe40002ffe4ff */
[----:B------:R-:W-:Y:S01]  /*0a50*/  @P0 SHF.L.U64.HI R22, R22, 0x1, R25 ;  /* 0x0000000116160819 */ /* 0x000fe20000010219 */
[----:B------:R-:W-:Y:S01]  /*0a60*/  @P3 IMAD R29, R27, R17, R26 ;  /* 0x000000111b1d3224 */ /* 0x000fe200078e021a */
[----:B------:R-:W-:-:S02]  /*0a70*/  @P3 MOV R24, R42 ;  /* 0x0000002a00183202 */ /* 0x000fc40000000f00 */
[----:B------:R-:W-:Y:S02]  /*0a80*/  CS2R R32, SRZ ;  /* 0x0000000000207805 */ /* 0x000fe4000001ff00 */
[----:B------:R-:W-:Y:S01]  /*0a90*/  @P3 MOV R25, R45 ;  /* 0x0000002d00193202 */ /* 0x000fe20000000f00 */
[----:B------:R-:W5:Y:S01]  /*0aa0*/  @P1 LDG.E R39, desc[UR12][R18.64] ;  /* 0x0000000c12271981 */ /* 0x000f62000c1e1900 */
[----:B----4-:R-:W4:Y:S01]  /*0ab0*/  @P3 LDC.64 R6, c[0x0][0x230] ;  /* 0x00008c00ff063b82 */ /* 0x010f220000000a00 */
[----:B------:R-:W-:Y:S02]  /*0ac0*/  @P3 IMAD.WIDE.U32 R16, R27, R16, R24 ;  /* 0x000000101b103225 */ /* 0x000fe400078e0018 */
[----:B------:R-:W5:Y:S03]  /*0ad0*/  @P1 LDG.E R36, desc[UR12][R20.64] ;  /* 0x0000000c14241981 */ /* 0x000f66000c1e1900 */
[----:B------:R-:W-:-:S02]  /*0ae0*/  @P3 IADD3 R25, R17, R29, RZ ;  /* 0x0000001d11193210 */ /* 0x000fc40007ffe0ff */
[C---:B------:R-:W-:Y:S02]  /*0af0*/  @P3 SHF.L.U32 R17, R16.reuse, 0x1, RZ ;  /* 0x0000000110113819 */ /* 0x040fe400000006ff */
[----:B------:R-:W-:Y:S02]  /*0b00*/  @P3 SHF.L.U64.HI R16, R16, 0x1, R25 ;  /* 0x0000000110103819 */ /* 0x000fe40000010219 */
[----:B0-----:R-:W-:-:S04]  /*0b10*/  @P3 IADD3 R10, P6, R17, R10, RZ ;  /* 0x0000000a110a3210 */ /* 0x001fc80007fde0ff */
[----:B------:R-:W-:-:S05]  /*0b20*/  @P3 IADD3.X R11, R16, R11, RZ, P6, !PT ;  /* 0x0000000b100b3210 */ /* 0x000fca00037fe4ff */
[----:B------:R-:W5:Y:S01]  /*0b30*/  @P3 LDG.E R32, desc[UR12][R10.64] ;  /* 0x0000000c0a203981 */ /* 0x000f62000c1e1900 */
[----:B--2---:R-:W-:-:S04]  /*0b40*/  @P0 IADD3 R14, P4, R23, R14, RZ ;  /* 0x0000000e170e0210 */ /* 0x004fc80007f9e0ff */
[----:B------:R-:W-:Y:S02]  /*0b50*/  @P0 IADD3.X R15, R22, R15, RZ, P4, !PT ;  /* 0x0000000f160f0210 */ /* 0x000fe400027fe4ff */
[----:B-1----:R-:W-:-:S03]  /*0b60*/  @P0 IADD3 R4, P4, R23, R4, RZ ;  /* 0x0000000417040210 */ /* 0x002fc60007f9e0ff */
[----:B------:R-:W5:Y:S01]  /*0b70*/  @P0 LDG.E R34, desc[UR12][R14.64] ;  /* 0x0000000c0e220981 */ /* 0x000f62000c1e1900 */
[----:B---3--:R-:W-:Y:S02]  /*0b80*/  R2UR UR20, R12 ;  /* 0x000000000c1472ca */ /* 0x008fe400000e0000 */
[----:B------:R-:W-:-:S05]  /*0b90*/  @P0 IADD3.X R5, R22, R5, RZ, P4, !PT ;  /* 0x0000000516050210 */ /* 0x000fca00027fe4ff */
[----:B------:R0:W5:Y:S06]  /*0ba0*/  @P0 LDG.E R33, desc[UR12][R4.64] ;  /* 0x0000000c04210981 */ /* 0x00016c000c1e1900 */
[----:B------:R-:W-:-:S05]  /*0bb0*/  MOV R12, UR20 ;  /* 0x00000014000c7c02 */ /* 0x000fca0008000f00 */
[----:B------:R-:W-:-:S05]  /*0bc0*/  FFMA.FTZ R13, -R12, UR20, R13 ;  /* 0x000000140c0d7c23 */ /* 0x000fca000801010d */
[----:B------:R-:W-:-:S13]  /*0bd0*/  FSETP.GTU.FTZ.AND P0, PT, R13, RZ, PT ;  /* 0x000000ff0d00720b */ /* 0x000fda0003f1c000 */
[----:B------:R-:W-:Y:S01]  /*0be0*/  VOTEU.ANY UP0, P0 ;  /* 0x00000000003f7886 */ /* 0x000fe20000000100 */
[----:B------:R-:W-:-:S04]  /*0bf0*/  PLOP3.LUT P0, PT, PT, PT, UP0, 0x80, 0x0 ;  /* 0x000000000000781c */ /* 0x000fc80003f0f008 */
[----:B------:R-:W-:-:S09]  /*0c00*/  @UP0 ULDC UR10, c[0x0][0x250] ;  /* 0x00009400000a0ab9 */ /* 0x000fd20000000800 */
[----:B------:R-:W-:-:S06]  /*0c10*/  @P0 FADD.FTZ R12, R13, UR10 ;  /* 0x0000000a0d0c0e21 */ /* 0x000fcc0008010000 */
[----:B------:R-:W1:Y:S01]  /*0c20*/  @P0 MUFU.RSQ R12, R12 ;  /* 0x0000000c000c0308 */ /* 0x000e620000001400 */
[----:B----4-:R-:W-:Y:S01]  /*0c30*/  @P3 IADD3 R6, P5, R17, R6, RZ ;  /* 0x0000000611063210 */ /* 0x010fe20007fbe0ff */
[----:B------:R-:W-:-:S03]  /*0c40*/  UMOV UR18, 0x3f800000 ;  /* 0x3f80000000127882 */ /* 0x000fc60000000000 */
[----:B------:R-:W-:Y:S01]  /*0c50*/  @P3 IADD3.X R7, R16, R7, RZ, P5, !PT ;  /* 0x0000000710073210 */ /* 0x000fe20002ffe4ff */
[----:B------:R-:W-:Y:S01]  /*0c60*/  BSSY B0, `(.L_x_36) ;  /* 0x0000013000007945 */ /* 0x000fe20003800000 */
[----:B0-----:R-:W-:-:S03]  /*0c70*/  CS2R R4, SRZ ;  /* 0x0000000000047805 */ /* 0x001fc6000001ff00 */
[----:B------:R0:W5:Y:S01]  /*0c80*/  @P3 LDG.E R35, desc[UR12][R6.64] ;  /* 0x0000000c06233981 */ /* 0x000162000c1e1900 */
[----:B-1----:R-:W-:Y:S02]  /*0c90*/  @P0 R2UR UR10, R12 ;  /* 0x000000000c0a02ca */ /* 0x002fe400000e0000 */
[----:B------:R-:W-:Y:S02]  /*0ca0*/  ISETP.GT.U32.AND P0, PT, R40, 0x7f, PT ;  /* 0x0000007f2800780c */ /* 0x000fe40003f04070 */
[----:B0-----:R-:W-:-:S09]  /*0cb0*/  CS2R R6, SRZ ;  /* 0x0000000000067805 */ /* 0x001fd2000001ff00 */
[----:B------:R-:W-:Y:S02]  /*0cc0*/  @UP0 UMOV UR18, UR10 ;  /* 0x0000000a00120c82 */ /* 0x000fe40008000000 */
[----:B------:R-:W-:Y:S05]  /*0cd0*/  @P0 BRA `(.L_x_37) ;  /* 0x00000000002c0947 */ /* 0x000fea0003800000 */
[----:B------:R-:W-:Y:S01]  /*0ce0*/  ISETP.NE.AND P0, PT, RZ, UR16, PT ;  /* 0x00000010ff007c0c */ /* 0x000fe2000bf05270 */
[----:B------:R-:W-:Y:S01]  /*0cf0*/  ULDC.64 UR10, c[0x0][0x238] ;  /* 0x00008e00000a7ab9 */ /* 0x000fe20000000a00 */
[C---:B------:R-:W-:Y:S02]  /*0d00*/  SHF.L.U32 R11, R8.reuse, 0x2, RZ ;  /* 0x00000002080b7819 */ /* 0x040fe400000006ff */
[----:B------:R-:W-:Y:S02]  /*0d10*/  SHF.L.U64.HI R12, R8, 0x2, R9 ;  /* 0x00000002080c7819 */ /* 0x000fe40000010209 */
[----:B------:R-:W-:-:S04]  /*0d20*/  IADD3 R8, P3, R11, UR10, RZ ;  /* 0x0000000a0b087c10 */ /* 0x000fc8000ff7e0ff */
[----:B------:R-:W-:-:S03]  /*0d30*/  IADD3.X R9, R12, UR11, RZ, P3, !PT ;  /* 0x0000000b0c097c10 */ /* 0x000fc60009ffe4ff */
[----:B------:R-:W0:Y:S02]  /*0d40*/  @P0 LDC.64 R4, c[0x0][0x240] ;  /* 0x00009000ff040b82 */ /* 0x000e240000000a00 */
[----:B0-----:R-:W-:-:S04]  /*0d50*/  @P0 IADD3 R10, P4, R11, R4, RZ ;  /* 0x000000040b0a0210 */ /* 0x001fc80007f9e0ff */
[----:B------:R-:W-:Y:S02]  /*0d60*/  @P0 IADD3.X R11, R12, R5, RZ, P4, !PT ;  /* 0x000000050c0b0210 */ /* 0x000fe400027fe4ff */
[----:B------:R0:W5:Y:S04]  /*0d70*/  LDG.E.64 R4, desc[UR12][R8.64] ;  /* 0x0000000c08047981 */ /* 0x000168000c1e1b00 */
[----:B------:R0:W5:Y:S03]  /*0d80*/  @P0 LDG.E.64 R6, desc[UR12][R10.64] ;  /* 0x0000000c0a060981 */ /* 0x000166000c1e1b00 */
.L_x_37:
[----:B------:R-:W-:Y:S05]  /*0d90*/  BSYNC B0 ;  /* 0x0000000000007941 */ /* 0x000fea0003800000 */
.L_x_36:
[----:B------:R-:W-:Y:S02]  /*0da0*/  ISETP.NE.AND P3, PT, RZ, UR16, PT ;  /* 0x00000010ff007c0c */ /* 0x000fe4000bf65270 */
[C---:B0----5:R-:W-:Y:S02]  /*0db0*/  PRMT R8, R38.reuse, 0x7632, R8 ;  /* 0x0000763226087816 */ /* 0x061fe40000000008 */
[----:B------:R-:W-:Y:S02]  /*0dc0*/  SHF.L.U32 R9, R38, 0x10, RZ ;  /* 0x0000001026097819 */ /* 0x000fe400000006ff */
[----:B------:R-:W-:Y:S02]  /*0dd0*/  SHF.L.U32 R8, R8, 0x10, RZ ;  /* 0x0000001008087819 */ /* 0x000fe400000006ff */
[----:B------:R-:W-:Y:S01]  /*0de0*/  SHF.L.U32 R15, R39, 0x10, RZ ;  /* 0x00000010270f7819 */ /* 0x000fe200000006ff */
[----:B------:R-:W-:Y:S01]  /*0df0*/  FADD.FTZ R9, R9, -UR20 ;  /* 0x8000001409097e21 */ /* 0x000fe20008010000 */
[----:B------:R-:W-:Y:S01]  /*0e00*/  PRMT R11, R37, 0x7632, R11 ;  /* 0x00007632250b7816 */ /* 0x000fe2000000000b */
[----:B------:R-:W-:Y:S01]  /*0e10*/  FADD.FTZ R8, R8, -UR20 ;  /* 0x8000001408087e21 */ /* 0x000fe20008010000 */
[----:B------:R-:W-:Y:S01]  /*0e20*/  PRMT R14, R39, 0x7632, R14 ;  /* 0x00007632270e7816 */ /* 0x000fe2000000000e */
[----:B------:R-:W-:Y:S01]  /*0e30*/  FADD.FTZ R15, R15, -UR20 ;  /* 0x800000140f0f7e21 */ /* 0x000fe20008010000 */
[----:B------:R-:W-:Y:S01]  /*0e40*/  PRMT R10, R36, 0x7632, R10 ;  /* 0x00007632240a7816 */ /* 0x000fe2000000000a */
[----:B------:R-:W-:Y:S01]  /*0e50*/  FMUL.FTZ R9, R9, UR18 ;  /* 0x0000001209097c20 */ /* 0x000fe20008410000 */
[----:B------:R-:W-:Y:S01]  /*0e60*/  SHF.L.U32 R12, R37, 0x10, RZ ;  /* 0x00000010250c7819 */ /* 0x000fe200000006ff */
[----:B------:R-:W-:Y:S01]  /*0e70*/  FMUL.FTZ R8, R8, UR18 ;  /* 0x0000001208087c20 */ /* 0x000fe20008410000 */
[----:B------:R-:W-:-:S02]  /*0e80*/  SHF.L.U32 R13, R36, 0x10, RZ ;  /* 0x00000010240d7819 */ /* 0x000fc400000006ff */
[----:B------:R-:W-:Y:S02]  /*0e90*/  PRMT R16, R34, 0x7632, R16 ;  /* 0x0000763222107816 */ /* 0x000fe40000000010 */
[----:B------:R-:W-:Y:S02]  /*0ea0*/  SHF.L.U32 R11, R11, 0x10, RZ ;  /* 0x000000100b0b7819 */ /* 0x000fe400000006ff */
[----:B------:R-:W-:Y:S02]  /*0eb0*/  SHF.L.U32 R14, R14, 0x10, RZ ;  /* 0x000000100e0e7819 */ /* 0x000fe400000006ff */
[----:B------:R-:W-:Y:S01]  /*0ec0*/  SHF.L.U32 R10, R10, 0x10, RZ ;  /* 0x000000100a0a7819 */ /* 0x000fe200000006ff */
        /* <DEDUP_REMOVED lines=19> */
.L_x_38:
[----:B------:R-:W-:Y:S01]  /*1000*/  FMUL.FTZ R18, R12, R4 ;  /* 0x000000040c127220 */ /* 0x000fe20000410000 */
[----:B------:R-:W-:Y:S01]  /*1010*/  FADD.FTZ R14, R14, -UR20 ;  /* 0x800000140e0e7e21 */ /* 0x000fe20008010000 */
[----:B------:R-:W-:Y:S01]  /*1020*/  FMUL.FTZ R15, R15, UR18 ;  /* 0x000000120f0f7c20 */ /* 0x000fe20008410000 */
[----:B------:R-:W-:Y:S01]  /*1030*/  FMUL.FTZ R17, R11, R5 ;  /* 0x000000050b117220 */ /* 0x000fe20000410000 */
[----:B------:R-:W-:Y:S01]  /*1040*/  FFMA.FTZ R19, R9, R18, RZ ;  /* 0x0000001209137223 */ /* 0x000fe200000100ff */
        /* <DEDUP_REMOVED lines=21> */
.L_x_39:
[----:B------:R-:W-:Y:S01]  /*11a0*/  FFMA.FTZ R22, R8, R17, R19 ;  /* 0x0000001108167223 */ /* 0x000fe20000010013 */
[----:B------:R-:W-:Y:S01]  /*11b0*/  FADD.FTZ R19, R17, R18 ;  /* 0x0000001211137221 */ /* 0x000fe20000010000 */
[----:B------:R-:W-:Y:S01]  /*11c0*/  FMUL.FTZ R20, R13, R4 ;  /* 0x000000040d147220 */ /* 0x000fe20000410000 */
[----:B------:R-:W-:Y:S01]  /*11d0*/  SHF.L.U32 R17, R34, 0x10, RZ ;  /* 0x0000001022117819 */ /* 0x000fe200000006ff */
[----:B------:R-:W-:Y:S01]  /*11e0*/  FMUL.FTZ R23, R10, R5 ;  /* 0x000000050a177220 */ /* 0x000fe20000410000 */
[----:B------:R-:W-:Y:S01]  /*11f0*/  SHF.L.U32 R16, R16, 0x10, RZ ;  /* 0x0000001010107819 */ /* 0x000fe200000006ff */
[----:B------:R-:W-:Y:S01]  /*1200*/  FFMA.FTZ R21, R15, R20, R22 ;  /* 0x000000140f157223 */ /* 0x000fe20000010016 */
[----:B------:R-:W-:Y:S01]  /*1210*/  PRMT R18, R33, 0x7632, R18 ;  /* 0x0000763221127816 */ /* 0x000fe20000000012 */
[----:B------:R-:W-:Y:S01]  /*1220*/  FADD.FTZ R17, R17, -UR20 ;  /* 0x8000001411117e21 */ /* 0x000fe20008010000 */
[----:B------:R-:W-:Y:S01]  /*1230*/  FADD.FTZ R20, R19, R20 ;  /* 0x0000001413147221 */ /* 0x000fe20000010000 */
[----:B------:R-:W-:Y:S01]  /*1240*/  FADD.FTZ R22, R16, -UR20 ;  /* 0x8000001410167e21 */ /* 0x000fe20008010000 */
[----:B------:R-:W-:Y:S01]  /*1250*/  SHF.L.U32 R16, R18, 0x10, RZ ;  /* 0x0000001012107819 */ /* 0x000fe200000006ff */
[----:B------:R-:W-:Y:S01]  /*1260*/  FMUL.FTZ R17, R17, UR18 ;  /* 0x0000001211117c20 */ /* 0x000fe20008410000 */
[----:B------:R-:W-:Y:S01]  /*1270*/  SHF.L.U32 R19, R33, 0x10, RZ ;  /* 0x0000001021137819 */ /* 0x000fe200000006ff */
        /* <DEDUP_REMOVED lines=15> */
[----:B-1----:R-:W-:Y:S01]  /*1370*/  FMUL.FTZ R16, R16, R29 ;  /* 0x0000001d10107220 */ /* 0x002fe20000410000 */
[----:B------:R-:W-:Y:S02]  /*1380*/  FADD.FTZ R29, -R29, 1 ;  /* 0x3f8000001d1d7421 */ /* 0x000fe40000010100 */
[----:B------:R-:W-:Y:S02]  /*1390*/  FMUL.FTZ R19, R19, R24 ;  /* 0x0000001813137220 */ /* 0x000fe40000410000 */
[----:B------:R-:W-:-:S04]  /*13a0*/  FFMA.FTZ R29, R22, R29, 1 ;  /* 0x3f800000161d7423 */ /* 0x000fc8000001001d */
[----:B------:R-:W-:-:S07]  /*13b0*/  FMUL.FTZ R16, R16, R29 ;  /* 0x0000001d10107220 */ /* 0x000fce0000410000 */
.L_x_40:
[----:B------:R-:W-:Y:S01]  /*13c0*/  FFMA.FTZ R24, R14, R23, R21 ;  /* 0x000000170e187223 */ /* 0x000fe20000010015 */
[----:B------:R-:W-:Y:S01]  /*13d0*/  FMUL.FTZ R22, R19, R4 ;  /* 0x0000000413167220 */ /* 0x000fe20000410000 */
[--C-:B------:R-:W-:Y:S01]  /*13e0*/  FADD.FTZ R23, R23, R20.reuse ;  /* 0x0000001417177221 */ /* 0x100fe20000010000 */
[----:B------:R-:W-:Y:S01]  /*13f0*/  PRMT R20, R35, 0x7632, R20 ;  /* 0x0000763223147816 */ /* 0x000fe20000000014 */
[----:B------:R-:W-:Y:S01]  /*1400*/  FMUL.FTZ R25, R16, R5 ;  /* 0x0000000510197220 */ /* 0x000fe20000410000 */
[----:B------:R-:W-:Y:S01]  /*1410*/  FFMA.FTZ R21, R17, R22, R24 ;  /* 0x0000001611157223 */ /* 0x000fe20000010018 */
[----:B------:R-:W-:Y:S01]  /*1420*/  FADD.FTZ R22, R23, R22 ;  /* 0x0000001617167221 */ /* 0x000fe20000010000 */
[----:B------:R-:W-:Y:S02]  /*1430*/  SHF.L.U32 R23, R35, 0x10, RZ ;  /* 0x0000001023177819 */ /* 0x000fe400000006ff */
[----:B------:R-:W-:Y:S01]  /*1440*/  SHF.L.U32 R20, R20, 0x10, RZ ;  /* 0x0000001014147819 */ /* 0x000fe200000006ff */
[--C-:B------:R-:W-:Y:S01]  /*1450*/  FFMA.FTZ R24, R18, R25, R21.reuse ;  /* 0x0000001912187223 */ /* 0x100fe20000010015 */
[----:B------:R-:W-:Y:S01]  /*1460*/  FADD.FTZ R25, R25, R22 ;  /* 0x0000001619197221 */ /* 0x000fe20000010000 */
[----:B------:R-:W-:Y:S01]  /*1470*/  PRMT R21, R32, 0x7632, R21 ;  /* 0x0000763220157816 */ /* 0x000fe20000000015 */
[----:B------:R-:W-:Y:S01]  /*1480*/  FADD.FTZ R22, R23, -UR20 ;  /* 0x8000001417167e21 */ /* 0x000fe20008010000 */
[----:B------:R-:W-:Y:S01]  /*1490*/  FADD.FTZ R26, R20, -UR20 ;  /* 0x80000014141a7e21 */ /* 0x000fe20008010000 */
[----:B------:R-:W-:-:S02]  /*14a0*/  SHF.L.U32 R23, R32, 0x10, RZ ;  /* 0x0000001020177819 */ /* 0x000fc400000006ff */
[----:B------:R-:W-:Y:S01]  /*14b0*/  SHF.L.U32 R20, R21, 0x10, RZ ;  /* 0x0000001015147819 */ /* 0x000fe200000006ff */
[----:B------:R-:W-:Y:S01]  /*14c0*/  FMUL.FTZ R21, R22, UR18 ;  /* 0x0000001216157c20 */ /* 0x000fe20008410000 */
[----:B------:R-:W-:Y:S01]  /*14d0*/  FMUL.FTZ R22, R26, UR18 ;  /* 0x000000121a167c20 */ /* 0x000fe20008410000 */
[----:B------:R-:W-:Y:S06]  /*14e0*/  @!P3 BRA `(.L_x_41) ;  /* 0x000000000048b947 */ /* 0x000fec0003800000 */
[----:B------:R-:W-:-:S04]  /*14f0*/  FFMA.FTZ R26, R21, R4, R6 ;  /* 0x00000004151a7223 */ /* 0x000fc80000010006 */
[----:B------:R-:W-:-:S06]  /*1500*/  FMUL.FTZ R28, R26, -1.4426950216293334961 ;  /* 0xbfb8aa3b1a1c7820 */ /* 0x000fcc0000410000 */
[----:B------:R-:W0:Y:S02]  /*1510*/  MUFU.EX2 R28, R28 ;  /* 0x0000001c001c7308 */ /* 0x000e240000000800 */
[----:B0-----:R-:W-:-:S06]  /*1520*/  FADD.FTZ R29, R28, 1 ;  /* 0x3f8000001c1d7421 */ /* 0x001fcc0000010000 */
[----:B------:R-:W0:Y:S02]  /*1530*/  MUFU.RCP R29, R29 ;  /* 0x0000001d001d7308 */ /* 0x000e240000001000 */
[----:B0-----:R-:W-:Y:S01]  /*1540*/  FADD.FTZ R27, -R29, 1 ;  /* 0x3f8000001d1b7421 */ /* 0x001fe20000010100 */
[----:B------:R-:W-:-:S03]  /*1550*/  FMUL.FTZ R23, R23, R29 ;  /* 0x0000001d17177220 */ /* 0x000fc60000410000 */
[----:B------:R-:W-:Y:S01]  /*1560*/  FFMA.FTZ R26, R26, R27, 1 ;  /* 0x3f8000001a1a7423 */ /* 0x000fe2000001001b */
[----:B------:R-:W-:-:S03]  /*1570*/  FFMA.FTZ R27, R22, R5, R7 ;  /* 0x00000005161b7223 */ /* 0x000fc60000010007 */
[----:B------:R-:W-:Y:S01]  /*1580*/  FMUL.FTZ R23, R23, R26 ;  /* 0x0000001a17177220 */ /* 0x000fe20000410000 */
[----:B------:R-:W-:-:S06]  /*1590*/  FMUL.FTZ R41, R27, -1.4426950216293334961 ;  /* 0xbfb8aa3b1b297820 */ /* 0x000fcc0000410000 */
[----:B------:R-:W0:Y:S02]  /*15a0*/  MUFU.EX2 R41, R41 ;  /* 0x0000002900297308 */ /* 0x000e240000000800 */
[----:B0-----:R-:W-:-:S06]  /*15b0*/  FADD.FTZ R41, R41, 1 ;  /* 0x3f80000029297421 */ /* 0x001fcc0000010000 */
[----:B------:R-:W0:Y:S02]  /*15c0*/  MUFU.RCP R41, R41 ;  /* 0x0000002900297308 */ /* 0x000e240000001000 */
[----:B0-----:R-:W-:Y:S01]  /*15d0*/  FADD.FTZ R28, -R41, 1 ;  /* 0x3f800000291c7421 */ /* 0x001fe20000010100 */
[----:B------:R-:W-:-:S03]  /*15e0*/  FMUL.FTZ R20, R20, R41 ;  /* 0x0000002914147220 */ /* 0x000fc60000410000 */
[----:B------:R-:W-:-:S04]  /*15f0*/  FFMA.FTZ R27, R27, R28, 1 ;  /* 0x3f8000001b1b7423 */ /* 0x000fc8000001001c */
[----:B------:R-:W-:-:S07]  /*1600*/  FMUL.FTZ R20, R20, R27 ;  /* 0x0000001b14147220 */ /* 0x000fce0000410000 */
.L_x_41:
[----:B------:R-:W-:Y:S01]  /*1610*/  FMUL.FTZ R26, R23, R4 ;  /* 0x00000004171a7220 */ /* 0x000fe20000410000 */
[----:B------:R-:W-:Y:S01]  /*1620*/  FMUL.FTZ R29, R20, R5 ;  /* 0x00000005141d7220 */ /* 0x000fe20000410000 */
[----:B------:R-:W-:Y:S01]  /*1630*/  ISETP.GT.AND P0, PT, R30, 0x1e, PT ;  /* 0x0000001e1e00780c */ /* 0x000fe20003f04270 */
[----:B------:R-:W0:Y:S01]  /*1640*/  S2UR UR19, SR_CgaCtaId ;  /* 0x00000000001379c3 */ /* 0x000e220000008800 */
[----:B------:R-:W-:Y:S01]  /*1650*/  FFMA.FTZ R27, R21, R26, R24 ;  /* 0x0000001a151b7223 */ /* 0x000fe20000010018 */
[----:B------:R-:W-:Y:S01]  /*1660*/  FADD.FTZ R26, R25, R26 ;  /* 0x0000001a191a7221 */ /* 0x000fe20000010000 */
[----:B------:R-:W-:Y:S01]  /*1670*/  UMOV UR11, 0x400 ;  /* 0x00000400000b7882 */ /* 0x000fe20000000000 */
[----:B------:R-:W-:Y:S01]  /*1680*/  ISETP.NE.AND P4, PT, R40, RZ, PT ;  /* 0x000000ff2800720c */ /* 0x000fe20003f85270 */
[----:B------:R-:W-:Y:S01]  /*1690*/  FFMA.FTZ R28, R22, R29, R27 ;  /* 0x0000001d161c7223 */ /* 0x000fe2000001001b */
[----:B------:R-:W-:Y:S01]  /*16a0*/  FADD.FTZ R29, R29, R26 ;  /* 0x0000001a1d1d7221 */ /* 0x000fe20000010000 */
[----:B------:R-:W-:Y:S01]  /*16b0*/  FFMA.FTZ R26, R9, R12, RZ ;  /* 0x0000000c091a7223 */ /* 0x000fe200000100ff */
[----:B------:R-:W-:Y:S01]  /*16c0*/  FFMA.FTZ R9, R8, R11, RZ ;  /* 0x0000000b08097223 */ /* 0x000fe200000100ff */
[----:B------:R-:W-:Y:S01]  /*16d0*/  FADD.FTZ R12, RZ, R12 ;  /* 0x0000000cff0c7221 */ /* 0x000fe20000010000 */
[----:B------:R-:W1:Y:S01]  /*16e0*/  SHFL.DOWN PT, R25, R28, 0x1, 0x1f ;  /* 0x08201f001c197f89 */ /* 0x000e6200000e0000 */
[----:B------:R-:W-:Y:S01]  /*16f0*/  FADD.FTZ R11, RZ, R11 ;  /* 0x0000000bff0b7221 */ /* 0x000fe20000010000 */
[----:B------:R-:W-:Y:S01]  /*1700*/  UIADD3 UR10, UR11, 0x40, URZ ;  /* 0x000000400b0a7890 */ /* 0x000fe2000fffe03f */
[----:B------:R-:W-:Y:S01]  /*1710*/  FFMA.FTZ R26, R15, R13, R26 ;  /* 0x0000000d0f1a7223 */ /* 0x000fe2000001001a */
[----:B------:R-:W2:Y:S01]  /*1720*/  SHFL.DOWN PT, R24, R29, 0x1, 0x1f ;  /* 0x08201f001d187f89 */ /* 0x000ea200000e0000 */
[----:B------:R-:W-:Y:S01]  /*1730*/  FADD.FTZ R12, R12, R13 ;  /* 0x0000000d0c0c7221 */ /* 0x000fe20000010000 */
[----:B------:R-:W-:Y:S01]  /*1740*/  FFMA.FTZ R9, R14, R10, R9 ;  /* 0x0000000a0e097223 */ /* 0x000fe20000010009 */
[----:B------:R-:W-:Y:S01]  /*1750*/  FADD.FTZ R11, R11, R10 ;  /* 0x0000000a0b0b7221 */ /* 0x000fe20000010000 */
[----:B------:R-:W-:Y:S01]  /*1760*/  FFMA.FTZ R26, R17, R19, R26 ;  /* 0x00000013111a7223 */ /* 0x000fe2000001001a */
[----:B------:R-:W-:Y:S01]  /*1770*/  FADD.FTZ R12, R12, R19 ;  /* 0x000000130c0c7221 */ /* 0x000fe20000010000 */
[----:B------:R-:W-:Y:S01]  /*1780*/  FFMA.FTZ R9, R18, R16, R9 ;  /* 0x0000001012097223 */ /* 0x000fe20000010009 */
[----:B------:R-:W-:Y:S01]  /*1790*/  FADD.FTZ R11, R11, R16 ;  /* 0x000000100b0b7221 */ /* 0x000fe20000010000 */
[----:B------:R-:W-:Y:S01]  /*17a0*/  FFMA.FTZ R8, R21, R23, R26 ;  /* 0x0000001715087223 */ /* 0x000fe2000001001a */
[----:B------:R-:W-:Y:S01]  /*17b0*/  FADD.FTZ R10, R12, R23 ;  /* 0x000000170c0a7221 */ /* 0x000fe20000010000 */
[----:B0-----:R-:W-:Y:S01]  /*17c0*/  ULEA UR10, UR19, UR10, 0x18 ;  /* 0x0000000a130a7291 */ /* 0x001fe2000f8ec03f */
[----:B------:R-:W-:Y:S01]  /*17d0*/  FFMA.FTZ R9, R22, R20, R9 ;  /* 0x0000001416097223 */ /* 0x000fe20000010009 */
[----:B------:R-:W-:Y:S01]  /*17e0*/  FADD.FTZ R11, R11, R20 ;  /* 0x000000140b0b7221 */ /* 0x000fe20000010000 */
[----:B------:R-:W-:Y:S01]  /*17f0*/  BSSY B0, `(.L_x_42) ;  /* 0x0000027000007945 */ /* 0x000fe20003800000 */
[----:B------:R-:W-:-:S02]  /*1800*/  ISETP.GT.U32.AND P5, PT, R40, 0x3, PT ;  /* 0x000000032800780c */ /* 0x000fc40003fa4070 */
[----:B------:R-:W-:Y:S01]  /*1810*/  LEA R41, R40, UR10, 0x4 ;  /* 0x0000000a28297c11 */ /* 0x000fe2000f8e20ff */
[----:B-1----:R-:W-:-:S04]  /*1820*/  @!P0 FADD.FTZ R28, R28, R25 ;  /* 0x000000191c1c8221 */ /* 0x002fc80000010000 */
[----:B------:R-:W-:Y:S01]  /*1830*/  STS.128 [R41], R8 ;  /* 0x0000000829007388 */ /* 0x000fe20000000c00 */
[----:B--2---:R-:W-:-:S03]  /*1840*/  @!P0 FADD.FTZ R29, R29, R24 ;  /* 0x000000181d1d8221 */ /* 0x004fc60000010000 */
        /* <DEDUP_REMOVED lines=19> */
[----:B-1----:R-:W-:Y:S01]  /*1980*/  @!P0 FADD.FTZ R29, R29, R24 ;  /* 0x000000181d1d8221 */ /* 0x002fe20000010000 */
[----:B------:R-:W-:-:S13]  /*1990*/  ISETP.NE.AND P0, PT, R30, RZ, PT ;  /* 0x000000ff1e00720c */ /* 0x000fda0003f05270 */
[----:B------:R0:W-:Y:S01]  /*19a0*/  @!P0 STS.64 [R2+0x8], R28 ;  /* 0x0000081c02008388 */ /* 0x0001e20000000a00 */
[----:B------:R-:W-:Y:S06]  /*19b0*/  BAR.SYNC.DEFER_BLOCKING 0x0 ;  /* 0x0000000000007b1d */ /* 0x000fec0000010000 */
[----:B------:R-:W-:Y:S05]  /*19c0*/  @P4 BRA `(.L_x_43) ;  /* 0x0000000000244947 */ /* 0x000fea0003800000 */
[----:B------:R-:W-:-:S09]  /*19d0*/  ULEA UR10, UR19, UR11, 0x18 ;  /* 0x0000000b130a7291 */ /* 0x000fd2000f8ec03f */
[----:B------:R-:W1:Y:S04]  /*19e0*/  LDS.128 R12, [UR10+0x10] ;  /* 0x0000100aff0c7984 */ /* 0x000e680008000c00 */
[----:B------:R-:W0:Y:S01]  /*19f0*/  LDS.64 R16, [UR10+0x20] ;  /* 0x0000200aff107984 */ /* 0x000e220008000a00 */
[----:B-1----:R-:W-:Y:S01]  /*1a00*/  FADD.FTZ R19, R28, R12 ;  /* 0x0000000c1c137221 */ /* 0x002fe20000010000 */
[----:B------:R-:W-:-:S03]  /*1a10*/  FADD.FTZ R12, R29, R13 ;  /* 0x0000000d1d0c7221 */ /* 0x000fc60000010000 */
[----:B------:R-:W-:Y:S01]  /*1a20*/  FADD.FTZ R19, R19, R14 ;  /* 0x0000000e13137221 */ /* 0x000fe20000010000 */
[----:B------:R-:W-:-:S03]  /*1a30*/  FADD.FTZ R12, R12, R15 ;  /* 0x0000000f0c0c7221 */ /* 0x000fc60000010000 */
[----:B0-----:R-:W-:Y:S01]  /*1a40*/  FADD.FTZ R28, R19, R16 ;  /* 0x00000010131c7221 */ /* 0x001fe20000010000 */
[----:B------:R-:W-:-:S07]  /*1a50*/  FADD.FTZ R29, R12, R17 ;  /* 0x000000110c1d7221 */ /* 0x000fce0000010000 */
.L_x_43:
[----:B------:R-:W-:Y:S05]  /*1a60*/  BSYNC B0 ;  /* 0x0000000000007941 */ /* 0x000fea0003800000 */
.L_x_42:
[----:B------:R-:W-:Y:S06]  /*1a70*/  BAR.SYNC.DEFER_BLOCKING 0x0 ;  /* 0x0000000000007b1d */ /* 0x000fec0000010000 */
[----:B------:R-:W-:Y:S04]  /*1a80*/  BSSY B0, `(.L_x_44) ;  /* 0x000009d000007945 */ /* 0x000fe80003800000 */
[----:B------:R-:W-:Y:S05]  /*1a90*/  @P5 BRA `(.L_x_45) ;  /* 0x00000008006c5947 */ /* 0x000fea0003800000 */
[----:B------:R-:W1:Y:S04]  /*1aa0*/  LDS.128 R12, [R41+0x40] ;  /* 0x00004000290c7984 */ /* 0x000e680000000c00 */
[----:B------:R-:W2:Y:S04]  /*1ab0*/  LDS.128 R16, [R41+0x80] ;  /* 0x0000800029107984 */ /* 0x000ea80000000c00 */
[----:B------:R-:W3:Y:S04]  /*1ac0*/  LDS.128 R20, [R41+0xc0] ;  /* 0x0000c00029147984 */ /* 0x000ee80000000c00 */
[----:B------:R-:W4:Y:S01]  /*1ad0*/  LDS.128 R24, [R41+0x100] ;  /* 0x0001000029187984 */ /* 0x000f220000000c00 */
[----:B-1----:R-:W-:Y:S01]  /*1ae0*/  FADD.FTZ R12, R8, R12 ;  /* 0x0000000c080c7221 */ /* 0x002fe20000010000 */
[----:B------:R-:W-:Y:S01]  /*1af0*/  FADD.FTZ R8, R9, R13 ;  /* 0x0000000d09087221 */ /* 0x000fe20000010000 */
[----:B------:R-:W-:Y:S01]  /*1b00*/  FADD.FTZ R13, R10, R14 ;  /* 0x0000000e0a0d7221 */ /* 0x000fe20000010000 */
[----:B------:R-:W-:Y:S01]  /*1b10*/  FADD.FTZ R14, R11, R15 ;  /* 0x0000000f0b0e7221 */ /* 0x000fe20000010000 */
[----:B--2---:R-:W-:Y:S01]  /*1b20*/  FADD.FTZ R15, R12, R16 ;  /* 0x000000100c0f7221 */ /* 0x004fe20000010000 */
[----:B------:R-:W-:Y:S01]  /*1b30*/  FADD.FTZ R12, R8, R17 ;  /* 0x00000011080c7221 */ /* 0x000fe20000010000 */
[----:B------:R-:W-:Y:S01]  /*1b40*/  FADD.FTZ R17, R13, R18 ;  /* 0x000000120d117221 */ /* 0x000fe20000010000 */
[----:B------:R-:W1:Y:S01]  /*1b50*/  LDS.128 R8, [R41+0x140] ;  /* 0x0001400029087984 */ /* 0x000e620000000c00 */
[----:B------:R-:W-:Y:S01]  /*1b60*/  FADD.FTZ R16, R14, R19 ;  /* 0x000000130e107221 */ /* 0x000fe20000010000 */
[----:B---3--:R-:W-:Y:S01]  /*1b70*/  FADD.FTZ R19, R15, R20 ;  /* 0x000000140f137221 */ /* 0x008fe20000010000 */
[----:B------:R-:W-:Y:S01]  /*1b80*/  FADD.FTZ R18, R12, R21 ;  /* 0x000000150c127221 */ /* 0x000fe20000010000 */
[----:B------:R-:W-:Y:S01]  /*1b90*/  FADD.FTZ R21, R17, R22 ;  /* 0x0000001611157221 */ /* 0x000fe20000010000 */
[----:B------:R-:W2:Y:S01]  /*1ba0*/  LDS.128 R12, [R41+0x180] ;  /* 0x00018000290c7984 */ /* 0x000ea20000000c00 */
[----:B------:R-:W-:Y:S01]  /*1bb0*/  FADD.FTZ R20, R16, R23 ;  /* 0x0000001710147221 */ /* 0x000fe20000010000 */
[----:B----4-:R-:W-:Y:S01]  /*1bc0*/  FADD.FTZ R23, R19, R24 ;  /* 0x0000001813177221 */ /* 0x010fe20000010000 */
[----:B------:R-:W-:Y:S01]  /*1bd0*/  FADD.FTZ R22, R18, R25 ;  /* 0x0000001912167221 */ /* 0x000fe20000010000 */
[----:B------:R-:W-:Y:S01]  /*1be0*/  FADD.FTZ R25, R21, R26 ;  /* 0x0000001a15197221 */ /* 0x000fe20000010000 */
[----:B------:R-:W3:Y:S01]  /*1bf0*/  LDS.128 R16, [R41+0x1c0] ;  /* 0x0001c00029107984 */ /* 0x000ee20000000c00 */
[----:B------:R-:W-:Y:S01]  /*1c00*/  FADD.FTZ R24, R20, R27 ;  /* 0x0000001b14187221 */ /* 0x000fe20000010000 */
[----:B-1----:R-:W-:Y:S01]  /*1c10*/  FADD.FTZ R27, R23, R8 ;  /* 0x00000008171b7221 */ /* 0x002fe20000010000 */
[----:B------:R-:W-:Y:S01]  /*1c20*/  FADD.FTZ R8, R22, R9 ;  /* 0x0000000916087221 */ /* 0x000fe20000010000 */
[----:B------:R-:W-:Y:S01]  /*1c30*/  FADD.FTZ R25, R25, R10 ;  /* 0x0000000a19197221 */ /* 0x000fe20000010000 */
[----:B------:R-:W1:Y:S01]  /*1c40*/  LDS.128 R20, [R41+0x200] ;  /* 0x0002000029147984 */ /* 0x000e620000000c00 */
[----:B------:R-:W-:Y:S01]  /*1c50*/  FADD.FTZ R24, R24, R11 ;  /* 0x0000000b18187221 */ /* 0x000fe20000010000 */
[----:B--2---:R-:W-:Y:S01]  /*1c60*/  FADD.FTZ R27, R27, R12 ;  /* 0x0000000c1b1b7221 */ /* 0x004fe20000010000 */
[----:B------:R-:W-:Y:S01]  /*1c70*/  FADD.FTZ R12, R8, R13 ;  /* 0x0000000d080c7221 */ /* 0x000fe20000010000 */
[----:B------:R-:W-:Y:S01]  /*1c80*/  FADD.FTZ R25, R25, R14 ;  /* 0x0000000e19197221 */ /* 0x000fe20000010000 */
[----:B------:R-:W2:Y:S01]  /*1c90*/  LDS.128 R8, [R41+0x240] ;  /* 0x0002400029087984 */ /* 0x000ea20000000c00 */
[----:B------:R-:W-:Y:S01]  /*1ca0*/  FADD.FTZ R24, R24, R15 ;  /* 0x0000000f18187221 */ /* 0x000fe20000010000 */
[----:B---3--:R-:W-:Y:S01]  /*1cb0*/  FADD.FTZ R27, R27, R16 ;  /* 0x000000101b1b7221 */ /* 0x008fe20000010000 */
        /* <DEDUP_REMOVED lines=72> */
[----:B------:R-:W2:Y:S01]  /*2140*/  LDS.128 R16, [R41+0x600] ;  /* 0x0006000029107984 */ /* 0x000ea20000000c00 */
[----:B---3--:R-:W-:Y:S01]  /*2150*/  FADD.FTZ R27, R27, R12 ;  /* 0x0000000c1b1b7221 */ /* 0x008fe20000010000 */
[----:B------:R-:W-:Y:S01]  /*2160*/  FADD.FTZ R24, R24, R11 ;  /* 0x0000000b18187221 */ /* 0x000fe20000010000 */
[----:B------:R-:W-:Y:S01]  /*2170*/  FADD.FTZ R12, R8, R13 ;  /* 0x0000000d080c7221 */ /* 0x000fe20000010000 */
[----:B------:R-:W-:Y:S01]  /*2180*/  FADD.FTZ R25, R25, R14 ;  /* 0x0000000e19197221 */ /* 0x000fe20000010000 */
[----:B------:R-:W3:Y:S01]  /*2190*/  LDS.128 R8, [R41+0x640] ;  /* 0x0006400029087984 */ /* 0x000ee20000000c00 */
[----:B------:R-:W-:Y:S01]  /*21a0*/  FADD.FTZ R24, R24, R15 ;  /* 0x0000000f18187221 */ /* 0x000fe20000010000 */
        /* <DEDUP_REMOVED lines=8> */
[----:B------:R-:W-:Y:S01]  /*2230*/  FADD.FTZ R24, R24, R19 ;  /* 0x0000001318187221 */ /* 0x000fe20000010000 */
[----:B------:R-:W2:Y:S01]  /*2240*/  LDS.128 R12, [R41+0x6c0] ;  /* 0x0006c000290c7984 */ /* 0x000ea20000000c00 */
        /* <DEDUP_REMOVED lines=14> */
[----:B---3--:R-:W-:Y:S01]  /*2330*/  FADD.FTZ R27, R21, R16 ;  /* 0x00000010151b7221 */ /* 0x008fe20000010000 */
[----:B------:R-:W2:Y:S01]  /*2340*/  LDS.128 R12, [R41+0x780] ;  /* 0x00078000290c7984 */ /* 0x000ea20000000c00 */
[----:B------:R-:W-:Y:S01]  /*2350*/  FADD.FTZ R24, R24, R17 ;  /* 0x0000001118187221 */ /* 0x000fe20000010000 */
[----:B------:R-:W-:Y:S01]  /*2360*/  FADD.FTZ R25, R25, R18 ;  /* 0x0000001219197221 */ /* 0x000fe20000010000 */
[----:B------:R-:W-:Y:S01]  /*2370*/  FADD.FTZ R26, R26, R19 ;  /* 0x000000131a1a7221 */ /* 0x000fe20000010000 */
[----:B------:R-:W3:Y:S01]  /*2380*/  LDS.128 R20, [R41+0x7c0] ;  /* 0x0007c00029147984 */ /* 0x000ee20000000c00 */
        /* <DEDUP_REMOVED lines=8> */
[----:B---3--:R-:W-:Y:S01]  /*2410*/  FADD.FTZ R8, R27, R20 ;  /* 0x000000141b087221 */ /* 0x008fe20000010000 */
[----:B------:R-:W-:Y:S01]  /*2420*/  FADD.FTZ R9, R24, R21 ;  /* 0x0000001518097221 */ /* 0x000fe20000010000 */
[----:B------:R-:W-:Y:S01]  /*2430*/  FADD.FTZ R10, R25, R22 ;  /* 0x00000016190a7221 */ /* 0x000fe20000010000 */
[----:B------:R-:W-:-:S07]  /*2440*/  FADD.FTZ R11, R26, R23 ;  /* 0x000000171a0b7221 */ /* 0x000fce0000010000 */
.L_x_45:
[----:B------:R-:W-:Y:S05]  /*2450*/  BSYNC B0 ;  /* 0x0000000000007941 */ /* 0x000fea0003800000 */
.L_x_44:
[----:B------:R-:W1:Y:S01]  /*2460*/  LDC R12, c[0x0][0xc] ;  /* 0x00000300ff0c7b82 */ /* 0x000e620000000800 */
[----:B------:R-:W-:Y:S01]  /*2470*/  LEA R13, R3, R40, 0x2 ;  /* 0x00000028030d7211 */ /* 0x000fe200078e10ff */
[----:B------:R-:W-:Y:S01]  /*2480*/  BSSY B0, `(.L_x_46) ;  /* 0x0000013000007945 */ /* 0x000fe20003800000 */
[----:B------:R-:W-:-:S05]  /*2490*/  PRMT R3, R34, 0x7632, R3 ;  /* 0x0000763222037816 */ /* 0x000fca0000000003 */
[----:B------:R-:W2:Y:S01]  /*24a0*/  LDC.64 R16, c[0x0][0x268] ;  /* 0x00009a00ff107b82 */ /* 0x000ea20000000a00 */
[----:B-1----:R-:W-:Y:S01]  /*24b0*/  ISETP.GE.U32.AND P0, PT, R12, 0x2, PT ;  /* 0x000000020c00780c */ /* 0x002fe20003f06070 */
[----:B--2---:R-:W-:Y:S01]  /*24c0*/  IMAD.WIDE R16, R13, 0x4, R16 ;  /* 0x000000040d107825 */ /* 0x004fe200078e0210 */
[----:B------:R-:W-:Y:S11]  /*24d0*/  @P5 BRA `(.L_x_47) ;  /* 0x0000000000345947 */ /* 0x000ff60003800000 */
        /* <DEDUP_REMOVED lines=13> */
.L_x_47:
[----:B------:R-:W-:Y:S05]  /*25b0*/  BSYNC B0 ;  /* 0x0000000000007941 */ /* 0x000fea0003800000 */
.L_x_46:
[----:B--2---:R-:W-:Y:S02]  /*25c0*/  PRMT R17, R33, 0x7632, R17 ;  /* 0x0000763221117816 */ /* 0x004fe40000000011 */
[----:B------:R-:W-:Y:S02]  /*25d0*/  PRMT R16, R35, 0x7632, R16 ;  /* 0x0000763223107816 */ /* 0x000fe40000000010 */
[----:B------:R-:W-:Y:S01]  /*25e0*/  PRMT R13, R32, 0x7632, R13 ;  /* 0x00007632200d7816 */ /* 0x000fe2000000000d */
[----:B------:R-:W-:Y:S06]  /*25f0*/  @!P0 BRA `(.L_x_48) ;  /* 0x0000001000948947 */ /* 0x000fec0003800000 */
[----:B------:R-:W1:Y:S01]  /*2600*/  LDC.64 R8, c[0x0][0x258] ;  /* 0x00009600ff087b82 */ /* 0x000e620000000a00 */
[----:B------:R-:W-:-:S04]  /*2610*/  ULOP3.LUT UR10, UR4, 0x1, URZ, 0xc0, !UPT ;  /* 0x00000001040a7892 */ /* 0x000fc8000f8ec03f */
[----:B------:R-:W-:-:S03]  /*2620*/  UIMAD UR10, UR10, UR17, URZ ;  /* 0x000000110a0a72a4 */ /* 0x000fc6000f8e023f */
[----:B------:R-:W2:Y:S03]  /*2630*/  LDC.64 R22, c[0x0][0x260] ;  /* 0x00009800ff167b82 */ /* 0x000ea60000000a00 */
[----:B------:R-:W-:Y:S01]  /*2640*/  IMAD R10, R12, UR10, RZ ;  /* 0x0000000a0c0a7c24 */ /* 0x000fe2000f8e02ff */
[----:B------:R-:W-:-:S04]  /*2650*/  IADD3 R11, R31, UR10, RZ ;  /* 0x0000000a1f0b7c10 */ /* 0x000fc8000fffe0ff */
[----:B------:R-:W-:Y:S01]  /*2660*/  SHF.L.U32 R15, R10, 0x1, RZ ;  /* 0x000000010a0f7819 */ /* 0x000fe200000006ff */
[----:B-1----:R-:W-:-:S04]  /*2670*/  IMAD.WIDE.U32 R8, R11, 0x4, R8 ;  /* 0x000000040b087825 */ /* 0x002fc800078e0008 */
[----:B--2---:R-:W-:Y:S01]  /*2680*/  IMAD.WIDE R22, R15, 0x4, R22 ;  /* 0x000000040f167825 */ /* 0x004fe200078e0216 */
[----:B------:R-:W-:Y:S06]  /*2690*/  @P4 BRA `(.L_x_49) ;  /* 0x0000000000744947 */ /* 0x000fec0003800000 */
[----:B------:R-:W1:Y:S01]  /*26a0*/  S2R R30, SR_LANEID ;  /* 0x00000000001e7919 */ /* 0x000e620000000000 */
[----:B------:R-:W2:Y:S01]  /*26b0*/  S2UR UR21, SR_CTAID.Y ;  /* 0x00000000001579c3 */ /* 0x000ea20000002600 */
[----:B------:R-:W-:Y:S01]  /*26c0*/  VOTEU.ANY UR11, UPT, PT ;  /* 0x00000000000b7886 */ /* 0x000fe200038e0100 */
[----:B------:R-:W-:Y:S01]  /*26d0*/  ULOP3.LUT UP0, URZ, UR4, 0x2, URZ, 0xc0, !UPT ;  /* 0x00000002043f7892 */ /* 0x000fe2000f80c03f */
[----:B------:R-:W3:Y:S01]  /*26e0*/  S2R R10, SR_CTAID.X ;  /* 0x00000000000a7919 */ /* 0x000ee20000002500 */
[----:B------:R-:W-:Y:S01]  /*26f0*/  UFLO.U32 UR19, UR11 ;  /* 0x0000000b001372bd */ /* 0x000fe200080e0000 */
[----:B------:R-:W-:Y:S01]  /*2700*/  UMOV UR10, 0x1 ;  /* 0x00000001000a7882 */ /* 0x000fe20000000000 */
[----:B------:R-:W-:Y:S02]  /*2710*/  UPOPC UR11, UR11 ;  /* 0x0000000b000b72bf */ /* 0x000fe40008000000 */
[----:B------:R-:W-:-:S04]  /*2720*/  USEL UR10, UR10, 0xffffffff, !UP0 ;  /* 0xffffffff0a0a7887 */ /* 0x000fc8000c000000 */
[----:B------:R-:W-:-:S06]  /*2730*/  UIMAD UR10, UR10, UR11, URZ ;  /* 0x0000000b0a0a72a4 */ /* 0x000fcc000f8e023f */
[----:B------:R-:W-:Y:S02]  /*2740*/  MOV R19, UR10 ;  /* 0x0000000a00137c02 */ /* 0x000fe40008000f00 */
[----:B--2---:R-:W-:Y:S02]  /*2750*/  MOV R31, UR21 ;  /* 0x00000015001f7c02 */ /* 0x004fe40008000f00 */
[----:B-1----:R-:W-:-:S03]  /*2760*/  ISETP.EQ.U32.AND P0, PT, R30, UR19, PT ;  /* 0x000000131e007c0c */ /* 0x002fc6000bf02070 */
[----:B---3--:R-:W-:-:S04]  /*2770*/  IMAD R11, R10, UR17, R31 ;  /* 0x000000110a0b7c24 */ /* 0x008fc8000f8e021f */
[----:B------:R-:W-:-:S05]  /*2780*/  IMAD.WIDE.U32 R10, R11, 0x8, R22 ;  /* 0x000000080b0a7825 */ /* 0x000fca00078e0016 */
[----:B------:R1:W-:Y:S01]  /*2790*/  STG.E.64 desc[UR12][R10.64], R28 ;  /* 0x0000001c0a007986 */ /* 0x0003e2000c101b0c */
[----:B------:R-:W-:Y:S06]  /*27a0*/  @P0 MEMBAR.ALL.GPU ;  /* 0x0000000000000992 */ /* 0x000fec000000a000 */
[----:B------:R-:W-:-:S00]  /*27b0*/  @P0 ERRBAR ;  /* 0x00000000000009ab */ /* 0x000fc00000000000 */
[----:B------:R-:W-:Y:S06]  /*27c0*/  @P0 CGAERRBAR ;  /* 0x00000000000005ab */ /* 0x000fec0000000000 */
[----:B------:R1:W-:Y:S01]  /*27d0*/  @P0 REDG.E.ADD.S32.STRONG.GPU desc[UR12][R8.64], R19 ;  /* 0x000000130800098e */ /* 0x0003e2000c10e38c */
[----:B------:R-:W-:-:S04]  /*27e0*/  PLOP3.LUT P0, PT, PT, PT, UP0, 0x80, 0x0 ;  /* 0x000000000000781c */ /* 0x000fc80003f0f008 */
[----:B------:R-:W-:-:S04]  /*27f0*/  SEL R15, R12, RZ, !P0 ;  /* 0x000000ff0c0f7207 */ /* 0x000fc80004000000 */
[----:B------:R-:W-:-:S13]  /*2800*/  ISETP.NE.AND P0, PT, R15, -0x1, PT ;  /* 0xffffffff0f00780c */ /* 0x000fda0003f05270 */
[----:B-1----:R-:W-:Y:S05]  /*2810*/  @!P0 BRA `(.L_x_49) ;  /* 0x0000000000148947 */ /* 0x002fea0003800000 */
.L_x_50:
[----:B------:R-:W2:Y:S04]  /*2820*/  LDG.E.STRONG.GPU R10, desc[UR12][R8.64] ;  /* 0x0000000c080a7981 */ /* 0x000ea8000c1ef900 */
[----:B--2---:R-:W-:Y:S01]  /*2830*/  CCTL.IVALL ;  /* 0x00000000ff00798f */ /* 0x004fe20002000000 */
[----:B------:R-:W-:Y:S05]  /*2840*/  YIELD ;  /* 0x0000000000007946 */ /* 0x000fea0003800000 */
[----:B------:R-:W-:-:S13]  /*2850*/  ISETP.NE.AND P0, PT, R10, R15, PT ;  /* 0x0000000f0a00720c */ /* 0x000fda0003f05270 */
[----:B------:R-:W-:Y:S05]  /*2860*/  @P0 BRA `(.L_x_50) ;  /* 0xfffffffc00ec0947 */ /* 0x000fea000383ffff */
.L_x_49:
[----:B------:R-:W-:Y:S01]  /*2870*/  ISETP.NE.AND P0, PT, R12, RZ, PT ;  /* 0x000000ff0c00720c */ /* 0x000fe20003f05270 */
[----:B------:R-:W-:Y:S05]  /*2880*/  WARPSYNC.ALL ;  /* 0x0000000000007948 */ /* 0x000fea0003800000 */
[----:B------:R-:W-:Y:S07]  /*2890*/  BAR.SYNC.DEFER_BLOCKING 0x0 ;  /* 0x0000000000007b1d */ /* 0x000fee0000010000 */
[----:B------:R-:W-:Y:S05]  /*28a0*/  @!P0 BRA `(.L_x_48) ;  /* 0x0000000c00e88947 */ /* 0x000fea0003800000 */
[----:B------:R-:W-:Y:S01]  /*28b0*/  IADD3 R8, R12, -0x1, RZ ;  /* 0xffffffff0c087810 */ /* 0x000fe20007ffe0ff */
[----:B------:R-:W-:-:S03]  /*28c0*/  HFMA2.MMA R20, -RZ, RZ, 0, 0 ;  /* 0x00000000ff147435 */ /* 0x000fc600000001ff */
[----:B------:R-:W-:-:S13]  /*28d0*/  ISETP.GE.U32.AND P0, PT, R8, 0x3, PT ;  /* 0x000000030800780c */ /* 0x000fda0003f06070 */
[----:B------:R-:W-:Y:S05]  /*28e0*/  @!P0 BRA `(.L_x_51) ;  /* 0x0000000c00688947 */ /* 0x000fea0003800000 */
[----:B------:R-:W-:Y:S02]  /*28f0*/  LOP3.LUT R9, R12, 0x3, RZ, 0xc0, !PT ;  /* 0x000000030c097812 */ /* 0x000fe400078ec0ff */
[----:B------:R-:W-:Y:S02]  /*2900*/  MOV R20, RZ ;  /* 0x000000ff00147202 */ /* 0x000fe40000000f00 */
[----:B------:R-:W-:-:S04]  /*2910*/  IADD3 R18, -R9, R12, RZ ;  /* 0x0000000c09127210 */ /* 0x000fc80007ffe1ff */
[----:B------:R-:W-:-:S13]  /*2920*/  ISETP.GT.AND P0, PT, R18, RZ, PT ;  /* 0x000000ff1200720c */ /* 0x000fda0003f04270 */
[----:B------:R-:W-:Y:S05]  /*2930*/  @!P0 BRA `(.L_x_52) ;  /* 0x0000000800d88947 */ /* 0x000fea0003800000 */
[----:B------:R-:W-:Y:S02]  /*2940*/  ISETP.GT.AND P5, PT, R18, 0xc, PT ;  /* 0x0000000c1200780c */ /* 0x000fe40003fa4270 */
[----:B------:R-:W-:-:S11]  /*2950*/  PLOP3.LUT P0, PT, PT, PT, PT, 0x80, 0x0 ;  /* 0x000000000000781c */ /* 0x000fd60003f0f070 */
[----:B------:R-:W-:Y:S05]  /*2960*/  @!P5 BRA `(.L_x_53) ;  /* 0x0000000400d0d947 */ /* 0x000fea0003800000 */
[----:B------:R-:W-:-:S13]  /*2970*/  PLOP3.LUT P0, PT, PT, PT, PT, 0x8, 0x0 ;  /* 0x000000000000781c */ /* 0x000fda0003f0e170 */
.L_x_54:
[C---:B------:R-:W-:Y:S02]  /*2980*/  ISETP.EQ.OR P5, PT, R20.reuse, UR14, P4 ;  /* 0x0000000e14007c0c */ /* 0x040fe4000a7a2670 */
[----:B------:R-:W-:-:S04]  /*2990*/  IADD3 R10, R20, 0x1, RZ ;  /* 0x00000001140a7810 */ /* 0x000fc80007ffe0ff */
[----:B------:R-:W-:-:S07]  /*29a0*/  ISETP.EQ.OR P6, PT, R10, UR14, P4 ;  /* 0x0000000e0a007c0c */ /* 0x000fce000a7c2670 */
[----:B------:R-:W-:-:S04]  /*29b0*/  @!P5 IMAD R9, R20, UR17, R31 ;  /* 0x000000111409dc24 */ /* 0x000fc8000f8e021f */
[----:B------:R-:W-:-:S04]  /*29c0*/  @!P5 IMAD.WIDE.U32 R8, R9, 0x8, R22 ;  /* 0x000000080908d825 */ /* 0x000fc800078e0016 */
[----:B------:R-:W-:Y:S02]  /*29d0*/  @!P6 IMAD R11, R10, UR17, R31 ;  /* 0x000000110a0bec24 */ /* 0x000fe4000f8e021f */
[----:B------:R-:W0:Y:S02]  /*29e0*/  @!P5 LDG.E.64 R8, desc[UR12][R8.64] ;  /* 0x0000000c0808d981 */ /* 0x000e24000c1e1b00 */
[----:B------:R-:W-:-:S06]  /*29f0*/  @!P6 IMAD.WIDE.U32 R10, R11, 0x8, R22 ;  /* 0x000000080b0ae825 */ /* 0x000fcc00078e0016 */
[----:B------:R-:W2:Y:S01]  /*2a00*/  @!P6 LDG.E.64 R10, desc[UR12][R10.64] ;  /* 0x0000000c0a0ae981 */ /* 0x000ea2000c1e1b00 */
[C---:B------:R-:W-:Y:S02]  /*2a10*/  IADD3 R14, R20.reuse, 0x2, RZ ;  /* 0x00000002140e7810 */ /* 0x040fe40007ffe0ff */
[----:B------:R-:W-:Y:S01]  /*2a20*/  IADD3 R24, R20, 0x3, RZ ;  /* 0x0000000314187810 */ /* 0x000fe20007ffe0ff */
[----:B0-----:R-:W-:Y:S01]  /*2a30*/  @!P5 FADD.FTZ R28, R28, R8 ;  /* 0x000000081c1cd221 */ /* 0x001fe20000010000 */
[----:B------:R-:W-:Y:S01]  /*2a40*/  @!P5 FADD.FTZ R29, R29, R9 ;  /* 0x000000091d1dd221 */ /* 0x000fe20000010000 */
[----:B------:R-:W-:Y:S02]  /*2a50*/  ISETP.EQ.OR P5, PT, R14, UR14, P4 ;  /* 0x0000000e0e007c0c */ /* 0x000fe4000a7a2670 */
[----:B--2---:R-:W-:Y:S01]  /*2a60*/  @!P6 FADD.FTZ R28, R28, R10 ;  /* 0x0000000a1c1ce221 */ /* 0x004fe20000010000 */
[----:B------:R-:W-:Y:S01]  /*2a70*/  @!P6 FADD.FTZ R29, R29, R11 ;  /* 0x0000000b1d1de221 */ /* 0x000fe20000010000 */
[----:B------:R-:W-:-:S09]  /*2a80*/  ISETP.EQ.OR P6, PT, R24, UR14, P4 ;  /* 0x0000000e18007c0c */ /* 0x000fd2000a7c2670 */
[----:B------:R-:W-:-:S04]  /*2a90*/  @!P5 IMAD R9, R14, UR17, R31 ;  /* 0x000000110e09dc24 */ /* 0x000fc8000f8e021f */
[----:B------:R-:W-:-:S04]  /*2aa0*/  @!P5 IMAD.WIDE.U32 R8, R9, 0x8, R22 ;  /* 0x000000080908d825 */ /* 0x000fc800078e0016 */
[----:B------:R-:W-:Y:S02]  /*2ab0*/  @!P6 IMAD R11, R24, UR17, R31 ;  /* 0x00000011180bec24 */ /* 0x000fe4000f8e021f */
[----:B------:R-:W2:Y:S02]  /*2ac0*/  @!P5 LDG.E.64 R8, desc[UR12][R8.64] ;  /* 0x0000000c0808d981 */ /* 0x000ea4000c1e1b00 */
[----:B------:R-:W-:-:S06]  /*2ad0*/  @!P6 IMAD.WIDE.U32 R10, R11, 0x8, R22 ;  /* 0x000000080b0ae825 */ /* 0x000fcc00078e0016 */
[----:B------:R-:W3:Y:S01]  /*2ae0*/  @!P6 LDG.E.64 R10, desc[UR12][R10.64] ;  /* 0x0000000c0a0ae981 */ /* 0x000ee2000c1e1b00 */
        /* <DEDUP_REMOVED lines=84> */
[----:B------:R-:W-:Y:S02]  /*3030*/  IADD3 R18, R18, -0x10, RZ ;  /* 0xfffffff012127810 */ /* 0x000fe40007ffe0ff */
[----:B------:R-:W-:Y:S01]  /*3040*/  IADD3 R20, R20, 0x10, RZ ;  /* 0x0000001014147810 */ /* 0x000fe20007ffe0ff */
[----:B--2---:R-:W-:Y:S01]  /*3050*/  @!P5 FADD.FTZ R28, R28, R8 ;  /* 0x000000081c1cd221 */ /* 0x004fe20000010000 */
[----:B------:R-:W-:Y:S01]  /*3060*/  @!P5 FADD.FTZ R29, R29, R9 ;  /* 0x000000091d1dd221 */ /* 0x000fe20000010000 */
[----:B------:R-:W-:Y:S02]  /*3070*/  ISETP.GT.AND P5, PT, R18, 0xc, PT ;  /* 0x0000000c1200780c */ /* 0x000fe40003fa4270 */
[----:B---3--:R-:W-:Y:S01]  /*3080*/  @!P6 FADD.FTZ R28, R28, R10 ;  /* 0x0000000a1c1ce221 */ /* 0x008fe20000010000 */
[----:B------:R-:W-:-:S10]  /*3090*/  @!P6 FADD.FTZ R29, R29, R11 ;  /* 0x0000000b1d1de221 */ /* 0x000fd40000010000 */
[----:B------:R-:W-:Y:S05]  /*30a0*/  @P5 BRA `(.L_x_54) ;  /* 0xfffffff800345947 */ /* 0x000fea000383ffff */
.L_x_53:
[----:B------:R-:W-:-:S13]  /*30b0*/  ISETP.GT.AND P5, PT, R18, 0x4, PT ;  /* 0x000000041200780c */ /* 0x000fda0003fa4270 */
[----:B------:R-:W-:Y:S05]  /*30c0*/  @!P5 BRA `(.L_x_55) ;  /* 0x0000000000ecd947 */ /* 0x000fea0003800000 */
        /* <DEDUP_REMOVED lines=10> */
[----:B------:R-:W-:Y:S02]  /*3170*/  IADD3 R24, R20, 0x3, RZ ;  /* 0x0000000314187810 */ /* 0x000fe40007ffe0ff */
[----:B------:R-:W-:Y:S02]  /*3180*/  ISETP.EQ.OR P0, PT, R14, UR14, P4 ;  /* 0x0000000e0e007c0c */ /* 0x000fe4000a702670 */
[----:B------:R-:W-:Y:S01]  /*3190*/  IADD3 R20, R20, 0x4, RZ ;  /* 0x0000000414147810 */ /* 0x000fe20007ffe0ff */
[----:B0-----:R-:W-:Y:S01]  /*31a0*/  @!P6 FADD.FTZ R28, R28, R8 ;  /* 0x000000081c1ce221 */ /* 0x001fe20000010000 */
[----:B------:R-:W-:Y:S01]  /*31b0*/  @!P6 FADD.FTZ R29, R29, R9 ;  /* 0x000000091d1de221 */ /* 0x000fe20000010000 */
[----:B------:R-:W-:-:S08]  /*31c0*/  ISETP.EQ.OR P6, PT, R24, UR14, P4 ;  /* 0x0000000e18007c0c */ /* 0x000fd0000a7c2670 */
[----:B------:R-:W-:-:S04]  /*31d0*/  @!P0 IMAD R9, R14, UR17, R31 ;  /* 0x000000110e098c24 */ /* 0x000fc8000f8e021f */
[----:B------:R-:W-:-:S04]  /*31e0*/  @!P0 IMAD.WIDE.U32 R8, R9, 0x8, R22 ;  /* 0x0000000809088825 */ /* 0x000fc800078e0016 */
[----:B--2---:R-:W-:Y:S01]  /*31f0*/  @!P5 FADD.FTZ R28, R28, R10 ;  /* 0x0000000a1c1cd221 */ /* 0x004fe20000010000 */
[----:B------:R-:W-:Y:S01]  /*3200*/  @!P5 FADD.FTZ R29, R29, R11 ;  /* 0x0000000b1d1dd221 */ /* 0x000fe20000010000 */
[----:B------:R-:W-:Y:S01]  /*3210*/  ISETP.EQ.OR P5, PT, R20, UR14, P4 ;  /* 0x0000000e14007c0c */ /* 0x000fe2000a7a2670 */
[----:B------:R-:W2:Y:S01]  /*3220*/  @!P0 LDG.E.64 R8, desc[UR12][R8.64] ;  /* 0x0000000c08088981 */ /* 0x000ea2000c1e1b00 */
[----:B------:R-:W-:-:S04]  /*3230*/  @!P6 IMAD R11, R24, UR17, R31 ;  /* 0x00000011180bec24 */ /* 0x000fc8000f8e021f */
[----:B------:R-:W-:-:S07]  /*3240*/  @!P6 IMAD.WIDE.U32 R10, R11, 0x8, R22 ;  /* 0x000000080b0ae825 */ /* 0x000fce00078e0016 */
[----:B------:R-:W-:Y:S01]  /*3250*/  @!P5 IMAD R15, R20, UR17, R31 ;  /* 0x00000011140fdc24 */ /* 0x000fe2000f8e021f */
[----:B------:R-:W3:Y:S03]  /*3260*/  @!P6 LDG.E.64 R10, desc[UR12][R10.64] ;  /* 0x0000000c0a0ae981 */ /* 0x000ee6000c1e1b00 */
        /* <DEDUP_REMOVED lines=10> */
[----:B------:R-:W-:-:S02]  /*3310*/  ISETP.EQ.OR P6, PT, R26, UR14, P4 ;  /* 0x0000000e1a007c0c */ /* 0x000fc4000a7c2670 */
[----:B----4-:R-:W-:Y:S01]  /*3320*/  @!P5 FADD.FTZ R28, R28, R14 ;  /* 0x0000000e1c1cd221 */ /* 0x010fe20000010000 */
[----:B------:R-:W-:Y:S01]  /*3330*/  @!P5 FADD.FTZ R29, R29, R15 ;  /* 0x0000000f1d1dd221 */ /* 0x000fe20000010000 */
[----:B------:R-:W-:-:S05]  /*3340*/  ISETP.EQ.OR P5, PT, R19, UR14, P4 ;  /* 0x0000000e13007c0c */ /* 0x000fca000a7a2670 */
[----:B------:R-:W-:-:S04]  /*3350*/  @!P0 IMAD R9, R24, UR17, R31 ;  /* 0x0000001118098c24 */ /* 0x000fc8000f8e021f */
[----:B------:R-:W-:Y:S02]  /*3360*/  @!P6 IMAD R11, R26, UR17, R31 ;  /* 0x000000111a0bec24 */ /* 0x000fe4000f8e021f */
[----:B------:R-:W-:-:S04]  /*3370*/  @!P0 IMAD.WIDE.U32 R8, R9, 0x8, R22 ;  /* 0x0000000809088825 */ /* 0x000fc800078e0016 */
[----:B------:R-:W-:Y:S02]  /*3380*/  @!P6 IMAD.WIDE.U32 R10, R11, 0x8, R22 ;  /* 0x000000080b0ae825 */ /* 0x000fe400078e0016 */
[----:B------:R-:W2:Y:S02]  /*3390*/  @!P0 LDG.E.64 R8, desc[UR12][R8.64] ;  /* 0x0000000c08088981 */ /* 0x000ea4000c1e1b00 */
[----:B------:R-:W-:Y:S02]  /*33a0*/  @!P5 IMAD R15, R19, UR17, R31 ;  /* 0x00000011130fdc24 */ /* 0x000fe4000f8e021f */
[----:B------:R-:W3:Y:S02]  /*33b0*/  @!P6 LDG.E.64 R10, desc[UR12][R10.64] ;  /* 0x0000000c0a0ae981 */ /* 0x000ee4000c1e1b00 */
[----:B------:R-:W-:-:S06]  /*33c0*/  @!P5 IMAD.WIDE.U32 R14, R15, 0x8, R22 ;  /* 0x000000080f0ed825 */ /* 0x000fcc00078e0016 */
[----:B------:R-:W4:Y:S01]  /*33d0*/  @!P5 LDG.E.64 R14, desc[UR12][R14.64] ;  /* 0x0000000c0e0ed981 */ /* 0x000f22000c1e1b00 */
[----:B------:R-:W-:Y:S02]  /*33e0*/  IADD3 R18, R18, -0x4, RZ ;  /* 0xfffffffc12127810 */ /* 0x000fe40007ffe0ff */
[----:B------:R-:W-:Y:S02]  /*33f0*/  IADD3 R20, R20, 0x4, RZ ;  /* 0x0000000414147810 */ /* 0x000fe40007ffe0ff */
[----:B------:R-:W-:Y:S01]  /*3400*/  IADD3 R18, R18, -0x4, RZ ;  /* 0xfffffffc12127810 */ /* 0x000fe20007ffe0ff */
[----:B--2---:R-:W-:Y:S01]  /*3410*/  @!P0 FADD.FTZ R28, R28, R8 ;  /* 0x000000081c1c8221 */ /* 0x004fe20000010000 */
[----:B------:R-:W-:-:S03]  /*3420*/  @!P0 FADD.FTZ R29, R29, R9 ;  /* 0x000000091d1d8221 */ /* 0x000fc60000010000 */
[----:B---3--:R-:W-:Y:S01]  /*3430*/  @!P6 FADD.FTZ R28, R28, R10 ;  /* 0x0000000a1c1ce221 */ /* 0x008fe20000010000 */
[----:B------:R-:W-:Y:S01]  /*3440*/  @!P6 FADD.FTZ R29, R29, R11 ;  /* 0x0000000b1d1de221 */ /* 0x000fe20000010000 */
[----:B------:R-:W-:Y:S02]  /*3450*/  PLOP3.LUT P0, PT, PT, PT, PT, 0x8, 0x0 ;  /* 0x000000000000781c */ /* 0x000fe40003f0e170 */
[----:B----4-:R-:W-:Y:S01]  /*3460*/  @!P5 FADD.FTZ R28, R28, R14 ;  /* 0x0000000e1c1cd221 */ /* 0x010fe20000010000 */
[----:B------:R-:W-:-:S10]  /*3470*/  @!P5 FADD.FTZ R29, R29, R15 ;  /* 0x0000000f1d1dd221 */ /* 0x000fd40000010000 */
.L_x_55:
[----:B------:R-:W-:-:S13]  /*3480*/  ISETP.NE.OR P0, PT, R18, RZ, P0 ;  /* 0x000000ff1200720c */ /* 0x000fda0000705670 */
[----:B------:R-:W-:Y:S05]  /*3490*/  @!P0 BRA `(.L_x_51) ;  /* 0x00000000007c8947 */ /* 0x000fea0003800000 */
.L_x_52:
[----:B------:R-:W-:-:S13]  /*34a0*/  ISETP.EQ.OR P6, PT, R20, UR14, P4 ;  /* 0x0000000e14007c0c */ /* 0x000fda000a7c2670 */
[----:B------:R-:W-:-:S04]  /*34b0*/  @!P6 IMAD R9, R20, UR17, R31 ;  /* 0x000000111409ec24 */ /* 0x000fc8000f8e021f */
[----:B------:R-:W-:-:S06]  /*34c0*/  @!P6 IMAD.WIDE.U32 R8, R9, 0x8, R22 ;  /* 0x000000080908e825 */ /* 0x000fcc00078e0016 */
[----:B------:R-:W0:Y:S01]  /*34d0*/  @!P6 LDG.E.64 R8, desc[UR12][R8.64] ;  /* 0x0000000c0808e981 */ /* 0x000e22000c1e1b00 */
[C---:B------:R-:W-:Y:S02]  /*34e0*/  IADD3 R10, R20.reuse, 0x1, RZ ;  /* 0x00000001140a7810 */ /* 0x040fe40007ffe0ff */
[----:B------:R-:W-:Y:S02]  /*34f0*/  IADD3 R14, R20, 0x2, RZ ;  /* 0x00000002140e7810 */ /* 0x000fe40007ffe0ff */
[----:B------:R-:W-:Y:S02]  /*3500*/  ISETP.EQ.OR P0, PT, R10, UR14, P4 ;  /* 0x0000000e0a007c0c */ /* 0x000fe4000a702670 */
[----:B------:R-:W-:Y:S02]  /*3510*/  IADD3 R24, R20, 0x3, RZ ;  /* 0x0000000314187810 */ /* 0x000fe40007ffe0ff */
[----:B------:R-:W-:-:S09]  /*3520*/  ISETP.EQ.OR P5, PT, R14, UR14, P4 ;  /* 0x0000000e0e007c0c */ /* 0x000fd2000a7a2670 */
[----:B------:R-:W-:-:S04]  /*3530*/  @!P0 IMAD R11, R10, UR17, R31 ;  /* 0x000000110a0b8c24 */ /* 0x000fc8000f8e021f */
[----:B------:R-:W-:Y:S02]  /*3540*/  @!P5 IMAD R15, R14, UR17, R31 ;  /* 0x000000110e0fdc24 */ /* 0x000fe4000f8e021f */
[----:B0-----:R-:W-:Y:S01]  /*3550*/  @!P6 FADD.FTZ R28, R28, R8 ;  /* 0x000000081c1ce221 */ /* 0x001fe20000010000 */
[----:B------:R-:W-:Y:S01]  /*3560*/  @!P6 FADD.FTZ R29, R29, R9 ;  /* 0x000000091d1de221 */ /* 0x000fe20000010000 */
[----:B------:R-:W-:Y:S01]  /*3570*/  ISETP.EQ.OR P6, PT, R24, UR14, P4 ;  /* 0x0000000e18007c0c */ /* 0x000fe2000a7c2670 */
[----:B------:R-:W-:-:S04]  /*3580*/  @!P0 IMAD.WIDE.U32 R8, R11, 0x8, R22 ;  /* 0x000000080b088825 */ /* 0x000fc800078e0016 */
[----:B------:R-:W-:Y:S02]  /*3590*/  @!P5 IMAD.WIDE.U32 R10, R15, 0x8, R22 ;  /* 0x000000080f0ad825 */ /* 0x000fe400078e0016 */
[----:B------:R-:W2:Y:S04]  /*35a0*/  @!P0 LDG.E.64 R8, desc[UR12][R8.64] ;  /* 0x0000000c08088981 */ /* 0x000ea8000c1e1b00 */
[----:B------:R-:W3:Y:S02]  /*35b0*/  @!P5 LDG.E.64 R10, desc[UR12][R10.64] ;  /* 0x0000000c0a0ad981 */ /* 0x000ee4000c1e1b00 */
[----:B------:R-:W-:-:S04]  /*35c0*/  @!P6 IMAD R19, R24, UR17, R31 ;  /* 0x000000111813ec24 */ /* 0x000fc8000f8e021f */
[----:B------:R-:W-:-:S06]  /*35d0*/  @!P6 IMAD.WIDE.U32 R14, R19, 0x8, R22 ;  /* 0x00000008130ee825 */ /* 0x000fcc00078e0016 */
[----:B------:R-:W4:Y:S01]  /*35e0*/  @!P6 LDG.E.64 R14, desc[UR12][R14.64] ;  /* 0x0000000c0e0ee981 */ /* 0x000f22000c1e1b00 */
[----:B------:R-:W-:Y:S02]  /*35f0*/  IADD3 R18, R18, -0x4, RZ ;  /* 0xfffffffc12127810 */ /* 0x000fe40007ffe0ff */
[----:B------:R-:W-:Y:S01]  /*3600*/  IADD3 R20, R20, 0x4, RZ ;  /* 0x0000000414147810 */ /* 0x000fe20007ffe0ff */
[----:B--2---:R-:W-:Y:S01]  /*3610*/  @!P0 FADD.FTZ R28, R28, R8 ;  /* 0x000000081c1c8221 */ /* 0x004fe20000010000 */
[----:B------:R-:W-:Y:S01]  /*3620*/  @!P0 FADD.FTZ R29, R29, R9 ;  /* 0x000000091d1d8221 */ /* 0x000fe20000010000 */
[----:B------:R-:W-:Y:S02]  /*3630*/  ISETP.NE.AND P0, PT, R18, RZ, PT ;  /* 0x000000ff1200720c */ /* 0x000fe40003f05270 */
[----:B---3--:R-:W-:Y:S01]  /*3640*/  @!P5 FADD.FTZ R28, R28, R10 ;  /* 0x0000000a1c1cd221 */ /* 0x008fe20000010000 */
[----:B------:R-:W-:-:S03]  /*3650*/  @!P5 FADD.FTZ R29, R29, R11 ;  /* 0x0000000b1d1dd221 */ /* 0x000fc60000010000 */
[----:B----4-:R-:W-:Y:S01]  /*3660*/  @!P6 FADD.FTZ R28, R28, R14 ;  /* 0x0000000e1c1ce221 */ /* 0x010fe20000010000 */
[----:B------:R-:W-:-:S06]  /*3670*/  @!P6 FADD.FTZ R29, R29, R15 ;  /* 0x0000000f1d1de221 */ /* 0x000fcc0000010000 */
[----:B------:R-:W-:Y:S05]  /*3680*/  @P0 BRA `(.L_x_52) ;  /* 0xfffffffc00840947 */ /* 0x000fea000383ffff */
.L_x_51:
[----:B------:R-:W-:-:S13]  /*3690*/  LOP3.LUT P0, R12, R12, 0x3, RZ, 0xc0, !PT ;  /* 0x000000030c0c7812 */ /* 0x000fda000780c0ff */
[----:B------:R-:W-:Y:S05]  /*36a0*/  @!P0 BRA `(.L_x_48) ;  /* 0x0000000000688947 */ /* 0x000fea0003800000 */
[----:B------:R-:W-:Y:S01]  /*36b0*/  ISETP.EQ.OR P0, PT, R20, UR14, P4 ;  /* 0x0000000e14007c0c */ /* 0x000fe2000a702670 */
[----:B------:R-:W-:Y:S01]  /*36c0*/  BSSY B0, `(.L_x_56) ;  /* 0x0000008000007945 */ /* 0x000fe20003800000 */
[----:B------:R-:W-:-:S11]  /*36d0*/  ISETP.NE.AND P5, PT, R12, 0x1, PT ;  /* 0x000000010c00780c */ /* 0x000fd60003fa5270 */
[----:B------:R-:W-:Y:S05]  /*36e0*/  @P0 BRA `(.L_x_57) ;  /* 0x0000000000140947 */ /* 0x000fea0003800000 */
[----:B------:R-:W-:-:S04]  /*36f0*/  IMAD R9, R20, UR17, R31 ;  /* 0x0000001114097c24 */ /* 0x000fc8000f8e021f */
[----:B------:R-:W-:-:S06]  /*3700*/  IMAD.WIDE.U32 R8, R9, 0x8, R22 ;  /* 0x0000000809087825 */ /* 0x000fcc00078e0016 */
[----:B------:R-:W0:Y:S02]  /*3710*/  LDG.E.64 R8, desc[UR12][R8.64] ;  /* 0x0000000c08087981 */ /* 0x000e24000c1e1b00 */
[----:B0-----:R-:W-:Y:S01]  /*3720*/  FADD.FTZ R28, R28, R8 ;  /* 0x000000081c1c7221 */ /* 0x001fe20000010000 */
[----:B------:R-:W-:-:S07]  /*3730*/  FADD.FTZ R29, R29, R9 ;  /* 0x000000091d1d7221 */ /* 0x000fce0000010000 */
.L_x_57:
[----:B------:R-:W-:Y:S05]  /*3740*/  BSYNC B0 ;  /* 0x0000000000007941 */ /* 0x000fea0003800000 */
.L_x_56:
[----:B------:R-:W-:Y:S05]  /*3750*/  @!P5 BRA `(.L_x_48) ;  /* 0x00000000003cd947 */ /* 0x000fea0003800000 */
[C---:B------:R-:W-:Y:S02]  /*3760*/  IADD3 R8, R20.reuse, 0x2, RZ ;  /* 0x0000000214087810 */ /* 0x040fe40007ffe0ff */
[----:B------:R-:W-:Y:S02]  /*3770*/  IADD3 R20, R20, 0x1, RZ ;  /* 0x0000000114147810 */ /* 0x000fe40007ffe0ff */
[----:B------:R-:W-:Y:S02]  /*3780*/  ISETP.EQ.OR P0, PT, R8, UR14, P4 ;  /* 0x0000000e08007c0c */ /* 0x000fe4000a702670 */
[----:B------:R-:W-:Y:S02]  /*3790*/  ISETP.EQ.OR P5, PT, R20, UR14, P4 ;  /* 0x0000000e14007c0c */ /* 0x000fe4000a7a2670 */
[----:B------:R-:W-:-:S11]  /*37a0*/  ISETP.EQ.OR P0, PT, R12, 0x2, P0 ;  /* 0x000000020c00780c */ /* 0x000fd60000702670 */
[--C-:B------:R-:W-:Y:S02]  /*37b0*/  @!P5 IMAD R9, R20, UR17, R31.reuse ;  /* 0x000000111409dc24 */ /* 0x100fe4000f8e021f */
[----:B------:R-:W-:Y:S02]  /*37c0*/  @!P0 IMAD R11, R8, UR17, R31 ;  /* 0x00000011080b8c24 */ /* 0x000fe4000f8e021f */
[----:B------:R-:W-:-:S04]  /*37d0*/  @!P5 IMAD.WIDE.U32 R8, R9, 0x8, R22 ;  /* 0x000000080908d825 */ /* 0x000fc800078e0016 */
[----:B------:R-:W-:Y:S02]  /*37e0*/  @!P0 IMAD.WIDE.U32 R10, R11, 0x8, R22 ;  /* 0x000000080b0a8825 */ /* 0x000fe400078e0016 */
[----:B------:R-:W0:Y:S04]  /*37f0*/  @!P5 LDG.E.64 R8, desc[UR12][R8.64] ;  /* 0x0000000c0808d981 */ /* 0x000e28000c1e1b00 */
[----:B------:R-:W2:Y:S01]  /*3800*/  @!P0 LDG.E.64 R10, desc[UR12][R10.64] ;  /* 0x0000000c0a0a8981 */ /* 0x000ea2000c1e1b00 */
[----:B0-----:R-:W-:Y:S01]  /*3810*/  @!P5 FADD.FTZ R28, R28, R8 ;  /* 0x000000081c1cd221 */ /* 0x001fe20000010000 */
[----:B------:R-:W-:-:S03]  /*3820*/  @!P5 FADD.FTZ R29, R29, R9 ;  /* 0x000000091d1dd221 */ /* 0x000fc60000010000 */
[----:B--2---:R-:W-:Y:S01]  /*3830*/  @!P0 FADD.FTZ R28, R28, R10 ;  /* 0x0000000a1c1c8221 */ /* 0x004fe20000010000 */
[----:B------:R-:W-:-:S07]  /*3840*/  @!P0 FADD.FTZ R29, R29, R11 ;  /* 0x0000000b1d1d8221 */ /* 0x000fce0000010000 */
.L_x_48:
[----:B------:R-:W1:Y:S01]  /*3850*/  S2UR UR11, SR_CgaCtaId ;  /* 0x00000000000b79c3 */ /* 0x000e620000008800 */
[----:B------:R-:W-:Y:S01]  /*3860*/  UMOV UR10, 0x400 ;  /* 0x00000400000a7882 */ /* 0x000fe20000000000 */
[C---:B------:R-:W-:Y:S01]  /*3870*/  PRMT R10, R38.reuse, 0x7632, R10 ;  /* 0x00007632260a7816 */ /* 0x040fe2000000000a */
[----:B------:R-:W-:Y:S01]  /*3880*/  ULDC.64 UR22, c[0x0][0x290] ;  /* 0x0000a40000167ab9 */ /* 0x000fe20000000a00 */
[----:B------:R-:W-:Y:S02]  /*3890*/  SHF.R.U32.HI R14, RZ, 0x2, R40 ;  /* 0x00000002ff0e7819 */ /* 0x000fe40000011628 */
[----:B------:R-:W-:Y:S02]  /*38a0*/  SHF.L.U32 R38, R38, 0x10, RZ ;  /* 0x0000001026267819 */ /* 0x000fe400000006ff */
[----:B------:R-:W2:Y:S01]  /*38b0*/  LDC R11, c[0x0][0x2ac] ;  /* 0x0000ab00ff0b7b82 */ /* 0x000ea20000000800 */
[C---:B------:R-:W-:Y:S02]  /*38c0*/  PRMT R20, R37.reuse, 0x7632, R20 ;  /* 0x0000763225147816 */ /* 0x040fe40000000014 */
[----:B------:R-:W-:-:S02]  /*38d0*/  SHF.L.U32 R37, R37, 0x10, RZ ;  /* 0x0000001025257819 */ /* 0x000fc400000006ff */
[----:B------:R-:W-:Y:S01]  /*38e0*/  SHF.L.U32 R20, R20, 0x10, RZ ;  /* 0x0000001014147819 */ /* 0x000fe200000006ff */
[----:B-1----:R-:W-:Y:S01]  /*38f0*/  ULEA UR10, UR11, UR10, 0x18 ;  /* 0x0000000a0b0a7291 */ /* 0x002fe2000f8ec03f */
[----:B--2---:R-:W-:-:S08]  /*3900*/  IMAD R14, R11, UR14, R14 ;  /* 0x0000000e0b0e7c24 */ /* 0x004fd0000f8e020e */
[----:B------:R-:W-:Y:S01]  /*3910*/  @!P4 STS.64 [UR10+0x30], R28 ;  /* 0x0000301cff00c988 */ /* 0x000fe20008000a0a */
[----:B------:R-:W-:Y:S01]  /*3920*/  BAR.SYNC.DEFER_BLOCKING 0x0 ;  /* 0x0000000000007b1d */ /* 0x000fe20000010000 */
[----:B------:R-:W-:-:S05]  /*3930*/  IADD3 R18, R14, 0x40, RZ ;  /* 0x000000400e127810 */ /* 0x000fca0007ffe0ff */
[----:B------:R-:W1:Y:S01]  /*3940*/  LDS.64 R8, [UR10+0x30] ;  /* 0x0000300aff087984 */ /* 0x000e620008000a00 */
[----:B------:R-:W-:Y:S02]  /*3950*/  ULDC UR10, c[0x0][0x2bc] ;  /* 0x0000af00000a7ab9 */ /* 0x000fe40000000800 */
[----:B-1----:R-:W-:Y:S01]  /*3960*/  FMUL.FTZ R12, R8, UR10 ;  /* 0x0000000a080c7c20 */ /* 0x002fe20008410000 */
[----:B------:R-:W-:Y:S01]  /*3970*/  SHF.L.U32 R8, R10, 0x10, RZ ;  /* 0x000000100a087819 */ /* 0x000fe200000006ff */
[----:B------:R-:W-:Y:S01]  /*3980*/  FMUL.FTZ R15, R9, UR10 ;  /* 0x0000000a090f7c20 */ /* 0x000fe20008410000 */
[----:B------:R-:W-:-:S03]  /*3990*/  FADD.FTZ R9, R38, -UR20 ;  /* 0x8000001426097e21 */ /* 0x000fc60008010000 */
[----:B------:R-:W-:Y:S01]  /*39a0*/  FADD.FTZ R8, R8, -UR20 ;  /* 0x8000001408087e21 */ /* 0x000fe20008010000 */
[----:B------:R-:W-:-:S03]  /*39b0*/  FMUL.FTZ R9, R9, UR18 ;  /* 0x0000001209097c20 */ /* 0x000fc60008410000 */
[----:B------:R-:W-:Y:S01]  /*39c0*/  FMUL.FTZ R8, R8, UR18 ;  /* 0x0000001208087c20 */ /* 0x000fe20008410000 */
[----:B------:R-:W-:Y:S06]  /*39d0*/  @!P3 BRA `(.L_x_58) ;  /* 0x000000000048b947 */ /* 0x000fec0003800000 */
[----:B------:R-:W-:Y:S01]  /*39e0*/  FFMA.FTZ R11, R9, R4, R6 ;  /* 0x00000004090b7223 */ /* 0x000fe20000010006 */
[----:B------:R-:W-:-:S03]  /*39f0*/  FFMA.FTZ R10, R8, R5, R7 ;  /* 0x00000005080a7223 */ /* 0x000fc60000010007 */
[----:B------:R-:W-:Y:S01]  /*3a00*/  FMUL.FTZ R19, R11, -1.4426950216293334961 ;  /* 0xbfb8aa3b0b137820 */ /* 0x000fe20000410000 */
[----:B------:R-:W-:-:S05]  /*3a10*/  FMUL.FTZ R23, R10, -1.4426950216293334961 ;  /* 0xbfb8aa3b0a177820 */ /* 0x000fca0000410000 */
[----:B------:R-:W1:Y:S08]  /*3a20*/  MUFU.EX2 R19, R19 ;  /* 0x0000001300137308 */ /* 0x000e700000000800 */
[----:B------:R-:W2:Y:S01]  /*3a30*/  MUFU.EX2 R23, R23 ;  /* 0x0000001700177308 */ /* 0x000ea20000000800 */
[----:B-1----:R-:W-:-:S07]  /*3a40*/  FADD.FTZ R21, R19, 1 ;  /* 0x3f80000013157421 */ /* 0x002fce0000010000 */
[----:B------:R-:W1:Y:S01]  /*3a50*/  MUFU.RCP R22, R21 ;  /* 0x0000001500167308 */ /* 0x000e620000001000 */
[----:B--2---:R-:W-:-:S07]  /*3a60*/  FADD.FTZ R24, R23, 1 ;  /* 0x3f80000017187421 */ /* 0x004fce0000010000 */
[----:B------:R-:W2:Y:S01]  /*3a70*/  MUFU.RCP R25, R24 ;  /* 0x0000001800197308 */ /* 0x000ea20000001000 */
[----:B-1----:R-:W-:Y:S01]  /*3a80*/  FADD.FTZ R26, -R22, 1 ;  /* 0x3f800000161a7421 */ /* 0x002fe20000010100 */
[----:B------:R-:W-:-:S03]  /*3a90*/  FMUL.FTZ R37, R37, R22 ;  /* 0x0000001625257220 */ /* 0x000fc60000410000 */
[----:B------:R-:W-:Y:S01]  /*3aa0*/  FFMA.FTZ R26, R11, R26, 1 ;  /* 0x3f8000000b1a7423 */ /* 0x000fe2000001001a */
[----:B--2---:R-:W-:Y:S01]  /*3ab0*/  FADD.FTZ R27, -R25, 1 ;  /* 0x3f800000191b7421 */ /* 0x004fe20000010100 */
[----:B------:R-:W-:Y:S02]  /*3ac0*/  FMUL.FTZ R20, R20, R25 ;  /* 0x0000001914147220 */ /* 0x000fe40000410000 */
[----:B------:R-:W-:Y:S01]  /*3ad0*/  FMUL.FTZ R37, R37, R26 ;  /* 0x0000001a25257220 */ /* 0x000fe20000410000 */
[----:B------:R-:W-:-:S04]  /*3ae0*/  FFMA.FTZ R27, R10, R27, 1 ;  /* 0x3f8000000a1b7423 */ /* 0x000fc8000001001b */
[----:B------:R-:W-:-:S07]  /*3af0*/  FMUL.FTZ R20, R20, R27 ;  /* 0x0000001b14147220 */ /* 0x000fce0000410000 */
.L_x_58:
[----:B------:R-:W-:Y:S04]  /*3b00*/  BSSY B0, `(.L_x_59) ;  /* 0x0000015000007945 */ /* 0x000fe80003800000 */
[----:B------:R-:W-:Y:S05]  /*3b10*/  @!P2 BRA `(.L_x_60) ;  /* 0x00000000004ca947 */ /* 0x000fea0003800000 */
[C-C-:B------:R-:W-:Y:S01]  /*3b20*/  FFMA.FTZ R10, R12.reuse, R9, R15.reuse ;  /* 0x000000090c0a7223 */ /* 0x140fe2000001000f */
[----:B------:R-:W-:Y:S01]  /*3b30*/  FFMA.FTZ R9, R12, R8, R15 ;  /* 0x000000080c097223 */ /* 0x000fe2000001000f */
[----:B------:R-:W-:Y:S01]  /*3b40*/  SHF.R.S32.HI R11, RZ, 0x1f, R0 ;  /* 0x0000001fff0b7819 */ /* 0x000fe20000011400 */
[----:B------:R-:W-:Y:S01]  /*3b50*/  ULDC.64 UR10, c[0x0][0x288] ;  /* 0x0000a200000a7ab9 */ /* 0x000fe20000000a00 */
[----:B------:R-:W-:Y:S01]  /*3b60*/  MOV R8, R42 ;  /* 0x0000002a00087202 */ /* 0x000fe20000000f00 */
[----:B------:R-:W-:Y:S01]  /*3b70*/  FFMA.FTZ R19, R20, R5, -R9 ;  /* 0x0000000514137223 */ /* 0x000fe20000010809 */
[----:B------:R-:W-:Y:S01]  /*3b80*/  MOV R9, R45 ;  /* 0x0000002d00097202 */ /* 0x000fe20000000f00 */
[----:B------:R-:W-:Y:S02]  /*3b90*/  IMAD R11, R11, UR10, RZ ;  /* 0x0000000a0b0b7c24 */ /* 0x000fe4000f8e02ff */
[----:B------:R-:W-:Y:S01]  /*3ba0*/  FFMA.FTZ R10, R37, R4, -R10 ;  /* 0x00000004250a7223 */ /* 0x000fe2000001080a */
[----:B------:R-:W-:Y:S01]  /*3bb0*/  FMUL.FTZ R19, R19, UR18 ;  /* 0x0000001213137c20 */ /* 0x000fe20008410000 */
[----:B------:R-:W-:-:S04]  /*3bc0*/  IMAD.WIDE.U32 R8, R0, UR10, R8 ;  /* 0x0000000a00087c25 */ /* 0x000fc8000f8e0008 */
[----:B------:R-:W-:Y:S01]  /*3bd0*/  FMUL.FTZ R20, R10, UR18 ;  /* 0x000000120a147c20 */ /* 0x000fe20008410000 */
[----:B------:R-:W-:Y:S01]  /*3be0*/  IMAD R11, R0, UR11, R11 ;  /* 0x0000000b000b7c24 */ /* 0x000fe2000f8e020b */
[----:B------:R-:W-:-:S03]  /*3bf0*/  ULDC.64 UR10, c[0x0][0x210] ;  /* 0x00008400000a7ab9 */ /* 0x000fc60000000a00 */
[----:B------:R-:W-:Y:S02]  /*3c00*/  F2FP.BF16.F32.PACK_AB R19, R19, R20 ;  /* 0x000000141313723e */ /* 0x000fe400000010ff */
[----:B------:R-:W-:Y:S02]  /*3c10*/  LEA R10, P0, R8, UR10, 0x1 ;  /* 0x0000000a080a7c11 */ /* 0x000fe4000f8008ff */
[----:B------:R-:W-:-:S04]  /*3c20*/  IADD3 R11, R9, R11, RZ ;  /* 0x0000000b090b7210 */ /* 0x000fc80007ffe0ff */
[----:B------:R-:W-:-:S05]  /*3c30*/  LEA.HI.X R11, R8, UR11, R11, 0x1, P0 ;  /* 0x0000000b080b7c11 */ /* 0x000fca00080f0c0b */
[----:B------:R1:W-:Y:S02]  /*3c40*/  STG.E desc[UR12][R10.64], R19 ;  /* 0x000000130a007986 */ /* 0x0003e4000c10190c */
.L_x_60:
[----:B------:R-:W-:Y:S05]  /*3c50*/  BSYNC B0 ;  /* 0x0000000000007941 */ /* 0x000fea0003800000 */
.L_x_59:
[C---:B------:R-:W-:Y:S02]  /*3c60*/  PRMT R8, R39.reuse, 0x7632, R8 ;  /* 0x0000763227087816 */ /* 0x040fe40000000008 */
[----:B------:R-:W-:Y:S02]  /*3c70*/  IADD3 R14, R14, 0x60, RZ ;  /* 0x000000600e0e7810 */ /* 0x000fe40007ffe0ff */
[----:B------:R-:W-:Y:S02]  /*3c80*/  SHF.L.U32 R39, R39, 0x10, RZ ;  /* 0x0000001027277819 */ /* 0x000fe400000006ff */
[----:B------:R-:W-:Y:S02]  /*3c90*/  SHF.L.U32 R8, R8, 0x10, RZ ;  /* 0x0000001008087819 */ /* 0x000fe400000006ff */
[----:B------:R-:W-:Y:S01]  /*3ca0*/  ISETP.GE.U32.AND P0, PT, R18, UR22, PT ;  /* 0x0000001612007c0c */ /* 0x000fe2000bf06070 */
[----:B------:R-:W-:Y:S01]  /*3cb0*/  FADD.FTZ R39, R39, -UR20 ;  /* 0x8000001427277e21 */ /* 0x000fe20008010000 */
[----:B------:R-:W-:Y:S01]  /*3cc0*/  ISETP.GE.U32.AND P4, PT, R14, UR22, PT ;  /* 0x000000160e007c0c */ /* 0x000fe2000bf86070 */
[----:B-1----:R-:W-:Y:S01]  /*3cd0*/  FADD.FTZ R10, R8, -UR20 ;  /* 0x80000014080a7e21 */ /* 0x002fe20008010000 */
[----:B------:R-:W-:Y:S01]  /*3ce0*/  SHF.R.S32.HI R18, RZ, 0x1f, R18 ;  /* 0x0000001fff127819 */ /* 0x000fe20000011412 */
[----:B------:R-:W-:Y:S01]  /*3cf0*/  FMUL.FTZ R39, R39, UR18 ;  /* 0x0000001227277c20 */ /* 0x000fe20008410000 */
[----:B------:R-:W-:Y:S01]  /*3d00*/  SHF.R.S32.HI R14, RZ, 0x1f, R14 ;  /* 0x0000001fff0e7819 */ /* 0x000fe2000001140e */
[----:B------:R-:W-:Y:S01]  /*3d10*/  FMUL.FTZ R10, R10, UR18 ;  /* 0x000000120a0a7c20 */ /* 0x000fe20008410000 */
[----:B------:R-:W-:-:S02]  /*3d20*/  PRMT R11, R36, 0x7632, R11 ;  /* 0x00007632240b7816 */ /* 0x000fc4000000000b */
[----:B------:R-:W-:Y:S02]  /*3d30*/  ISETP.GE.AND.EX P0, PT, R18, UR23, PT, P0 ;  /* 0x0000001712007c0c */ /* 0x000fe4000bf06300 */
[----:B------:R-:W-:Y:S02]  /*3d40*/  ISETP.GE.AND.EX P4, PT, R14, UR23, PT, P4 ;  /* 0x000000170e007c0c */ /* 0x000fe4000bf86340 */
[----:B------:R-:W-:Y:S02]  /*3d50*/  SHF.L.U32 R9, R36, 0x10, RZ ;  /* 0x0000001024097819 */ /* 0x000fe400000006ff */
[----:B------:R-:W-:Y:S01]  /*3d60*/  SHF.L.U32 R8, R11, 0x10, RZ ;  /* 0x000000100b087819 */ /* 0x000fe200000006ff */
[----:B------:R-:W-:Y:S08]  /*3d70*/  @!P3 BRA `(.L_x_61) ;  /* 0x000000000048b947 */ /* 0x000ff00003800000 */
        /* <DEDUP_REMOVED lines=18> */
.L_x_61:
[----:B------:R-:W-:Y:S04]  /*3ea0*/  BSSY B0, `(.L_x_62) ;  /* 0x0000016000007945 */ /* 0x000fe80003800000 */
[----:B------:R-:W-:Y:S05]  /*3eb0*/  @!P1 BRA `(.L_x_63) ;  /* 0x0000000000509947 */ /* 0x000fea0003800000 */
[----:B------:R-:W-:Y:S01]  /*3ec0*/  IADD3 R21, R0, 0x20, RZ ;  /* 0x0000002000157810 */ /* 0x000fe20007ffe0ff */
[C-C-:B------:R-:W-:Y:S01]  /*3ed0*/  FFMA.FTZ R14, R12.reuse, R39, R15.reuse ;  /* 0x000000270c0e7223 */ /* 0x140fe2000001000f */
[----:B------:R-:W-:Y:S01]  /*3ee0*/  FFMA.FTZ R11, R12, R10, R15 ;  /* 0x0000000a0c0b7223 */ /* 0x000fe2000001000f */
[----:B------:R-:W-:Y:S01]  /*3ef0*/  ULDC.64 UR10, c[0x0][0x288] ;  /* 0x0000a200000a7ab9 */ /* 0x000fe20000000a00 */
[----:B------:R-:W-:Y:S01]  /*3f00*/  SHF.R.S32.HI R18, RZ, 0x1f, R21 ;  /* 0x0000001fff127819 */ /* 0x000fe20000011415 */
[----:B------:R-:W-:Y:S01]  /*3f10*/  FFMA.FTZ R14, R9, R4, -R14 ;  /* 0x00000004090e7223 */ /* 0x000fe2000001080e */
[----:B------:R-:W-:Y:S01]  /*3f20*/  FFMA.FTZ R11, R8, R5, -R11 ;  /* 0x00000005080b7223 */ /* 0x000fe2000001080b */
[----:B------:R-:W-:Y:S02]  /*3f30*/  MOV R8, R42 ;  /* 0x0000002a00087202 */ /* 0x000fe40000000f00 */
[----:B------:R-:W-:Y:S01]  /*3f40*/  MOV R9, R45 ;  /* 0x0000002d00097202 */ /* 0x000fe20000000f00 */
[----:B------:R-:W-:-:S02]  /*3f50*/  IMAD R10, R18, UR10, RZ ;  /* 0x0000000a120a7c24 */ /* 0x000fc4000f8e02ff */
[----:B------:R-:W-:Y:S01]  /*3f60*/  FMUL.FTZ R19, R14, UR18 ;  /* 0x000000120e137c20 */ /* 0x000fe20008410000 */
[----:B------:R-:W-:Y:S01]  /*3f70*/  FMUL.FTZ R14, R11, UR18 ;  /* 0x000000120b0e7c20 */ /* 0x000fe20008410000 */
[----:B------:R-:W-:-:S04]  /*3f80*/  IMAD.WIDE.U32 R8, R21, UR10, R8 ;  /* 0x0000000a15087c25 */ /* 0x000fc8000f8e0008 */
[----:B------:R-:W-:Y:S01]  /*3f90*/  IMAD R21, R21, UR11, R10 ;  /* 0x0000000b15157c24 */ /* 0x000fe2000f8e020a */
[----:B------:R-:W-:Y:S02]  /*3fa0*/  ULDC.64 UR10, c[0x0][0x210] ;  /* 0x00008400000a7ab9 */ /* 0x000fe40000000a00 */
[----:B------:R-:W-:Y:S02]  /*3fb0*/  LEA R10, P5, R8, UR10, 0x1 ;  /* 0x0000000a080a7c11 */ /* 0x000fe4000f8a08ff */
[----:B------:R-:W-:Y:S02]  /*3fc0*/  IADD3 R21, R9, R21, RZ ;  /* 0x0000001509157210 */ /* 0x000fe40007ffe0ff */
[----:B------:R-:W-:Y:S02]  /*3fd0*/  F2FP.BF16.F32.PACK_AB R9, R14, R19 ;  /* 0x000000130e09723e */ /* 0x000fe400000010ff */
[----:B------:R-:W-:-:S05]  /*3fe0*/  LEA.HI.X R11, R8, UR11, R21, 0x1, P5 ;  /* 0x0000000b080b7c11 */ /* 0x000fca000a8f0c15 */
[----:B------:R1:W-:Y:S02]  /*3ff0*/  STG.E desc[UR12][R10.64], R9 ;  /* 0x000000090a007986 */ /* 0x0003e4000c10190c */
.L_x_63:
[----:B------:R-:W-:Y:S05]  /*4000*/  BSYNC B0 ;  /* 0x0000000000007941 */ /* 0x000fea0003800000 */
.L_x_62:
[----:B------:R-:W-:Y:S02]  /*4010*/  SHF.L.U32 R34, R34, 0x10, RZ ;  /* 0x0000001022227819 */ /* 0x000fe400000006ff */
[----:B------:R-:W-:Y:S02]  /*4020*/  SHF.L.U32 R3, R3, 0x10, RZ ;  /* 0x0000001003037819 */ /* 0x000fe400000006ff */
[----:B------:R-:W-:Y:S01]  /*4030*/  SHF.L.U32 R33, R33, 0x10, RZ ;  /* 0x0000001021217819 */ /* 0x000fe200000006ff */
[----:B------:R-:W-:Y:S01]  /*4040*/  FADD.FTZ R34, R34, -UR20 ;  /* 0x8000001422227e21 */ /* 0x000fe20008010000 */
[C---:B------:R-:W-:Y:S01]  /*4050*/  ISETP.LT.U32.AND P0, PT, R40.reuse, 0x80, !P0 ;  /* 0x000000802800780c */ /* 0x040fe20004701070 */
[----:B------:R-:W-:Y:S01]  /*4060*/  FADD.FTZ R3, R3, -UR20 ;  /* 0x8000001403037e21 */ /* 0x000fe20008010000 */
[----:B------:R-:W-:Y:S01]  /*4070*/  ISETP.LT.U32.AND P4, PT, R40, 0x80, !P4 ;  /* 0x000000802800780c */ /* 0x000fe20006781070 */
[----:B------:R-:W-:Y:S01]  /*4080*/  FMUL.FTZ R21, R34, UR18 ;  /* 0x0000001222157c20 */ /* 0x000fe20008410000 */
[----:B------:R-:W-:Y:S01]  /*4090*/  SHF.L.U32 R8, R17, 0x10, RZ ;  /* 0x0000001011087819 */ /* 0x000fe200000006ff */
[----:B------:R-:W-:Y:S01]  /*40a0*/  FMUL.FTZ R24, R3, UR18 ;  /* 0x0000001203187c20 */ /* 0x000fe20008410000 */
[----:B------:R-:W-:-:S02]  /*40b0*/  SHF.L.U32 R35, R35, 0x10, RZ ;  /* 0x0000001023237819 */ /* 0x000fc400000006ff */
[----:B------:R-:W-:Y:S01]  /*40c0*/  SHF.L.U32 R16, R16, 0x10, RZ ;  /* 0x0000001010107819 */ /* 0x000fe200000006ff */
[----:B------:R-:W-:Y:S06]  /*40d0*/  @!P3 BRA `(.L_x_64) ;  /* 0x000000000048b947 */ /* 0x000fec0003800000 */
[----:B------:R-:W-:Y:S01]  /*40e0*/  FFMA.FTZ R3, R21, R4, R6 ;  /* 0x0000000415037223 */ /* 0x000fe20000010006 */
[----:B-1----:R-:W-:-:S03]  /*40f0*/  FFMA.FTZ R9, R24, R5, R7 ;  /* 0x0000000518097223 */ /* 0x002fc60000010007 */
        /* <DEDUP_REMOVED lines=16> */
.L_x_64:
[----:B------:R-:W-:Y:S04]  /*4200*/  BSSY B0, `(.L_x_65) ;  /* 0x0000016000007945 */ /* 0x000fe80003800000 */
[----:B------:R-:W-:Y:S05]  /*4210*/  @!P0 BRA `(.L_x_66) ;  /* 0x0000000000508947 */ /* 0x000fea0003800000 */
[----:B------:R-:W-:Y:S01]  /*4220*/  IADD3 R14, R0, 0x40, RZ ;  /* 0x00000040000e7810 */ /* 0x000fe20007ffe0ff */
[C-C-:B------:R-:W-:Y:S01]  /*4230*/  FFMA.FTZ R3, R12.reuse, R24, R15.reuse ;  /* 0x000000180c037223 */ /* 0x140fe2000001000f */
[----:B------:R-:W-:Y:S01]  /*4240*/  ULDC.64 UR10, c[0x0][0x288] ;  /* 0x0000a200000a7ab9 */ /* 0x000fe20000000a00 */
[----:B-1----:R-:W-:Y:S01]  /*4250*/  MOV R9, R45 ;  /* 0x0000002d00097202 */ /* 0x002fe20000000f00 */
[----:B------:R-:W-:Y:S01]  /*4260*/  FFMA.FTZ R10, R12, R21, R15 ;  /* 0x000000150c0a7223 */ /* 0x000fe2000001000f */
[----:B------:R-:W-:Y:S01]  /*4270*/  SHF.R.S32.HI R11, RZ, 0x1f, R14 ;  /* 0x0000001fff0b7819 */ /* 0x000fe2000001140e */
[----:B------:R-:W-:Y:S01]  /*4280*/  FFMA.FTZ R3, R8, R5, -R3 ;  /* 0x0000000508037223 */ /* 0x000fe20000010803 */
[----:B------:R-:W-:Y:S01]  /*4290*/  MOV R8, R42 ;  /* 0x0000002a00087202 */ /* 0x000fe20000000f00 */
[----:B------:R-:W-:Y:S02]  /*42a0*/  FFMA.FTZ R10, R33, R4, -R10 ;  /* 0x00000004210a7223 */ /* 0x000fe4000001080a */
[----:B------:R-:W-:-:S02]  /*42b0*/  IMAD R11, R11, UR10, RZ ;  /* 0x0000000a0b0b7c24 */ /* 0x000fc4000f8e02ff */
[----:B------:R-:W-:Y:S01]  /*42c0*/  FMUL.FTZ R3, R3, UR18 ;  /* 0x0000001203037c20 */ /* 0x000fe20008410000 */
[----:B------:R-:W-:-:S04]  /*42d0*/  IMAD.WIDE.U32 R8, R14, UR10, R8 ;  /* 0x0000000a0e087c25 */ /* 0x000fc8000f8e0008 */
[----:B------:R-:W-:Y:S01]  /*42e0*/  IMAD R11, R14, UR11, R11 ;  /* 0x0000000b0e0b7c24 */ /* 0x000fe2000f8e020b */
[----:B------:R-:W-:Y:S01]  /*42f0*/  ULDC.64 UR10, c[0x0][0x210] ;  /* 0x00008400000a7ab9 */ /* 0x000fe20000000a00 */
[----:B------:R-:W-:Y:S01]  /*4300*/  FMUL.FTZ R14, R10, UR18 ;  /* 0x000000120a0e7c20 */ /* 0x000fe20008410000 */
[C---:B------:R-:W-:Y:S02]  /*4310*/  LEA R10, P0, R8.reuse, UR10, 0x1 ;  /* 0x0000000a080a7c11 */ /* 0x040fe4000f8008ff */
[----:B------:R-:W-:Y:S02]  /*4320*/  IADD3 R11, R9, R11, RZ ;  /* 0x0000000b090b7210 */ /* 0x000fe40007ffe0ff */
[----:B------:R-:W-:Y:S02]  /*4330*/  F2FP.BF16.F32.PACK_AB R3, R3, R14 ;  /* 0x0000000e0303723e */ /* 0x000fe400000010ff */
[----:B------:R-:W-:-:S05]  /*4340*/  LEA.HI.X R11, R8, UR11, R11, 0x1, P0 ;  /* 0x0000000b080b7c11 */ /* 0x000fca00080f0c0b */
[----:B------:R2:W-:Y:S02]  /*4350*/  STG.E desc[UR12][R10.64], R3 ;  /* 0x000000030a007986 */ /* 0x0005e4000c10190c */
.L_x_66:
[----:B------:R-:W-:Y:S05]  /*4360*/  BSYNC B0 ;  /* 0x0000000000007941 */ /* 0x000fea0003800000 */
.L_x_65:
[----:B------:R-:W-:Y:S01]  /*4370*/  FADD.FTZ R35, R35, -UR20 ;  /* 0x8000001423237e21 */ /* 0x000fe20008010000 */
[----:B------:R-:W-:Y:S01]  /*4380*/  FADD.FTZ R16, R16, -UR20 ;  /* 0x8000001410107e21 */ /* 0x000fe20008010000 */
[----:B--2---:R-:W-:Y:S02]  /*4390*/  SHF.L.U32 R3, R32, 0x10, RZ ;  /* 0x0000001020037819 */ /* 0x004fe400000006ff */
[----:B------:R-:W-:Y:S01]  /*43a0*/  SHF.L.U32 R8, R13, 0x10, RZ ;  /* 0x000000100d087819 */ /* 0x000fe200000006ff */
[----:B------:R-:W-:Y:S01]  /*43b0*/  FMUL.FTZ R35, R35, UR18 ;  /* 0x0000001223237c20 */ /* 0x000fe20008410000 */
[----:B------:R-:W-:Y:S01]  /*43c0*/  FMUL.FTZ R16, R16, UR18 ;  /* 0x0000001210107c20 */ /* 0x000fe20008410000 */
[----:B------:R-:W-:Y:S06]  /*43d0*/  @!P3 BRA `(.L_x_67) ;  /* 0x000000000048b947 */ /* 0x000fec0003800000 */
[----:B------:R-:W-:Y:S01]  /*43e0*/  FFMA.FTZ R6, R35, R4, R6 ;  /* 0x0000000423067223 */ /* 0x000fe20000010006 */
[----:B------:R-:W-:-:S03]  /*43f0*/  FFMA.FTZ R7, R16, R5, R7 ;  /* 0x0000000510077223 */ /* 0x000fc60000010007 */
[----:B-1----:R-:W-:Y:S01]  /*4400*/  FMUL.FTZ R9, R6, -1.4426950216293334961 ;  /* 0xbfb8aa3b06097820 */ /* 0x002fe20000410000 */
        /* <DEDUP_REMOVED lines=15> */
.L_x_67:
[----:B------:R-:W-:Y:S04]  /*4500*/  BSSY B0, `(.L_x_68) ;  /* 0x0000015000007945 */ /* 0x000fe80003800000 */
[----:B------:R-:W-:Y:S05]  /*4510*/  @!P4 BRA `(.L_x_69) ;  /* 0x00000000004cc947 */ /* 0x000fea0003800000 */
[----:B-1----:R-:W-:Y:S01]  /*4520*/  IADD3 R9, R0, 0x60, RZ ;  /* 0x0000006000097810 */ /* 0x002fe20007ffe0ff */
[----:B------:R-:W-:Y:S01]  /*4530*/  ULDC.64 UR10, c[0x0][0x288] ;  /* 0x0000a200000a7ab9 */ /* 0x000fe20000000a00 */
[C-C-:B------:R-:W-:Y:S01]  /*4540*/  FFMA.FTZ R6, R12.reuse, R35, R15.reuse ;  /* 0x000000230c067223 */ /* 0x140fe2000001000f */
[----:B------:R-:W-:Y:S01]  /*4550*/  MOV R43, R45 ;  /* 0x0000002d002b7202 */ /* 0x000fe20000000f00 */
[----:B------:R-:W-:Y:S01]  /*4560*/  FFMA.FTZ R15, R12, R16, R15 ;  /* 0x000000100c0f7223 */ /* 0x000fe2000001000f */
[----:B------:R-:W-:Y:S01]  /*4570*/  SHF.R.S32.HI R7, RZ, 0x1f, R9 ;  /* 0x0000001fff077819 */ /* 0x000fe20000011409 */
[----:B------:R-:W-:Y:S02]  /*4580*/  FFMA.FTZ R6, R3, R4, -R6 ;  /* 0x0000000403067223 */ /* 0x000fe40000010806 */
[----:B------:R-:W-:Y:S01]  /*4590*/  FFMA.FTZ R15, R8, R5, -R15 ;  /* 0x00000005080f7223 */ /* 0x000fe2000001080f */
[----:B------:R-:W-:-:S04]  /*45a0*/  IMAD.WIDE.U32 R42, R9, UR10, R42 ;  /* 0x0000000a092a7c25 */ /* 0x000fc8000f8e002a */
[----:B------:R-:W-:Y:S01]  /*45b0*/  FMUL.FTZ R3, R6, UR18 ;  /* 0x0000001206037c20 */ /* 0x000fe20008410000 */
[----:B------:R-:W-:Y:S01]  /*45c0*/  FMUL.FTZ R6, R15, UR18 ;  /* 0x000000120f067c20 */ /* 0x000fe20008410000 */
[----:B------:R-:W-:-:S04]  /*45d0*/  IMAD R7, R7, UR10, RZ ;  /* 0x0000000a07077c24 */ /* 0x000fc8000f8e02ff */
[----:B------:R-:W-:Y:S01]  /*45e0*/  IMAD R7, R9, UR11, R7 ;  /* 0x0000000b09077c24 */ /* 0x000fe2000f8e0207 */
[----:B------:R-:W-:Y:S01]  /*45f0*/  ULDC.64 UR10, c[0x0][0x210] ;  /* 0x00008400000a7ab9 */ /* 0x000fe20000000a00 */
[----:B------:R-:W-:Y:S02]  /*4600*/  F2FP.BF16.F32.PACK_AB R3, R6, R3 ;  /* 0x000000030603723e */ /* 0x000fe400000010ff */
[----:B------:R-:W-:Y:S02]  /*4610*/  LEA R4, P0, R42, UR10, 0x1 ;  /* 0x0000000a2a047c11 */ /* 0x000fe4000f8008ff */
[----:B------:R-:W-:-:S04]  /*4620*/  IADD3 R7, R43, R7, RZ ;  /* 0x000000072b077210 */ /* 0x000fc80007ffe0ff */
[----:B------:R-:W-:-:S05]  /*4630*/  LEA.HI.X R5, R42, UR11, R7, 0x1, P0 ;  /* 0x0000000b2a057c11 */ /* 0x000fca00080f0c07 */
[----:B------:R2:W-:Y:S02]  /*4640*/  STG.E desc[UR12][R4.64], R3 ;  /* 0x0000000304007986 */ /* 0x0005e4000c10190c */
.L_x_69:
[----:B------:R-:W-:Y:S05]  /*4650*/  BSYNC B0 ;  /* 0x0000000000007941 */ /* 0x000fea0003800000 */
.L_x_68:
[----:B------:R-:W-:Y:S02]  /*4660*/  UIADD3 UR15, UR17, UR15, URZ ;  /* 0x0000000f110f7290 */ /* 0x000fe4000fffe03f */
[----:B------:R-:W-:Y:S02]  /*4670*/  UIADD3 UR4, UR4, 0x1, URZ ;  /* 0x0000000104047890 */ /* 0x000fe4000fffe03f */
[----:B------:R-:W-:-:S06]  /*4680*/  UISETP.GE.AND UP0, UPT, UR15, UR5, UPT ;  /* 0x000000050f00728c */ /* 0x000fcc000bf06270 */
[----:B------:R-:W-:-:S13]  /*4690*/  PLOP3.LUT P0, PT, PT, PT, UP0, 0x80, 0x0 ;  /* 0x000000000000781c */ /* 0x000fda0003f0f008 */
[----:B------:R-:W-:Y:S05]  /*46a0*/  @!P0 BRA `(.L_x_70) ;  /* 0xffffffbc00188947 */ /* 0x000fea000383ffff */
.L_x_35:
[----:B------:R-:W3:Y:S01]  /*46b0*/  LDC R6, c[0x0][0xc] ;  /* 0x00000300ff067b82 */ /* 0x000ee20000000800 */
[----:B------:R-:W-:Y:S01]  /*46c0*/  ISETP.NE.AND P2, PT, R40, RZ, PT ;  /* 0x000000ff2800720c */ /* 0x000fe20003f45270 */
[----:B------:R-:W-:Y:S06]  /*46d0*/  BSSY B0, `(.L_x_71) ;  /* 0x0000015000007945 */ /* 0x000fec0003800000 */
[----:B------:R-:W4:Y:S08]  /*46e0*/  LDC R7, c[0x0][0x10] ;  /* 0x00000400ff077b82 */ /* 0x000f300000000800 */
[----:B0-2---:R-:W0:Y:S01]  /*46f0*/  LDC.64 R2, c[0x0][0x258] ;  /* 0x00009600ff027b82 */ /* 0x005e220000000a00 */
[----:B---3--:R-:W-:-:S02]  /*4700*/  IADD3 R0, R6, -0x1, RZ ;  /* 0xffffffff06007810 */ /* 0x008fc40007ffe0ff */
[----:B------:R-:W-:Y:S02]  /*4710*/  ISETP.NE.AND P1, PT, R6, 0x1, PT ;  /* 0x000000010600780c */ /* 0x000fe40003f25270 */
[----:B------:R-:W-:Y:S02]  /*4720*/  ISETP.NE.AND P0, PT, R0, UR14, PT ;  /* 0x0000000e00007c0c */ /* 0x000fe4000bf05270 */
[C---:B----4-:R-:W-:Y:S02]  /*4730*/  SHF.L.U32 R0, R7.reuse, 0x1, RZ ;  /* 0x0000000107007819 */ /* 0x050fe400000006ff */
[----:B------:R-:W-:Y:S02]  /*4740*/  IADD3 R4, R7, -0x1, RZ ;  /* 0xffffffff07047810 */ /* 0x000fe40007ffe0ff */
[----:B------:R-:W-:Y:S02]  /*4750*/  SEL R5, R0, RZ, P1 ;  /* 0x000000ff00057207 */ /* 0x000fe40000800000 */
[----:B------:R-:W-:-:S03]  /*4760*/  ISETP.NE.OR P0, PT, R31, R4, P0 ;  /* 0x000000041f00720c */ /* 0x000fc60000705670 */
[----:B0-----:R-:W-:Y:S01]  /*4770*/  IMAD.WIDE.U32 R2, R5, 0x4, R2 ;  /* 0x0000000405027825 */ /* 0x001fe200078e0002 */
[----:B------:R-:W-:Y:S09]  /*4780*/  @P2 BRA `(.L_x_72) ;  /* 0x0000000000242947 */ /* 0x000ff20003800000 */
[----:B------:R-:W0:Y:S01]  /*4790*/  S2R R0, SR_LANEID ;  /* 0x0000000000007919 */ /* 0x000e220000000000 */
[----:B------:R-:W-:Y:S02]  /*47a0*/  VOTEU.ANY UR4, UPT, PT ;  /* 0x0000000000047886 */ /* 0x000fe400038e0100 */
[----:B------:R-:W-:Y:S02]  /*47b0*/  UFLO.U32 UR5, UR4 ;  /* 0x00000004000572bd */ /* 0x000fe400080e0000 */
[----:B------:R-:W2:Y:S04]  /*47c0*/  POPC R5, UR4 ;  /* 0x0000000400057d09 */ /* 0x000ea80008000000 */
[----:B0-----:R-:W-:-:S13]  /*47d0*/  ISETP.EQ.U32.AND P1, PT, R0, UR5, PT ;  /* 0x0000000500007c0c */ /* 0x001fda000bf22070 */
[----:B------:R-:W-:Y:S06]  /*47e0*/  @P1 MEMBAR.ALL.GPU ;  /* 0x0000000000001992 */ /* 0x000fec000000a000 */
[----:B------:R-:W-:-:S00]  /*47f0*/  @P1 ERRBAR ;  /* 0x00000000000019ab */ /* 0x000fc00000000000 */
[----:B------:R-:W-:Y:S06]  /*4800*/  @P1 CGAERRBAR ;  /* 0x00000000000015ab */ /* 0x000fec0000000000 */
[----:B--2---:R0:W-:Y:S02]  /*4810*/  @P1 REDG.E.ADD.S32.STRONG.GPU desc[UR12][R2.64], R5 ;  /* 0x000000050200198e */ /* 0x0041e4000c10e38c */
.L_x_72:
[----:B------:R-:W-:Y:S05]  /*4820*/  BSYNC B0 ;  /* 0x0000000000007941 */ /* 0x000fea0003800000 */
.L_x_71:
[----:B------:R-:W-:Y:S05]  /*4830*/  @P0 EXIT ;  /* 0x000000000000094d */ /* 0x000fea0003800000 */
[----:B------:R-:W-:Y:S05]  /*4840*/  @P2 BRA `(.L_x_73) ;  /* 0x0000000000202947 */ /* 0x000fea0003800000 */
[----:B------:R-:W-:-:S05]  /*4850*/  IMAD R0, R6, R7, RZ ;  /* 0x0000000706007224 */ /* 0x000fca00078e02ff */
[----:B------:R-:W-:-:S13]  /*4860*/  ISETP.NE.AND P0, PT, R0, -0x1, PT ;  /* 0xffffffff0000780c */ /* 0x000fda0003f05270 */
[----:B------:R-:W-:Y:S05]  /*4870*/  @!P0 BRA `(.L_x_73) ;  /* 0x0000000000148947 */ /* 0x000fea0003800000 */
.L_x_74:
[----:B0-----:R-:W2:Y:S04]  /*4880*/  LDG.E.STRONG.GPU R5, desc[UR12][R2.64] ;  /* 0x0000000c02057981 */ /* 0x001ea8000c1ef900 */
[----:B--2---:R-:W-:Y:S01]  /*4890*/  CCTL.IVALL ;  /* 0x00000000ff00798f */ /* 0x004fe20002000000 */
[----:B------:R-:W-:Y:S05]  /*48a0*/  YIELD ;  /* 0x0000000000007946 */ /* 0x000fea0003800000 */
[----:B------:R-:W-:-:S13]  /*48b0*/  ISETP.NE.AND P0, PT, R5, R0, PT ;  /* 0x000000000500720c */ /* 0x000fda0003f05270 */
[----:B------:R-:W-:Y:S05]  /*48c0*/  @P0 BRA `(.L_x_74) ;  /* 0xfffffffc00ec0947 */ /* 0x000fea000383ffff */
.L_x_73:
        /* <DEDUP_REMOVED lines=11> */
[C---:B-1----:R-:W-:Y:S01]  /*4980*/  IMAD.WIDE.U32 R8, R2.reuse, 0x3, RZ ;  /* 0x0000000302087825 */ /* 0x042fe200078e00ff */
        /* <DEDUP_REMOVED lines=12> */
.L_x_75:
        /* <DEDUP_REMOVED lines=23> */
.L_x_76:
        /* <DEDUP_REMOVED lines=12> */
.L_x_3333:


//--------------------- .text._Z35group_norm_nhwc_bwd_one_pass_kernelI11Bf16IOFp32WLi256ELi8ELi128EEv26Group_norm_nhwc_bwd_params --------------------------
	.section	.text._Z35group_norm_nhwc_bwd_one_pass_kernelI11Bf16IOFp32WLi256ELi8ELi128EEv26Group_norm_nhwc_bwd_params,"ax",@progbits
	.align	128
        .global         _Z35group_norm_nhwc_bwd_one_pass_kernelI11Bf16IOFp32WLi256ELi8ELi128EEv26Group_norm_nhwc_bwd_params
        .type           _Z35group_norm_nhwc_bwd_one_pass_kernelI11Bf16IOFp32WLi256ELi8ELi128EEv26Group_norm_nhwc_bwd_params,@function
        .size           _Z35group_norm_nhwc_bwd_one_pass_kernelI11Bf16IOFp32WLi256ELi8ELi128EEv26Group_norm_nhwc_bwd_params,(.L_x_3334 - _Z35group_norm_nhwc_bwd_one_pass_kernelI11Bf16IOFp32WLi256ELi8ELi128EEv26Group_norm_nhwc_bwd_params)
        .other          _Z35group_norm_nhwc_bwd_one_pass_kernelI11Bf16IOFp32WLi256ELi8ELi128EEv26Group_norm_nhwc_bwd_params,@"STO_CUDA_ENTRY STV_DEFAULT"
_Z35group_norm_nhwc_bwd_one_pass_kernelI11Bf16IOFp32WLi256ELi8ELi128EEv26Group_norm_nhwc_bwd_params:
.text._Z35group_norm_nhwc_bwd_one_pass_kernelI11Bf16IOFp32WLi256ELi8ELi128EEv26Group_norm_nhwc_bwd_params:
        /* <DEDUP_REMOVED lines=11> */
[--C-:B------:R-:W-:Y:S01]  /*00b0*/  SHF.R.U32.HI R0, RZ, 0x2, R58.reuse ;  /* 0x00000002ff007819 */ /* 0x100fe2000001163a */
[----:B------:R-:W-:Y:S01]  /*00c0*/  ULDC.64 UR16, c[0x0][0x290] ;  /* 0x0000a40000107ab9 */ /* 0x000fe20000000a00 */
[----:B------:R-:W-:Y:S01]  /*00d0*/  ISETP.GE.U32.AND P0, PT, R58, 0x80, PT ;  /* 0x000000803a00780c */ /* 0x000fe20003f06070 */
[----:B------:R-:W-:Y:S01]  /*00e0*/  ULDC.64 UR10, c[0x0][0x288] ;  /* 0x0000a200000a7ab9 */ /* 0x000fe20000000a00 */
[----:B------:R-:W-:Y:S01]  /*00f0*/  UMOV UR4, 0x400 ;  /* 0x0000040000047882 */ /* 0x000fe20000000000 */
[----:B------:R-:W-:Y:S01]  /*0100*/  UIMAD.WIDE.U32 UR6, UR10, 0x3, URZ ;  /* 0x000000030a0678a5 */ /* 0x000fe2000f8e003f */
[----:B------:R-:W-:Y:S01]  /*0110*/  SHF.R.S32.HI R11, RZ, 0x1f, R58 ;  /* 0x0000001fff0b7819 */ /* 0x000fe2000001143a */
[----:B------:R-:W1:Y:S01]  /*0120*/  S2UR UR8, SR_CgaCtaId ;  /* 0x00000000000879c3 */ /* 0x000e620000008800 */
[----:B------:R-:W-:Y:S01]  /*0130*/  ULEA.HI UR5, UP0, UR11, UR10, URZ, 0x1 ;  /* 0x0000000a0b057291 */ /* 0x000fe2000f81083f */
[----:B------:R-:W-:Y:S01]  /*0140*/  HFMA2.MMA R54, -RZ, RZ, 0, 0 ;  /* 0x00000000ff367435 */ /* 0x000fe200000001ff */
[----:B------:R-:W-:Y:S01]  /*0150*/  UIMAD UR10, UR11, 0x3, URZ ;  /* 0x000000030b0a78a4 */ /* 0x000fe2000f8e023f */
[----:B------:R-:W-:Y:S01]  /*0160*/  LEA.HI R11, R11, R58, RZ, 0x5 ;  /* 0x0000003a0b0b7211 */ /* 0x000fe200078f28ff */
[----:B------:R-:W-:Y:S01]  /*0170*/  UIADD3.X UR9, URZ, UR11, URZ, UP0, !UPT ;  /* 0x0000000b3f097290 */ /* 0x000fe200087fe43f */
[----:B------:R-:W-:Y:S01]  /*0180*/  MOV R55, R37 ;  /* 0x0000002500377202 */ /* 0x000fe20000000f00 */
[----:B------:R-:W-:Y:S01]  /*0190*/  UIADD3 UR7, UR7, UR10, URZ ;  /* 0x0000000a07077290 */ /* 0x000fe2000fffe03f */
[----:B------:R-:W2:Y:S01]  /*01a0*/  LDC R36, c[0x0][0x10] ;  /* 0x00000400ff247b82 */ /* 0x000ea20000000800 */
[----:B0-----:R-:W-:-:S07]  /*01b0*/  IMAD R0, R3, UR14, R0 ;  /* 0x0000000e03007c24 */ /* 0x001fce000f8e0200 */
[----:B------:R-:W0:Y:S01]  /*01c0*/  LDC R8, c[0x0][0xc] ;  /* 0x00000300ff087b82 */ /* 0x000e220000000800 */
[C---:B------:R-:W-:Y:S02]  /*01d0*/  IADD3 R2, R0.reuse, 0x60, RZ ;  /* 0x0000006000027810 */ /* 0x040fe40007ffe0ff */
[----:B------:R-:W-:Y:S01]  /*01e0*/  IADD3 R3, R0, 0x80, RZ ;  /* 0x0000008000037810 */ /* 0x000fe20007ffe0ff */
[----:B-1----:R-:W-:Y:S01]  /*01f0*/  ULEA UR8, UR8, UR4, 0x18 ;  /* 0x0000000408087291 */ /* 0x002fe2000f8ec03f */
[----:B------:R-:W-:Y:S01]  /*0200*/  ISETP.LT.U32.AND P5, PT, R2, UR16, PT ;  /* 0x0000001002007c0c */ /* 0x000fe2000bfa1070 */
[----:B------:R-:W-:Y:S01]  /*0210*/  USHF.R.S64 UR4, UR5, 0x1, UR9 ;  /* 0x0000000105047899 */ /* 0x000fe20008001009 */
[----:B------:R-:W-:Y:S01]  /*0220*/  SHF.R.S32.HI R2, RZ, 0x1f, R2 ;  /* 0x0000001fff027819 */ /* 0x000fe20000011402 */
[----:B------:R-:W-:Y:S01]  /*0230*/  ULEA.HI UR5, UP0, UR7, UR6, URZ, 0x1 ;  /* 0x0000000607057291 */ /* 0x000fe2000f81083f */
[----:B------:R-:W-:Y:S01]  /*0240*/  ISETP.LT.U32.AND P4, PT, R3, UR16, PT ;  /* 0x0000001003007c0c */ /* 0x000fe2000bf81070 */
[----:B------:R-:W-:Y:S01]  /*0250*/  USHF.R.S32.HI UR9, URZ, 0x1, UR9 ;  /* 0x000000013f097899 */ /* 0x000fe20008011409 */
[----:B------:R-:W-:Y:S01]  /*0260*/  ISETP.LT.AND.EX P5, PT, R2, UR17, !P0, P5 ;  /* 0x0000001102007c0c */ /* 0x000fe2000c7a1350 */
[----:B------:R-:W-:Y:S01]  /*0270*/  UIADD3.X UR7, URZ, UR7, URZ, UP0, !UPT ;  /* 0x000000073f077290 */ /* 0x000fe200087fe43f */
[----:B------:R-:W1:Y:S01]  /*0280*/  S2R R2, SR_LANEID ;  /* 0x0000000000027919 */ /* 0x000e620000000000 */
[----:B------:R-:W-:Y:S01]  /*0290*/  IADD3 R6, R0, 0xa0, RZ ;  /* 0x000000a000067810 */ /* 0x000fe20007ffe0ff */
[----:B--2---:R-:W-:Y:S01]  /*02a0*/  IMAD R56, R36, UR14, R37 ;  /* 0x0000000e24387c24 */ /* 0x004fe2000f8e0225 */
[----:B------:R-:W-:Y:S01]  /*02b0*/  SHF.R.S32.HI R3, RZ, 0x1f, R3 ;  /* 0x0000001fff037819 */ /* 0x000fe20000011403 */
[----:B------:R-:W-:Y:S01]  /*02c0*/  USHF.R.S64 UR5, UR5, 0x1, UR7 ;  /* 0x0000000105057899 */ /* 0x000fe20008001007 */
[----:B------:R-:W-:Y:S01]  /*02d0*/  ISETP.LT.U32.AND P1, PT, R6, UR16, PT ;  /* 0x0000001006007c0c */ /* 0x000fe2000bf21070 */
[----:B------:R-:W-:Y:S01]  /*02e0*/  USHF.R.S32.HI UR7, URZ, 0x1, UR7 ;  /* 0x000000013f077899 */ /* 0x000fe20008011407 */
[----:B------:R-:W-:Y:S01]  /*02f0*/  ISETP.LT.AND.EX P4, PT, R3, UR17, !P0, P4 ;  /* 0x0000001103007c0c */ /* 0x000fe2000c781340 */
[----:B------:R-:W-:Y:S01]  /*0300*/  USHF.L.U64.HI UR6, UR4, 0x2, UR9 ;  /* 0x0000000204067899 */ /* 0x000fe20008010209 */
[----:B------:R-:W-:Y:S01]  /*0310*/  SHF.R.S32.HI R6, RZ, 0x1f, R6 ;  /* 0x0000001fff067819 */ /* 0x000fe20000011406 */
[----:B------:R-:W-:Y:S01]  /*0320*/  USHF.L.U64.HI UR7, UR5, 0x2, UR7 ;  /* 0x0000000205077899 */ /* 0x000fe20008010207 */
[----:B------:R-:W-:-:S02]  /*0330*/  ISETP.LT.U32.AND P6, PT, R0, UR16, PT ;  /* 0x0000001000007c0c */ /* 0x000fc4000bfc1070 */
[----:B------:R-:W-:Y:S02]  /*0340*/  SHF.R.S32.HI R3, RZ, 0x1f, R0 ;  /* 0x0000001fff037819 */ /* 0x000fe40000011400 */
[C---:B------:R-:W-:Y:S02]  /*0350*/  IADD3 R4, R0.reuse, 0x20, RZ ;  /* 0x0000002000047810 */ /* 0x040fe40007ffe0ff */
[----:B------:R-:W-:Y:S02]  /*0360*/  IADD3 R5, R0, 0x40, RZ ;  /* 0x0000004000057810 */ /* 0x000fe40007ffe0ff */
[----:B------:R-:W-:Y:S02]  /*0370*/  ISETP.LT.AND.EX P1, PT, R6, UR17, !P0, P1 ;  /* 0x0000001106007c0c */ /* 0x000fe4000c721310 */
[----:B------:R-:W-:Y:S02]  /*0380*/  ISETP.LT.U32.AND P3, PT, R4, UR16, PT ;  /* 0x0000001004007c0c */ /* 0x000fe4000bf61070 */
[----:B------:R-:W-:-:S02]  /*0390*/  ISETP.LT.U32.AND P2, PT, R5, UR16, PT ;  /* 0x0000001005007c0c */ /* 0x000fc4000bf41070 */
[----:B------:R-:W-:Y:S02]  /*03a0*/  SHF.R.S32.HI R7, RZ, 0x1f, R4 ;  /* 0x0000001fff077819 */ /* 0x000fe40000011404 */
[----:B------:R-:W-:Y:S02]  /*03b0*/  SHF.R.S32.HI R9, RZ, 0x1f, R5 ;  /* 0x0000001fff097819 */ /* 0x000fe40000011405 */
[----:B------:R-:W-:Y:S02]  /*03c0*/  ISETP.LT.AND.EX P6, PT, R3, UR17, !P0, P6 ;  /* 0x0000001103007c0c */ /* 0x000fe4000c7c1360 */
[----:B------:R-:W-:Y:S02]  /*03d0*/  SHF.R.S32.HI R6, RZ, 0x5, R11 ;  /* 0x00000005ff067819 */ /* 0x000fe4000001140b */
[----:B------:R-:W-:Y:S02]  /*03e0*/  ISETP.LT.AND.EX P3, PT, R7, UR17, !P0, P3 ;  /* 0x0000001107007c0c */ /* 0x000fe4000c761330 */
[----:B------:R-:W-:-:S02]  /*03f0*/  ISETP.LT.AND.EX P2, PT, R9, UR17, !P0, P2 ;  /* 0x0000001109007c0c */ /* 0x000fc4000c741320 */
[----:B------:R-:W-:Y:S02]  /*0400*/  P2R R59, PR, RZ, 0x40 ;  /* 0x00000040ff3b7803 */ /* 0x000fe40000000000 */
[----:B0-----:R-:W-:Y:S02]  /*0410*/  LOP3.LUT R57, R8, 0x3, RZ, 0xc0, !PT ;  /* 0x0000000308397812 */ /* 0x001fe400078ec0ff */
[----:B-1----:R-:W-:-:S07]  /*0420*/  LEA R6, R6, UR8, 0x3 ;  /* 0x0000000806067c11 */ /* 0x002fce000f8e18ff */
.L_x_128:
[----:B0-----:R-:W0:Y:S01]  /*0430*/  LDC R18, c[0x0][0x2a0] ;  /* 0x0000a800ff127b82 */ /* 0x001e220000000800 */
[----:B------:R-:W-:Y:S01]  /*0440*/  ISETP.NE.AND P6, PT, R59, RZ, PT ;  /* 0x000000ff3b00720c */ /* 0x000fe20003fc5270 */
[----:B------:R-:W-:Y:S01]  /*0450*/  ULDC.64 UR8, c[0x0][0x298] ;  /* 0x0000a60000087ab9 */ /* 0x000fe20000000a00 */
[C---:B------:R-:W-:Y:S02]  /*0460*/  IADD3 R23, R0.reuse, 0x60, RZ ;  /* 0x0000006000177810 */ /* 0x040fe40007ffe0ff */
[----:B------:R-:W-:-:S03]  /*0470*/  IADD3 R41, R0, 0x80, RZ ;  /* 0x0000008000297810 */ /* 0x000fc60007ffe0ff */
[----:B------:R-:W1:Y:S08]  /*0480*/  @P3 LDC.64 R42, c[0x0][0x230] ;  /* 0x00008c00ff2a3b82 */ /* 0x000e700000000a00 */
[----:B------:R-:W2:Y:S08]  /*0490*/  @P3 LDC.64 R34, c[0x0][0x228] ;  /* 0x00008a00ff223b82 */ /* 0x000eb00000000a00 */
[----:B------:R-:W3:Y:S01]  /*04a0*/  @P2 LDC.64 R32, c[0x0][0x230] ;  /* 0x00008c00ff202b82 */ /* 0x000ee20000000a00 */
[----:B0-----:R-:W-:-:S07]  /*04b0*/  IABS R15, R18 ;  /* 0x00000012000f7213 */ /* 0x001fce0000000000 */
[----:B------:R-:W0:Y:S01]  /*04c0*/  @P2 LDC.64 R30, c[0x0][0x228] ;  /* 0x00008a00ff1e2b82 */ /* 0x000e220000000a00 */
[----:B------:R-:W4:Y:S07]  /*04d0*/  I2F.RP R12, R15 ;  /* 0x0000000f000c7306 */ /* 0x000f2e0000209400 */
[----:B------:R-:W0:Y:S08]  /*04e0*/  @P5 LDC.64 R28, c[0x0][0x230] ;  /* 0x00008c00ff1c5b82 */ /* 0x000e300000000a00 */
[----:B------:R-:W0:Y:S01]  /*04f0*/  @P5 LDC.64 R26, c[0x0][0x228] ;  /* 0x00008a00ff1a5b82 */ /* 0x000e220000000a00 */
[----:B----4-:R-:W4:Y:S07]  /*0500*/  MUFU.RCP R12, R12 ;  /* 0x0000000c000c7308 */ /* 0x010f2e0000001000 */
[----:B------:R-:W0:Y:S08]  /*0510*/  @P4 LDC.64 R24, c[0x0][0x230] ;  /* 0x00008c00ff184b82 */ /* 0x000e300000000a00 */
[----:B------:R-:W0:Y:S01]  /*0520*/  LDC R38, c[0x0][0x2ac] ;  /* 0x0000ab00ff267b82 */ /* 0x000e220000000800 */
[----:B------:R-:W-:-:S02]  /*0530*/  CS2R R52, SRZ ;  /* 0x0000000000347805 */ /* 0x000fc4000001ff00 */
[----:B----4-:R-:W-:Y:S02]  /*0540*/  IADD3 R10, R12, 0xffffffe, RZ ;  /* 0x0ffffffe0c0a7810 */ /* 0x010fe40007ffe0ff */
[----:B------:R-:W-:Y:S01]  /*0550*/  CS2R R50, SRZ ;  /* 0x0000000000327805 */ /* 0x000fe2000001ff00 */
[----:B------:R-:W-:Y:S01]  /*0560*/  UMOV UR10, 0x3f800000 ;  /* 0x3f800000000a7882 */ /* 0x000fe20000000000 */
[----:B------:R-:W-:Y:S01]  /*0570*/  ULDC.U8 UR15, c[0x0][0x2a4] ;  /* 0x0000a900000f7ab9 */ /* 0x000fe20000000000 */
[----:B------:R4:W1:Y:S01]  /*0580*/  F2I.FTZ.U32.TRUNC.NTZ R11, R10 ;  /* 0x0000000a000b7305 */ /* 0x000862000021f000 */
[----:B------:R-:W2:Y:S01]  /*0590*/  @P6 LDC.64 R16, c[0x0][0x288] ;  /* 0x0000a200ff106b82 */ /* 0x000ea20000000a00 */
[----:B----4-:R-:W-:-:S07]  /*05a0*/  MOV R10, RZ ;  /* 0x000000ff000a7202 */ /* 0x010fce0000000f00 */
[----:B------:R-:W4:Y:S01]  /*05b0*/  @P6 LDC.64 R62, c[0x0][0x230] ;  /* 0x00008c00ff3e6b82 */ /* 0x000f220000000a00 */
[----:B-1----:R-:W-:-:S07]  /*05c0*/  IADD3 R14, RZ, -R11, RZ ;  /* 0x8000000bff0e7210 */ /* 0x002fce0007ffe0ff */
[----:B------:R-:W1:Y:S01]  /*05d0*/  @P6 LDC.64 R44, c[0x0][0x228] ;  /* 0x00008a00ff2c6b82 */ /* 0x000e620000000a00 */
[----:B------:R-:W-:Y:S01]  /*05e0*/  IMAD R13, R14, R15, RZ ;  /* 0x0000000f0e0d7224 */ /* 0x000fe200078e02ff */
[----:B------:R-:W-:-:S03]  /*05f0*/  IABS R14, R55 ;  /* 0x00000037000e7213 */ /* 0x000fc60000000000 */
[----:B------:R-:W-:Y:S01]  /*0600*/  IMAD.HI.U32 R11, R11, R13, R10 ;  /* 0x0000000d0b0b7227 */ /* 0x000fe200078e000a */
[----:B------:R-:W-:-:S05]  /*0610*/  LOP3.LUT R10, R55, R18, RZ, 0x3c, !PT ;  /* 0x00000012370a7212 */ /* 0x000fca00078e3cff */
[----:B------:R-:W-:-:S05]  /*0620*/  IMAD.HI.U32 R11, R11, R14, RZ ;  /* 0x0000000e0b0b7227 */ /* 0x000fca00078e00ff */
[----:B------:R-:W-:-:S05]  /*0630*/  IADD3 R12, -R11, RZ, RZ ;  /* 0x000000ff0b0c7210 */ /* 0x000fca0007ffe1ff */
[----:B------:R-:W-:-:S05]  /*0640*/  IMAD R12, R15, R12, R14 ;  /* 0x0000000c0f0c7224 */ /* 0x000fca00078e020e */
[----:B------:R-:W-:-:S13]  /*0650*/  ISETP.GT.U32.AND P0, PT, R15, R12, PT ;  /* 0x0000000c0f00720c */ /* 0x000fda0003f04070 */
[-C--:B------:R-:W-:Y:S02]  /*0660*/  @!P0 IADD3 R12, R12, -R15.reuse, RZ ;  /* 0x8000000f0c0c8210 */ /* 0x080fe40007ffe0ff */
[----:B------:R-:W-:Y:S02]  /*0670*/  @!P0 IADD3 R11, R11, 0x1, RZ ;  /* 0x000000010b0b8810 */ /* 0x000fe40007ffe0ff */
[----:B------:R-:W-:Y:S02]  /*0680*/  ISETP.GT.U32.AND P0, PT, R15, R12, PT ;  /* 0x0000000c0f00720c */ /* 0x000fe40003f04070 */
[----:B------:R-:W-:-:S04]  /*0690*/  IADD3 R13, R12, -R15, RZ ;  /* 0x8000000f0c0d7210 */ /* 0x000fc80007ffe0ff */
[----:B------:R-:W-:Y:S02]  /*06a0*/  SEL R13, R13, R12, !P0 ;  /* 0x0000000c0d0d7207 */ /* 0x000fe40004000000 */
[----:B------:R-:W-:Y:S02]  /*06b0*/  ISETP.GE.U32.AND P0, PT, R12, R15, PT ;  /* 0x0000000f0c00720c */ /* 0x000fe40003f06070 */
[----:B------:R-:W-:-:S04]  /*06c0*/  SHF.L.U32 R12, R58, 0x1, RZ ;  /* 0x000000013a0c7819 */ /* 0x000fc800000006ff */
[----:B------:R-:W-:-:S07]  /*06d0*/  LOP3.LUT R12, R12, 0x6, RZ, 0xc0, !PT ;  /* 0x000000060c0c7812 */ /* 0x000fce00078ec0ff */
[----:B------:R-:W-:Y:S02]  /*06e0*/  @P0 IADD3 R11, R11, 0x1, RZ ;  /* 0x000000010b0b0810 */ /* 0x000fe40007ffe0ff */
[----:B------:R-:W-:-:S13]  /*06f0*/  ISETP.GE.AND P0, PT, R55, RZ, PT ;  /* 0x000000ff3700720c */ /* 0x000fda0003f06270 */
[----:B------:R-:W-:Y:S02]  /*0700*/  @!P0 IADD3 R13, -R13, RZ, RZ ;  /* 0x000000ff0d0d8210 */ /* 0x000fe40007ffe1ff */
[----:B------:R-:W-:Y:S02]  /*0710*/  ISETP.GE.AND P0, PT, R10, RZ, PT ;  /* 0x000000ff0a00720c */ /* 0x000fe40003f06270 */
[----:B------:R-:W-:-:S11]  /*0720*/  LOP3.LUT R10, RZ, R18, RZ, 0x33, !PT ;  /* 0x00000012ff0a7212 */ /* 0x000fd600078e33ff */
[----:B------:R-:W-:Y:S02]  /*0730*/  @!P0 IADD3 R11, -R11, RZ, RZ ;  /* 0x000000ff0b0b8210 */ /* 0x000fe40007ffe1ff */
[----:B------:R-:W-:-:S04]  /*0740*/  ISETP.NE.AND P0, PT, R18, RZ, PT ;  /* 0x000000ff1200720c */ /* 0x000fc80003f05270 */
[C---:B------:R-:W-:Y:S02]  /*0750*/  SEL R61, R10.reuse, R13, !P0 ;  /* 0x0000000d0a3d7207 */ /* 0x040fe40004000000 */
[----:B------:R-:W-:Y:S02]  /*0760*/  SEL R11, R10, R11, !P0 ;  /* 0x0000000b0a0b7207 */ /* 0x000fe40004000000 */
[----:B------:R-:W-:Y:S02]  /*0770*/  LEA R14, R61, R12, 0x3 ;  /* 0x0000000c3d0e7211 */ /* 0x000fe400078e18ff */
[----:B------:R-:W-:Y:S01]  /*0780*/  SHF.R.S32.HI R10, RZ, 0x1f, R11 ;  /* 0x0000001fff0a7819 */ /* 0x000fe2000001140b */
[----:B------:R-:W3:Y:S01]  /*0790*/  @P3 LDC.64 R12, c[0x0][0x288] ;  /* 0x0000a200ff0c3b82 */ /* 0x000ee20000000a00 */
[----:B------:R-:W-:-:S03]  /*07a0*/  SHF.R.S32.HI R15, RZ, 0x1f, R14 ;  /* 0x0000001fff0f7819 */ /* 0x000fc6000001140e */
[----:B------:R-:W-:Y:S02]  /*07b0*/  IMAD R10, R10, UR8, RZ ;  /* 0x000000080a0a7c24 */ /* 0x000fe4000f8e02ff */
[----:B------:R-:W-:-:S04]  /*07c0*/  IMAD.WIDE.U32 R64, R11, UR8, R14 ;  /* 0x000000080b407c25 */ /* 0x000fc8000f8e000e */
[----:B------:R-:W-:Y:S01]  /*07d0*/  IMAD R67, R11, UR9, R10 ;  /* 0x000000090b437c24 */ /* 0x000fe2000f8e020a */
[----:B------:R-:W-:Y:S01]  /*07e0*/  @P6 MOV R66, R64 ;  /* 0x0000004000426202 */ /* 0x000fe20000000f00 */
[-C--:B--2---:R-:W-:Y:S01]  /*07f0*/  @P6 IMAD R10, R3, R16.reuse, RZ ;  /* 0x00000010030a6224 */ /* 0x084fe200078e02ff */
[----:B------:R-:W-:Y:S02]  /*0800*/  ULDC.64 UR8, c[0x0][0x290] ;  /* 0x0000a40000087ab9 */ /* 0x000fe40000000a00 */
[----:B------:R-:W-:Y:S01]  /*0810*/  IADD3 R67, R65, R67, RZ ;  /* 0x0000004341437210 */ /* 0x000fe20007ffe0ff */
[C---:B------:R-:W-:Y:S02]  /*0820*/  @P6 IMAD R19, R0.reuse, R17, R10 ;  /* 0x0000001100136224 */ /* 0x040fe400078e020a */
[----:B------:R-:W2:Y:S01]  /*0830*/  @P2 LDC.64 R10, c[0x0][0x288] ;  /* 0x0000a200ff0a2b82 */ /* 0x000ea20000000a00 */
[----:B------:R-:W-:-:S04]  /*0840*/  @P6 IMAD.WIDE.U32 R16, R0, R16, R66 ;  /* 0x0000001000106225 */ /* 0x000fc800078e0042 */
[----:B---3--:R-:W-:Y:S01]  /*0850*/  @P3 IMAD R20, R7, R12, RZ ;  /* 0x0000000c07143224 */ /* 0x008fe200078e02ff */
[----:B------:R-:W-:Y:S02]  /*0860*/  @P6 IADD3 R17, R17, R19, RZ ;  /* 0x0000001311116210 */ /* 0x000fe40007ffe0ff */
[----:B------:R-:W-:Y:S01]  /*0870*/  @P6 SHF.L.U32 R19, R16, 0x1, RZ ;  /* 0x0000000110136819 */ /* 0x000fe200000006ff */
[----:B------:R-:W-:Y:S01]  /*0880*/  @P3 IMAD R21, R4, R13, R20 ;  /* 0x0000000d04153224 */ /* 0x000fe200078e0214 */
[----:B------:R-:W-:Y:S02]  /*0890*/  @P6 SHF.L.U64.HI R18, R16, 0x1, R17 ;  /* 0x0000000110126819 */ /* 0x000fe40000010211 */
[----:B------:R-:W-:Y:S02]  /*08a0*/  @P3 MOV R16, R64 ;  /* 0x0000004000103202 */ /* 0x000fe40000000f00 */
[----:B------:R-:W-:Y:S02]  /*08b0*/  @P3 MOV R17, R67 ;  /* 0x0000004300113202 */ /* 0x000fe40000000f00 */
[----:B----4-:R-:W-:Y:S01]  /*08c0*/  @P6 IADD3 R62, P0, R19, R62, RZ ;  /* 0x0000003e133e6210 */ /* 0x010fe20007f1e0ff */
[----:B------:R-:W-:-:S03]  /*08d0*/  @P3 IMAD.WIDE.U32 R16, R4, R12, R16 ;  /* 0x0000000c04103225 */ /* 0x000fc600078e0010 */
[C---:B------:R-:W-:Y:S01]  /*08e0*/  @P6 IADD3.X R63, R18.reuse, R63, RZ, P0, !PT ;  /* 0x0000003f123f6210 */ /* 0x040fe200007fe4ff */
[----:B------:R-:W3:Y:S01]  /*08f0*/  @P5 LDC.64 R12, c[0x0][0x288] ;  /* 0x0000a200ff0c5b82 */ /* 0x000ee20000000a00 */
[----:B-1----:R-:W-:Y:S01]  /*0900*/  @P6 IADD3 R44, P0, R19, R44, RZ ;  /* 0x0000002c132c6210 */ /* 0x002fe20007f1e0ff */
[----:B--2---:R-:W-:Y:S01]  /*0910*/  @P2 IMAD R20, R9, R10, RZ ;  /* 0x0000000a09142224 */ /* 0x004fe200078e02ff */
[----:B------:R-:W-:Y:S02]  /*0920*/  @P3 IADD3 R17, R17, R21, RZ ;  /* 0x0000001511113210 */ /* 0x000fe40007ffe0ff */
[----:B------:R-:W-:Y:S01]  /*0930*/  @P6 IADD3.X R45, R18, R45, RZ, P0, !PT ;  /* 0x0000002d122d6210 */ /* 0x000fe200007fe4ff */
[----:B------:R-:W-:Y:S01]  /*0940*/  @P2 IMAD R21, R5, R11, R20 ;  /* 0x0000000b05152224 */ /* 0x000fe200078e0214 */
[C---:B------:R-:W-:Y:S02]  /*0950*/  @P3 SHF.L.U32 R19, R16.reuse, 0x1, RZ ;  /* 0x0000000110133819 */ /* 0x040fe400000006ff */
[----:B------:R-:W-:-:S02]  /*0960*/  @P3 SHF.L.U64.HI R18, R16, 0x1, R17 ;  /* 0x0000000110123819 */ /* 0x000fc40000010211 */
[----:B------:R-:W-:Y:S02]  /*0970*/  @P2 MOV R16, R64 ;  /* 0x0000004000102202 */ /* 0x000fe40000000f00 */
[----:B------:R-:W-:Y:S02]  /*0980*/  @P2 MOV R17, R67 ;  /* 0x0000004300112202 */ /* 0x000fe40000000f00 */
[----:B------:R-:W-:Y:S01]  /*0990*/  @P3 IADD3 R42, P0, R19, R42, RZ ;  /* 0x0000002a132a3210 */ /* 0x000fe20007f1e0ff */
[----:B------:R-:W-:-:S03]  /*09a0*/  @P2 IMAD.WIDE.U32 R10, R5, R10, R16 ;  /* 0x0000000a050a2225 */ /* 0x000fc600078e0010 */
[----:B------:R-:W-:Y:S01]  /*09b0*/  @P3 IADD3.X R43, R18, R43, RZ, P0, !PT ;  /* 0x0000002b122b3210 */ /* 0x000fe200007fe4ff */
[----:B------:R-:W1:Y:S01]  /*09c0*/  @P4 LDC.64 R16, c[0x0][0x288] ;  /* 0x0000a200ff104b82 */ /* 0x000e620000000a00 */
[----:B------:R-:W-:Y:S02]  /*09d0*/  @P3 IADD3 R34, P0, R19, R34, RZ ;  /* 0x0000002213223210 */ /* 0x000fe40007f1e0ff */
[----:B------:R-:W-:Y:S01]  /*09e0*/  @P2 IADD3 R19, R11, R21, RZ ;  /* 0x000000150b132210 */ /* 0x000fe20007ffe0ff */
[----:B------:R2:W5:Y:S01]  /*09f0*/  @P3 LDG.E R53, desc[UR12][R42.64] ;  /* 0x0000000c2a353981 */ /* 0x000562000c1e1900 */
[----:B------:R-:W-:Y:S02]  /*0a00*/  SHF.R.S32.HI R21, RZ, 0x1f, R23 ;  /* 0x0000001fff157819 */ /* 0x000fe40000011417 */
[----:B------:R-:W-:Y:S02]  /*0a10*/  @P2 SHF.L.U32 R11, R10, 0x1, RZ ;  /* 0x000000010a0b2819 */ /* 0x000fe400000006ff */
[----:B------:R-:W-:-:S02]  /*0a20*/  @P3 IADD3.X R35, R18, R35, RZ, P0, !PT ;  /* 0x0000002312233210 */ /* 0x000fc400007fe4ff */
[----:B------:R-:W-:Y:S01]  /*0a30*/  @P2 SHF.L.U64.HI R20, R10, 0x1, R19 ;  /* 0x000000010a142819 */ /* 0x000fe20000010213 */
[----:B---3--:R-:W-:Y:S01]  /*0a40*/  @P5 IMAD R10, R21, R12, RZ ;  /* 0x0000000c150a5224 */ /* 0x008fe200078e02ff */
[----:B------:R-:W-:Y:S02]  /*0a50*/  @P5 MOV R18, R64 ;  /* 0x0000004000125202 */ /* 0x000fe40000000f00 */
[----:B--2---:R-:W-:Y:S02]  /*0a60*/  CS2R R42, SRZ ;  /* 0x00000000002a7805 */ /* 0x004fe4000001ff00 */
[----:B------:R-:W-:Y:S01]  /*0a70*/  @P5 MOV R19, R67 ;  /* 0x0000004300135202 */ /* 0x000fe20000000f00 */
[----:B------:R-:W-:Y:S01]  /*0a80*/  @P5 IMAD R21, R23, R13, R10 ;  /* 0x0000000d17155224 */ /* 0x000fe200078e020a */
[----:B------:R-:W-:Y:S01]  /*0a90*/  @P2 IADD3 R32, P0, R11, R32, RZ ;  /* 0x000000200b202210 */ /* 0x000fe20007f1e0ff */
[----:B------:R-:W5:Y:S01]  /*0aa0*/  @P3 LDG.E R50, desc[UR12][R34.64] ;  /* 0x0000000c22323981 */ /* 0x000f62000c1e1900 */
[----:B------:R-:W-:-:S02]  /*0ab0*/  @P5 IMAD.WIDE.U32 R12, R23, R12, R18 ;  /* 0x0000000c170c5225 */ /* 0x000fc400078e0012 */
[C---:B------:R-:W-:Y:S01]  /*0ac0*/  @P2 IADD3.X R33, R20.reuse, R33, RZ, P0, !PT ;  /* 0x0000002114212210 */ /* 0x040fe200007fe4ff */
[----:B------:R-:W2:Y:S01]  /*0ad0*/  @P4 LDC.64 R22, c[0x0][0x228] ;  /* 0x00008a00ff164b82 */ /* 0x000ea20000000a00 */
[----:B0-----:R-:W-:Y:S02]  /*0ae0*/  @P2 IADD3 R30, P0, R11, R30, RZ ;  /* 0x0000001e0b1e2210 */ /* 0x001fe40007f1e0ff */
[----:B------:R-:W-:Y:S02]  /*0af0*/  SHF.R.S32.HI R19, RZ, 0x1f, R41 ;  /* 0x0000001fff137819 */ /* 0x000fe40000011429 */
[----:B------:R-:W-:Y:S02]  /*0b00*/  @P5 IADD3 R13, R13, R21, RZ ;  /* 0x000000150d0d5210 */ /* 0x000fe40007ffe0ff */
[----:B------:R-:W-:Y:S01]  /*0b10*/  @P2 IADD3.X R31, R20, R31, RZ, P0, !PT ;  /* 0x0000001f141f2210 */ /* 0x000fe200007fe4ff */
[----:B------:R-:W0:Y:S01]  /*0b20*/  @P1 LDC.64 R10, c[0x0][0x288] ;  /* 0x0000a200ff0a1b82 */ /* 0x000e220000000a00 */
[----:B-1----:R-:W-:Y:S01]  /*0b30*/  @P4 IMAD R18, R19, R16, RZ ;  /* 0x0000001013124224 */ /* 0x002fe200078e02ff */
[----:B------:R-:W-:-:S02]  /*0b40*/  @P5 SHF.L.U32 R19, R12, 0x1, RZ ;  /* 0x000000010c135819 */ /* 0x000fc400000006ff */
[----:B------:R-:W-:Y:S01]  /*0b50*/  @P5 SHF.L.U64.HI R40, R12, 0x1, R13 ;  /* 0x000000010c285819 */ /* 0x000fe2000001020d */
[----:B------:R-:W-:Y:S01]  /*0b60*/  @P4 IMAD R39, R41, R17, R18 ;  /* 0x0000001129274224 */ /* 0x000fe200078e0212 */
[----:B------:R-:W-:Y:S02]  /*0b70*/  @P4 MOV R12, R64 ;  /* 0x00000040000c4202 */ /* 0x000fe40000000f00 */
[----:B------:R-:W-:Y:S01]  /*0b80*/  @P4 MOV R13, R67 ;  /* 0x00000043000d4202 */ /* 0x000fe20000000f00 */
[----:B------:R-:W1:Y:S01]  /*0b90*/  @P1 LDC.64 R20, c[0x0][0x230] ;  /* 0x00008c00ff141b82 */ /* 0x000e620000000a00 */
[----:B------:R-:W-:Y:S02]  /*0ba0*/  @P5 IADD3 R28, P0, R19, R28, RZ ;  /* 0x0000001c131c5210 */ /* 0x000fe40007f1e0ff */
[----:B------:R-:W-:Y:S01]  /*0bb0*/  IADD3 R17, R0, 0xa0, RZ ;  /* 0x000000a000117810 */ /* 0x000fe20007ffe0ff */
[----:B------:R-:W-:Y:S01]  /*0bc0*/  @P4 IMAD.WIDE.U32 R12, R41, R16, R12 ;  /* 0x00000010290c4225 */ /* 0x000fe200078e000c */
[----:B------:R-:W-:-:S02]  /*0bd0*/  @P5 IADD3.X R29, R40, R29, RZ, P0, !PT ;  /* 0x0000001d281d5210 */ /* 0x000fc400007fe4ff */
[----:B------:R-:W-:Y:S02]  /*0be0*/  @P5 IADD3 R26, P0, R19, R26, RZ ;  /* 0x0000001a131a5210 */ /* 0x000fe40007f1e0ff */
[----:B------:R-:W-:Y:S01]  /*0bf0*/  @P4 IADD3 R13, R13, R39, RZ ;  /* 0x000000270d0d4210 */ /* 0x000fe20007ffe0ff */
[----:B------:R-:W3:Y:S01]  /*0c00*/  @P1 LDC.64 R18, c[0x0][0x228] ;  /* 0x00008a00ff121b82 */ /* 0x000ee20000000a00 */
[----:B------:R-:W-:Y:S02]  /*0c10*/  SHF.R.S32.HI R41, RZ, 0x1f, R17 ;  /* 0x0000001fff297819 */ /* 0x000fe40000011411 */
[C---:B------:R-:W-:Y:S02]  /*0c20*/  @P4 SHF.L.U32 R39, R12.reuse, 0x1, RZ ;  /* 0x000000010c274819 */ /* 0x040fe400000006ff */
[----:B------:R-:W-:Y:S01]  /*0c30*/  @P4 SHF.L.U64.HI R16, R12, 0x1, R13 ;  /* 0x000000010c104819 */ /* 0x000fe2000001020d */
[----:B0-----:R-:W-:Y:S01]  /*0c40*/  @P1 IMAD R46, R41, R10, RZ ;  /* 0x0000000a292e1224 */ /* 0x001fe200078e02ff */
[----:B------:R-:W-:-:S02]  /*0c50*/  @P1 MOV R12, R64 ;  /* 0x00000040000c1202 */ /* 0x000fc40000000f00 */
[----:B------:R-:W-:Y:S01]  /*0c60*/  @P1 MOV R13, R67 ;  /* 0x00000043000d1202 */ /* 0x000fe20000000f00 */
[----:B------:R-:W-:Y:S01]  /*0c70*/  @P1 IMAD R11, R17, R11, R46 ;  /* 0x0000000b110b1224 */ /* 0x000fe200078e022e */
[----:B------:R-:W-:Y:S02]  /*0c80*/  @P5 IADD3.X R27, R40, R27, RZ, P0, !PT ;  /* 0x0000001b281b5210 */ /* 0x000fe400007fe4ff */
[----:B------:R-:W-:Y:S01]  /*0c90*/  @P4 IADD3 R24, P0, R39, R24, RZ ;  /* 0x0000001827184210 */ /* 0x000fe20007f1e0ff */
[----:B------:R-:W-:Y:S01]  /*0ca0*/  @P1 IMAD.WIDE.U32 R12, R17, R10, R12 ;  /* 0x0000000a110c1225 */ /* 0x000fe200078e000c */
[----:B------:R-:W-:Y:S02]  /*0cb0*/  SHF.R.U32.HI R17, RZ, 0x2, R58 ;  /* 0x00000002ff117819 */ /* 0x000fe4000001163a */
[----:B------:R-:W-:Y:S02]  /*0cc0*/  @P4 IADD3.X R25, R16, R25, RZ, P0, !PT ;  /* 0x0000001910194210 */ /* 0x000fe400007fe4ff */
[----:B--2---:R-:W-:Y:S01]  /*0cd0*/  @P4 IADD3 R22, P0, R39, R22, RZ ;  /* 0x0000001627164210 */ /* 0x004fe20007f1e0ff */
[----:B------:R-:W-:Y:S01]  /*0ce0*/  IMAD R38, R38, UR14, R17 ;  /* 0x0000000e26267c24 */ /* 0x000fe2000f8e0211 */
[----:B------:R-:W-:-:S02]  /*0cf0*/  @P1 IADD3 R13, R13, R11, RZ ;  /* 0x0000000b0d0d1210 */ /* 0x000fc40007ffe0ff */
[----:B------:R-:W-:Y:S02]  /*0d00*/  @P1 SHF.L.U32 R11, R12, 0x1, RZ ;  /* 0x000000010c0b1819 */ /* 0x000fe400000006ff */
[----:B------:R-:W-:Y:S02]  /*0d10*/  @P4 IADD3.X R23, R16, R23, RZ, P0, !PT ;  /* 0x0000001710174210 */ /* 0x000fe400007fe4ff */
[----:B------:R-:W-:Y:S02]  /*0d20*/  @P1 SHF.L.U64.HI R12, R12, 0x1, R13 ;  /* 0x000000010c0c1819 */ /* 0x000fe4000001020d */
[----:B-1----:R-:W-:Y:S01]  /*0d30*/  @P1 IADD3 R20, P0, R11, R20, RZ ;  /* 0x000000140b141210 */ /* 0x002fe20007f1e0ff */
[----:B------:R-:W5:Y:S01]  /*0d40*/  @P4 LDG.E R43, desc[UR12][R22.64] ;  /* 0x0000000c162b4981 */ /* 0x000f62000c1e1900 */
[----:B------:R-:W-:Y:S02]  /*0d50*/  IADD3 R10, R38, 0xc0, RZ ;  /* 0x000000c0260a7810 */ /* 0x000fe40007ffe0ff */
[----:B------:R-:W-:-:S02]  /*0d60*/  @P1 IADD3.X R21, R12, R21, RZ, P0, !PT ;  /* 0x000000150c151210 */ /* 0x000fc400007fe4ff */
[----:B---3--:R-:W-:Y:S02]  /*0d70*/  @P1 IADD3 R18, P0, R11, R18, RZ ;  /* 0x000000120b121210 */ /* 0x008fe40007f1e0ff */
[----:B------:R-:W-:Y:S02]  /*0d80*/  IADD3 R39, R0, 0xc0, RZ ;  /* 0x000000c000277810 */ /* 0x000fe40007ffe0ff */
[----:B------:R-:W-:Y:S02]  /*0d90*/  @P1 IADD3.X R19, R12, R19, RZ, P0, !PT ;  /* 0x000000130c131210 */ /* 0x000fe400007fe4ff */
[----:B------:R-:W-:Y:S02]  /*0da0*/  ISETP.GE.U32.AND P0, PT, R10, UR8, PT ;  /* 0x000000080a007c0c */ /* 0x000fe4000bf06070 */
[----:B------:R-:W-:Y:S01]  /*0db0*/  SHF.R.S32.HI R10, RZ, 0x1f, R10 ;  /* 0x0000001fff0a7819 */ /* 0x000fe2000001140a */
[----:B------:R-:W5:Y:S01]  /*0dc0*/  @P1 LDG.E R42, desc[UR12][R18.64] ;  /* 0x0000000c122a1981 */ /* 0x000f62000c1e1900 */
[----:B------:R-:W-:-:S02]  /*0dd0*/  SHF.R.S32.HI R17, RZ, 0x1f, R39 ;  /* 0x0000001fff117819 */ /* 0x000fc40000011427 */
[----:B------:R-:W-:Y:S02]  /*0de0*/  ISETP.GE.AND.EX P0, PT, R10, UR9, PT, P0 ;  /* 0x000000090a007c0c */ /* 0x000fe4000bf06300 */
[----:B------:R-:W-:Y:S02]  /*0df0*/  MOV R40, RZ ;  /* 0x000000ff00287202 */ /* 0x000fe40000000f00 */
[----:B------:R-:W-:Y:S02]  /*0e00*/  ISETP.LT.U32.AND P0, PT, R58, 0x80, !P0 ;  /* 0x000000803a00780c */ /* 0x000fe40004701070 */
[----:B------:R-:W-:-:S11]  /*0e10*/  IADD3 R38, R38, 0xe0, RZ ;  /* 0x000000e026267810 */ /* 0x000fd60007ffe0ff */
[----:B------:R-:W0:Y:S08]  /*0e20*/  @P0 LDC.64 R10, c[0x0][0x288] ;  /* 0x0000a200ff0a0b82 */ /* 0x000e300000000a00 */
[----:B------:R-:W1:Y:S01]  /*0e30*/  @P0 LDC.64 R12, c[0x0][0x230] ;  /* 0x00008c00ff0c0b82 */ /* 0x000e620000000a00 */
[----:B0-----:R-:W-:Y:S01]  /*0e40*/  @P0 IMAD R16, R17, R10, RZ ;  /* 0x0000000a11100224 */ /* 0x001fe200078e02ff */
[----:B------:R-:W-:-:S03]  /*0e50*/  @P0 MOV R17, R67 ;  /* 0x0000004300110202 */ /* 0x000fc60000000f00 */
[----:B------:R-:W-:Y:S01]  /*0e60*/  @P0 IMAD R11, R39, R11, R16 ;  /* 0x0000000b270b0224 */ /* 0x000fe200078e0210 */
[----:B------:R-:W-:-:S05]  /*0e70*/  @P0 MOV R16, R64 ;  /* 0x0000004000100202 */ /* 0x000fca0000000f00 */
[----:B------:R-:W-:Y:S01]  /*0e80*/  @P0 IMAD.WIDE.U32 R16, R39, R10, R16 ;  /* 0x0000000a27100225 */ /* 0x000fe200078e0010 */
[----:B------:R-:W-:-:S04]  /*0e90*/  MOV R39, RZ ;  /* 0x000000ff00277202 */ /* 0x000fc80000000f00 */
[----:B------:R-:W-:Y:S02]  /*0ea0*/  @P0 IADD3 R11, R17, R11, RZ ;  /* 0x0000000b110b0210 */ /* 0x000fe40007ffe0ff */
[C---:B------:R-:W-:Y:S02]  /*0eb0*/  @P0 SHF.L.U32 R47, R16.reuse, 0x1, RZ ;  /* 0x00000001102f0819 */ /* 0x040fe400000006ff */
[----:B------:R-:W-:Y:S02]  /*0ec0*/  @P0 SHF.L.U64.HI R16, R16, 0x1, R11 ;  /* 0x0000000110100819 */ /* 0x000fe4000001020b */
[----:B------:R-:W0:Y:S01]  /*0ed0*/  @P0 LDC.64 R10, c[0x0][0x228] ;  /* 0x00008a00ff0a0b82 */ /* 0x000e220000000a00 */
[----:B-1----:R-:W-:-:S04]  /*0ee0*/  @P0 IADD3 R12, P6, R47, R12, RZ ;  /* 0x0000000c2f0c0210 */ /* 0x002fc80007fde0ff */
[----:B------:R-:W-:-:S05]  /*0ef0*/  @P0 IADD3.X R13, R16, R13, RZ, P6, !PT ;  /* 0x0000000d100d0210 */ /* 0x000fca00037fe4ff */
[----:B------:R1:W5:Y:S01]  /*0f00*/  @P0 LDG.E R40, desc[UR12][R12.64] ;  /* 0x0000000c0c280981 */ /* 0x000362000c1e1900 */
[----:B0-----:R-:W-:-:S04]  /*0f10*/  @P0 IADD3 R46, P6, R47, R10, RZ ;  /* 0x0000000a2f2e0210 */ /* 0x001fc80007fde0ff */
[----:B------:R-:W-:-:S05]  /*0f20*/  @P0 IADD3.X R47, R16, R11, RZ, P6, !PT ;  /* 0x0000000b102f0210 */ /* 0x000fca00037fe4ff */
[----:B------:R0:W5:Y:S01]  /*0f30*/  @P0 LDG.E R39, desc[UR12][R46.64] ;  /* 0x0000000c2e270981 */ /* 0x000162000c1e1900 */
[----:B------:R-:W-:Y:S02]  /*0f40*/  ISETP.GE.U32.AND P0, PT, R38, UR8, PT ;  /* 0x0000000826007c0c */ /* 0x000fe4000bf06070 */
[----:B------:R-:W-:-:S04]  /*0f50*/  SHF.R.S32.HI R38, RZ, 0x1f, R38 ;  /* 0x0000001fff267819 */ /* 0x000fc80000011426 */
[----:B------:R-:W-:-:S04]  /*0f60*/  ISETP.GE.AND.EX P0, PT, R38, UR9, PT, P0 ;  /* 0x0000000926007c0c */ /* 0x000fc8000bf06300 */
[----:B------:R-:W-:-:S13]  /*0f70*/  ISETP.LT.U32.AND P0, PT, R58, 0x80, !P0 ;  /* 0x000000803a00780c */ /* 0x000fda0004701070 */
[----:B------:R-:W2:Y:S01]  /*0f80*/  @P0 LDC.64 R10, c[0x0][0x288] ;  /* 0x0000a200ff0a0b82 */ /* 0x000ea20000000a00 */
[----:B------:R-:W-:-:S04]  /*0f90*/  IADD3 R41, R0, 0xe0, RZ ;  /* 0x000000e000297810 */ /* 0x000fc80007ffe0ff */
[----:B------:R-:W-:Y:S02]  /*0fa0*/  SHF.R.S32.HI R49, RZ, 0x1f, R41 ;  /* 0x0000001fff317819 */ /* 0x000fe40000011429 */
[----:B-1----:R-:W-:Y:S01]  /*0fb0*/  @P0 MOV R12, R64 ;  /* 0x00000040000c0202 */ /* 0x002fe20000000f00 */
[----:B------:R-:W1:Y:S01]  /*0fc0*/  @P0 LDC.64 R16, c[0x0][0x230] ;  /* 0x00008c00ff100b82 */ /* 0x000e620000000a00 */
[----:B------:R-:W-:Y:S01]  /*0fd0*/  @P0 MOV R13, R67 ;  /* 0x00000043000d0202 */ /* 0x000fe20000000f00 */
[-C--:B--2---:R-:W-:Y:S02]  /*0fe0*/  @P0 IMAD R38, R49, R10.reuse, RZ ;  /* 0x0000000a31260224 */ /* 0x084fe400078e02ff */
[----:B------:R-:W-:-:S04]  /*0ff0*/  @P0 IMAD.WIDE.U32 R12, R41, R10, R12 ;  /* 0x0000000a290c0225 */ /* 0x000fc800078e000c */
[----:B------:R-:W-:-:S05]  /*1000*/  @P0 IMAD R11, R41, R11, R38 ;  /* 0x0000000b290b0224 */ /* 0x000fca00078e0226 */
[----:B------:R-:W-:Y:S02]  /*1010*/  @P0 IADD3 R13, R13, R11, RZ ;  /* 0x0000000b0d0d0210 */ /* 0x000fe40007ffe0ff */
[C---:B------:R-:W-:Y:S02]  /*1020*/  @P0 SHF.L.U32 R11, R12.reuse, 0x1, RZ ;  /* 0x000000010c0b0819 */ /* 0x040fe400000006ff */
[----:B------:R-:W-:Y:S02]  /*1030*/  @P0 SHF.L.U64.HI R10, R12, 0x1, R13 ;  /* 0x000000010c0a0819 */ /* 0x000fe4000001020d */
[----:B------:R-:W2:Y:S01]  /*1040*/  @P0 LDC.64 R12, c[0x0][0x228] ;  /* 0x00008a00ff0c0b82 */ /* 0x000ea20000000a00 */
[----:B-1----:R-:W-:-:S04]  /*1050*/  @P0 IADD3 R16, P6, R11, R16, RZ ;  /* 0x000000100b100210 */ /* 0x002fc80007fde0ff */
[----:B------:R-:W-:Y:S02]  /*1060*/  @P0 IADD3.X R17, R10, R17, RZ, P6, !PT ;  /* 0x000000110a110210 */ /* 0x000fe400037fe4ff */
[----:B--2---:R-:W-:-:S04]  /*1070*/  @P0 IADD3 R12, P6, R11, R12, RZ ;  /* 0x0000000c0b0c0210 */ /* 0x004fc80007fde0ff */
[----:B------:R-:W-:Y:S02]  /*1080*/  @P0 IADD3.X R13, R10, R13, RZ, P6, !PT ;  /* 0x0000000d0a0d0210 */ /* 0x000fe400037fe4ff */
[----:B------:R-:W1:Y:S02]  /*1090*/  LDC.64 R10, c[0x0][0x248] ;  /* 0x00009200ff0a7b82 */ /* 0x000e640000000a00 */
[----:B-1----:R-:W-:-:S06]  /*10a0*/  IMAD.WIDE R10, R55, 0x8, R10 ;  /* 0x00000008370a7825 */ /* 0x002fcc00078e020a */
[----:B------:R-:W2:Y:S01]  /*10b0*/  LDG.E.64 R10, desc[UR12][R10.64] ;  /* 0x0000000c0a0a7981 */ /* 0x000ea2000c1e1b00 */
[----:B------:R-:W-:Y:S02]  /*10c0*/  ISETP.NE.AND P6, PT, R59, RZ, PT ;  /* 0x000000ff3b00720c */ /* 0x000fe40003fc5270 */
[----:B------:R-:W-:Y:S02]  /*10d0*/  CS2R R48, SRZ ;  /* 0x0000000000307805 */ /* 0x000fe4000001ff00 */
[----:B0-----:R-:W-:-:S04]  /*10e0*/  CS2R R46, SRZ ;  /* 0x00000000002e7805 */ /* 0x001fc8000001ff00 */
[----:B------:R-:W5:Y:S04]  /*10f0*/  @P2 LDG.E R48, desc[UR12][R32.64] ;  /* 0x0000000c20302981 */ /* 0x000f68000c1e1900 */
[----:B------:R-:W5:Y:S04]  /*1100*/  @P2 LDG.E R47, desc[UR12][R30.64] ;  /* 0x0000000c1e2f2981 */ /* 0x000f68000c1e1900 */
[----:B------:R0:W5:Y:S04]  /*1110*/  @P6 LDG.E R51, desc[UR12][R44.64] ;  /* 0x0000000c2c336981 */ /* 0x000168000c1e1900 */
[----:B------:R-:W5:Y:S04]  /*1120*/  @P6 LDG.E R52, desc[UR12][R62.64] ;  /* 0x0000000c3e346981 */ /* 0x000f68000c1e1900 */
[----:B------:R-:W5:Y:S01]  /*1130*/  @P5 LDG.E R49, desc[UR12][R28.64] ;  /* 0x0000000c1c315981 */ /* 0x000f62000c1e1900 */
[----:B0-----:R-:W-:-:S03]  /*1140*/  CS2R R44, SRZ ;  /* 0x00000000002c7805 */ /* 0x001fc6000001ff00 */
[----:B------:R-:W5:Y:S04]  /*1150*/  @P5 LDG.E R46, desc[UR12][R26.64] ;  /* 0x0000000c1a2e5981 */ /* 0x000f68000c1e1900 */
[----:B------:R-:W5:Y:S01]  /*1160*/  @P4 LDG.E R44, desc[UR12][R24.64] ;  /* 0x0000000c182c4981 */ /* 0x000f62000c1e1900 */
[----:B------:R-:W-:Y:S02]  /*1170*/  MOV R41, RZ ;  /* 0x000000ff00297202 */ /* 0x000fe40000000f00 */
[----:B------:R-:W-:Y:S01]  /*1180*/  MOV R38, RZ ;  /* 0x000000ff00267202 */ /* 0x000fe20000000f00 */
[----:B------:R-:W5:Y:S04]  /*1190*/  @P1 LDG.E R45, desc[UR12][R20.64] ;  /* 0x0000000c142d1981 */ /* 0x000f68000c1e1900 */
[----:B------:R-:W5:Y:S04]  /*11a0*/  @P0 LDG.E R41, desc[UR12][R16.64] ;  /* 0x0000000c10290981 */ /* 0x000f68000c1e1900 */
[----:B------:R0:W5:Y:S01]  /*11b0*/  @P0 LDG.E R38, desc[UR12][R12.64] ;  /* 0x0000000c0c260981 */ /* 0x000162000c1e1900 */
[----:B------:R-:W-:Y:S01]  /*11c0*/  BSSY B0, `(.L_x_78) ;  /* 0x000001c000007945 */ /* 0x000fe20003800000 */
[----:B0-----:R-:W-:-:S02]  /*11d0*/  CS2R R12, SRZ ;  /* 0x00000000000c7805 */ /* 0x001fc4000001ff00 */
[----:B--2---:R-:W-:-:S13]  /*11e0*/  R2UR UR11, R10 ;  /* 0x000000000a0b72ca */ /* 0x004fda00000e0000 */
[----:B------:R-:W-:-:S05]  /*11f0*/  MOV R10, UR11 ;  /* 0x0000000b000a7c02 */ /* 0x000fca0008000f00 */
[----:B------:R-:W-:-:S05]  /*1200*/  FFMA.FTZ R11, -R10, UR11, R11 ;  /* 0x0000000b0a0b7c23 */ /* 0x000fca000801010b */
[----:B------:R-:W-:-:S13]  /*1210*/  FSETP.GTU.FTZ.AND P0, PT, R11, RZ, PT ;  /* 0x000000ff0b00720b */ /* 0x000fda0003f1c000 */
[----:B------:R-:W-:Y:S01]  /*1220*/  VOTEU.ANY UP0, P0 ;  /* 0x00000000003f7886 */ /* 0x000fe20000000100 */
[----:B------:R-:W-:-:S04]  /*1230*/  PLOP3.LUT P0, PT, PT, PT, UP0, 0x80, 0x0 ;  /* 0x000000000000781c */ /* 0x000fc80003f0f008 */
[----:B------:R-:W-:-:S09]  /*1240*/  @UP0 ULDC UR8, c[0x0][0x250] ;  /* 0x0000940000080ab9 */ /* 0x000fd20000000800 */
[----:B------:R-:W-:Y:S01]  /*1250*/  @P0 FADD.FTZ R20, R11, UR8 ;  /* 0x000000080b140e21 */ /* 0x000fe20008010000 */
[----:B------:R-:W-:-:S13]  /*1260*/  PLOP3.LUT P0, PT, PT, PT, UP0, 0x80, 0x0 ;  /* 0x000000000000781c */ /* 0x000fda0003f0f008 */
[----:B------:R-:W0:Y:S01]  /*1270*/  @P0 MUFU.RSQ R20, R20 ;  /* 0x0000001400140308 */ /* 0x000e220000001400 */
[----:B------:R-:W-:-:S13]  /*1280*/  PLOP3.LUT P0, PT, PT, PT, UP0, 0x80, 0x0 ;  /* 0x000000000000781c */ /* 0x000fda0003f0f008 */
[----:B0-----:R-:W-:Y:S02]  /*1290*/  @P0 R2UR UR10, R20 ;  /* 0x00000000140a02ca */ /* 0x001fe400000e0000 */
[----:B------:R-:W-:Y:S02]  /*12a0*/  ISETP.GT.U32.AND P0, PT, R58, 0x7f, PT ;  /* 0x0000007f3a00780c */ /* 0x000fe40003f04070 */
[----:B------:R-:W-:-:S11]  /*12b0*/  CS2R R10, SRZ ;  /* 0x00000000000a7805 */ /* 0x000fd6000001ff00 */
[----:B------:R-:W-:Y:S05]  /*12c0*/  @P0 BRA `(.L_x_79) ;  /* 0x00000000002c0947 */ /* 0x000fea0003800000 */
[C---:B------:R-:W-:Y:S01]  /*12d0*/  SHF.L.U32 R19, R14.reuse, 0x2, RZ ;  /* 0x000000020e137819 */ /* 0x040fe200000006ff */
[----:B------:R-:W-:Y:S01]  /*12e0*/  ULDC.64 UR8, c[0x0][0x238] ;  /* 0x00008e0000087ab9 */ /* 0x000fe20000000a00 */
[----:B------:R-:W-:Y:S02]  /*12f0*/  SHF.L.U64.HI R18, R14, 0x2, R15 ;  /* 0x000000020e127819 */ /* 0x000fe4000001020f */
[----:B------:R-:W-:-:S04]  /*1300*/  IADD3 R16, P0, R19, UR8, RZ ;  /* 0x0000000813107c10 */ /* 0x000fc8000ff1e0ff */
[----:B------:R-:W-:Y:S02]  /*1310*/  IADD3.X R17, R18, UR9, RZ, P0, !PT ;  /* 0x0000000912117c10 */ /* 0x000fe400087fe4ff */
[----:B------:R-:W-:-:S13]  /*1320*/  ISETP.NE.AND P0, PT, RZ, UR15, PT ;  /* 0x0000000fff007c0c */ /* 0x000fda000bf05270 */
[----:B------:R-:W0:Y:S02]  /*1330*/  @P0 LDC.64 R10, c[0x0][0x240] ;  /* 0x00009000ff0a0b82 */ /* 0x000e240000000a00 */
[----:B0-----:R-:W-:-:S04]  /*1340*/  @P0 IADD3 R14, P6, R19, R10, RZ ;  /* 0x0000000a130e0210 */ /* 0x001fc80007fde0ff */
[----:B------:R-:W-:Y:S02]  /*1350*/  @P0 IADD3.X R15, R18, R11, RZ, P6, !PT ;  /* 0x0000000b120f0210 */ /* 0x000fe400037fe4ff */
[----:B------:R0:W5:Y:S04]  /*1360*/  LDG.E.64 R10, desc[UR12][R16.64] ;  /* 0x0000000c100a7981 */ /* 0x000168000c1e1b00 */
[----:B------:R0:W5:Y:S03]  /*1370*/  @P0 LDG.E.64 R12, desc[UR12][R14.64] ;  /* 0x0000000c0e0c0981 */ /* 0x000166000c1e1b00 */
.L_x_79:
[----:B------:R-:W-:Y:S05]  /*1380*/  BSYNC B0 ;  /* 0x0000000000007941 */ /* 0x000fea0003800000 */
.L_x_78:
        /* <DEDUP_REMOVED lines=12> */
[----:B------:R-:W-:Y:S01]  /*1450*/  P2R R60, PR, RZ, 0x1 ;  /* 0x00000001ff3c7803 */ /* 0x000fe20000000000 */
[----:B------:R-:W-:Y:S01]  /*1460*/  FMUL.FTZ R21, R16, UR10 ;  /* 0x0000000a10157c20 */ /* 0x000fe20008410000 */
[----:B------:R-:W-:Y:S01]  /*1470*/  SHF.L.U32 R19, R51, 0x10, RZ ;  /* 0x0000001033137819 */ /* 0x000fe200000006ff */
[----:B------:R-:W-:Y:S01]  /*1480*/  FMUL.FTZ R14, R14, UR10 ;  /* 0x0000000a0e0e7c20 */ /* 0x000fe20008410000 */
[----:B------:R-:W-:-:S02]  /*1490*/  SHF.L.U32 R17, R50, 0x10, RZ ;  /* 0x0000001032117819 */ /* 0x000fc400000006ff */
        /* <DEDUP_REMOVED lines=22> */
.L_x_80:
[----:B------:R-:W-:Y:S01]  /*1600*/  FMUL.FTZ R16, R19, R10 ;  /* 0x0000000a13107220 */ /* 0x000fe20000410000 */
[----:B------:R-:W-:Y:S01]  /*1610*/  FADD.FTZ R25, R22, -UR11 ;  /* 0x8000000b16197e21 */ /* 0x000fe20008010000 */
[C---:B------:R-:W-:Y:S01]  /*1620*/  FFMA.FTZ R22, R15.reuse, R19, RZ ;  /* 0x000000130f167223 */ /* 0x040fe200000100ff */
        /* <DEDUP_REMOVED lines=23> */
.L_x_81:
[C---:B------:R-:W-:Y:S01]  /*17a0*/  FFMA.FTZ R28, R14.reuse, R23, R15 ;  /* 0x000000170e1c7223 */ /* 0x040fe2000001000f */
[----:B------:R-:W-:Y:S01]  /*17b0*/  FADD.FTZ R23, R23, R24 ;  /* 0x0000001817177221 */ /* 0x000fe20000010000 */
[----:B------:R-:W-:Y:S01]  /*17c0*/  FMUL.FTZ R24, R17, R10 ;  /* 0x0000000a11187220 */ /* 0x000fe20000410000 */
[----:B------:R-:W-:Y:S01]  /*17d0*/  FFMA.FTZ R15, R14, R20, RZ ;  /* 0x000000140e0f7223 */ /* 0x000fe200000100ff */
[----:B------:R-:W-:Y:S01]  /*17e0*/  FADD.FTZ R31, RZ, R20 ;  /* 0x00000014ff1f7221 */ /* 0x000fe20000010000 */
[----:B------:R-:W-:Y:S01]  /*17f0*/  PRMT R14, R48, 0x7632, R14 ;  /* 0x00007632300e7816 */ /* 0x000fe2000000000e */
[----:B------:R-:W-:Y:S01]  /*1800*/  FADD.FTZ R26, RZ, R19 ;  /* 0x00000013ff1a7221 */ /* 0x000fe20000010000 */
[C---:B------:R-:W-:Y:S01]  /*1810*/  FFMA.FTZ R22, R21.reuse, R17, R22 ;  /* 0x0000001115167223 */ /* 0x040fe20000010016 */
[----:B------:R-:W-:Y:S01]  /*1820*/  FFMA.FTZ R21, R21, R24, R28 ;  /* 0x0000001815157223 */ /* 0x000fe2000001001c */
[----:B------:R-:W-:Y:S01]  /*1830*/  FFMA.FTZ R15, R16, R18, R15 ;  /* 0x00000012100f7223 */ /* 0x000fe2000001000f */
[----:B------:R-:W-:Y:S01]  /*1840*/  FADD.FTZ R31, R31, R18 ;  /* 0x000000121f1f7221 */ /* 0x000fe20000010000 */
[----:B------:R-:W-:Y:S01]  /*1850*/  FMUL.FTZ R19, R18, R11 ;  /* 0x0000000b12137220 */ /* 0x000fe20000410000 */
[----:B------:R-:W-:Y:S01]  /*1860*/  SHF.L.U32 R18, R48, 0x10, RZ ;  /* 0x0000001030127819 */ /* 0x000fe200000006ff */
[----:B------:R-:W-:Y:S01]  /*1870*/  FADD.FTZ R17, R26, R17 ;  /* 0x000000111a117221 */ /* 0x000fe20000010000 */
[----:B------:R-:W-:Y:S01]  /*1880*/  SHF.L.U32 R20, R14, 0x10, RZ ;  /* 0x000000100e147819 */ /* 0x000fe200000006ff */
[--C-:B------:R-:W-:Y:S01]  /*1890*/  FFMA.FTZ R16, R16, R19, R21.reuse ;  /* 0x0000001310107223 */ /* 0x100fe20000010015 */
[----:B------:R-:W-:Y:S01]  /*18a0*/  FADD.FTZ R14, R23, R24 ;  /* 0x00000018170e7221 */ /* 0x000fe20000010000 */
[C---:B------:R-:W-:Y:S01]  /*18b0*/  PRMT R21, R47.reuse, 0x7632, R21 ;  /* 0x000076322f157816 */ /* 0x040fe20000000015 */
[----:B------:R-:W-:Y:S01]  /*18c0*/  FADD.FTZ R24, R18, -UR11 ;  /* 0x8000000b12187e21 */ /* 0x000fe20008010000 */
[----:B------:R-:W-:Y:S01]  /*18d0*/  FADD.FTZ R20, R20, -UR11 ;  /* 0x8000000b14147e21 */ /* 0x000fe20008010000 */
[----:B------:R-:W-:-:S02]  /*18e0*/  SHF.L.U32 R23, R47, 0x10, RZ ;  /* 0x000000102f177819 */ /* 0x000fc400000006ff */
        /* <DEDUP_REMOVED lines=22> */
.L_x_82:
[----:B------:R-:W-:Y:S01]  /*1a50*/  FMUL.FTZ R25, R23, R10 ;  /* 0x0000000a17197220 */ /* 0x000fe20000410000 */
[--C-:B------:R-:W-:Y:S01]  /*1a60*/  FADD.FTZ R24, R19, R14.reuse ;  /* 0x0000000e13187221 */ /* 0x100fe20000010000 */
[----:B------:R-:W-:Y:S01]  /*1a70*/  PRMT R14, R49, 0x7632, R14 ;  /* 0x00007632310e7816 */ /* 0x000fe2000000000e */
[C---:B------:R-:W-:Y:S01]  /*1a80*/  FFMA.FTZ R22, R21.reuse, R23, R22 ;  /* 0x0000001715167223 */ /* 0x040fe20000010016 */
[----:B------:R-:W-:Y:S01]  /*1a90*/  FFMA.FTZ R21, R21, R25, R16 ;  /* 0x0000001915157223 */ /* 0x000fe20000010010 */
[----:B------:R-:W-:Y:S01]  /*1aa0*/  FADD.FTZ R31, R31, R18 ;  /* 0x000000121f1f7221 */ /* 0x000fe20000010000 */
[----:B------:R-:W-:Y:S01]  /*1ab0*/  FFMA.FTZ R15, R20, R18, R15 ;  /* 0x00000012140f7223 */ /* 0x000fe2000001000f */
[----:B------:R-:W-:Y:S01]  /*1ac0*/  FMUL.FTZ R16, R18, R11 ;  /* 0x0000000b12107220 */ /* 0x000fe20000410000 */
[----:B------:R-:W-:Y:S01]  /*1ad0*/  SHF.L.U32 R18, R49, 0x10, RZ ;  /* 0x0000001031127819 */ /* 0x000fe200000006ff */
[----:B------:R-:W-:Y:S01]  /*1ae0*/  FADD.FTZ R25, R24, R25 ;  /* 0x0000001918197221 */ /* 0x000fe20000010000 */
[----:B------:R-:W-:Y:S01]  /*1af0*/  SHF.L.U32 R14, R14, 0x10, RZ ;  /* 0x000000100e0e7819 */ /* 0x000fe200000006ff */
[----:B------:R-:W-:Y:S01]  /*1b00*/  FFMA.FTZ R20, R20, R16, R21 ;  /* 0x0000001014147223 */ /* 0x000fe20000010015 */
[----:B------:R-:W-:Y:S01]  /*1b10*/  PRMT R32, R46, 0x7632, R32 ;  /* 0x000076322e207816 */ /* 0x000fe20000000020 */
[----:B------:R-:W-:Y:S01]  /*1b20*/  FADD.FTZ R18, R18, -UR11 ;  /* 0x8000000b12127e21 */ /* 0x000fe20008010000 */
[----:B------:R-:W-:Y:S01]  /*1b30*/  FADD.FTZ R17, R17, R23 ;  /* 0x0000001711117221 */ /* 0x000fe20000010000 */
[----:B------:R-:W-:Y:S01]  /*1b40*/  FADD.FTZ R14, R14, -UR11 ;  /* 0x8000000b0e0e7e21 */ /* 0x000fe20008010000 */
[----:B------:R-:W-:Y:S01]  /*1b50*/  FADD.FTZ R16, R16, R25 ;  /* 0x0000001910107221 */ /* 0x000fe20000010000 */
        /* <DEDUP_REMOVED lines=23> */
.L_x_83:
[----:B------:R-:W-:Y:S01]  /*1cd0*/  FMUL.FTZ R21, R30, R10 ;  /* 0x0000000a1e157220 */ /* 0x000fe20000410000 */
[----:B------:R-:W-:Y:S01]  /*1ce0*/  FADD.FTZ R29, R17, R30 ;  /* 0x0000001e111d7221 */ /* 0x000fe20000010000 */
[C---:B------:R-:W-:Y:S01]  /*1cf0*/  PRMT R17, R44.reuse, 0x7632, R17 ;  /* 0x000076322c117816 */ /* 0x040fe20000000011 */
[C---:B------:R-:W-:Y:S01]  /*1d00*/  FFMA.FTZ R30, R19.reuse, R30, R22 ;  /* 0x0000001e131e7223 */ /* 0x040fe20000010016 */
[----:B------:R-:W-:Y:S01]  /*1d10*/  FFMA.FTZ R19, R19, R21, R20 ;  /* 0x0000001513137223 */ /* 0x000fe20000010014 */
[----:B------:R-:W-:Y:S01]  /*1d20*/  SHF.L.U32 R18, R44, 0x10, RZ ;  /* 0x000000102c127819 */ /* 0x000fe200000006ff */
[----:B------:R-:W-:Y:S01]  /*1d30*/  FADD.FTZ R16, R16, R21 ;  /* 0x0000001510107221 */ /* 0x000fe20000010000 */
[----:B------:R-:W-:Y:S01]  /*1d40*/  SHF.L.U32 R20, R17, 0x10, RZ ;  /* 0x0000001011147819 */ /* 0x000fe200000006ff */
[----:B------:R-:W-:Y:S01]  /*1d50*/  FMUL.FTZ R21, R32, R11 ;  /* 0x0000000b20157220 */ /* 0x000fe20000410000 */
[C---:B------:R-:W-:Y:S01]  /*1d60*/  PRMT R27, R43.reuse, 0x7632, R27 ;  /* 0x000076322b1b7816 */ /* 0x040fe2000000001b */
[----:B------:R-:W-:Y:S01]  /*1d70*/  FADD.FTZ R18, R18, -UR11 ;  /* 0x8000000b12127e21 */ /* 0x000fe20008010000 */
[----:B------:R-:W-:Y:S01]  /*1d80*/  SHF.L.U32 R28, R43, 0x10, RZ ;  /* 0x000000102b1c7819 */ /* 0x000fe200000006ff */
[----:B------:R-:W-:Y:S01]  /*1d90*/  FADD.FTZ R20, R20, -UR11 ;  /* 0x8000000b14147e21 */ /* 0x000fe20008010000 */
[----:B------:R-:W-:Y:S01]  /*1da0*/  PRMT R17, R45, 0x7632, R17 ;  /* 0x000076322d117816 */ /* 0x000fe20000000011 */
        /* <DEDUP_REMOVED lines=22> */
.L_x_84:
[----:B------:R-:W-:Y:S01]  /*1f10*/  FFMA.FTZ R22, R14, R21, R19 ;  /* 0x000000150e167223 */ /* 0x000fe20000010013 */
[----:B------:R-:W-:Y:S01]  /*1f20*/  SHF.L.U32 R19, R45, 0x10, RZ ;  /* 0x000000102d137819 */ /* 0x000fe200000006ff */
[----:B------:R-:W-:Y:S01]  /*1f30*/  FMUL.FTZ R18, R28, R10 ;  /* 0x0000000a1c127220 */ /* 0x000fe20000410000 */
[----:B------:R-:W-:Y:S01]  /*1f40*/  SHF.L.U32 R20, R17, 0x10, RZ ;  /* 0x0000001011147819 */ /* 0x000fe200000006ff */
[----:B------:R-:W-:Y:S01]  /*1f50*/  FADD.FTZ R21, R21, R16 ;  /* 0x0000001015157221 */ /* 0x000fe20000010000 */
[----:B------:R-:W-:Y:S01]  /*1f60*/  PRMT R23, R42, 0x7632, R23 ;  /* 0x000076322a177816 */ /* 0x000fe20000000017 */
[----:B------:R-:W-:Y:S01]  /*1f70*/  FADD.FTZ R19, R19, -UR11 ;  /* 0x8000000b13137e21 */ /* 0x000fe20008010000 */
[----:B------:R-:W-:Y:S01]  /*1f80*/  FFMA.FTZ R17, R25, R18, R22 ;  /* 0x0000001219117223 */ /* 0x000fe20000010016 */
[----:B------:R-:W-:Y:S01]  /*1f90*/  FADD.FTZ R20, R20, -UR11 ;  /* 0x8000000b14147e21 */ /* 0x000fe20008010000 */
[----:B------:R-:W-:Y:S01]  /*1fa0*/  FADD.FTZ R16, R21, R18 ;  /* 0x0000001215107221 */ /* 0x000fe20000010000 */
[----:B------:R-:W-:Y:S01]  /*1fb0*/  FMUL.FTZ R21, R19, UR10 ;  /* 0x0000000a13157c20 */ /* 0x000fe20008410000 */
[----:B------:R-:W-:Y:S01]  /*1fc0*/  SHF.L.U32 R24, R42, 0x10, RZ ;  /* 0x000000102a187819 */ /* 0x000fe200000006ff */
[----:B------:R-:W-:Y:S01]  /*1fd0*/  FMUL.FTZ R19, R27, R11 ;  /* 0x0000000b1b137220 */ /* 0x000fe20000410000 */
        /* <DEDUP_REMOVED lines=13> */
[----:B0-----:R-:W-:Y:S01]  /*20b0*/  FMUL.FTZ R24, R24, R35 ;  /* 0x0000002318187220 */ /* 0x001fe20000410000 */
[----:B------:R-:W-:-:S04]  /*20c0*/  FADD.FTZ R35, -R35, 1 ;  /* 0x3f80000023237421 */ /* 0x000fc80000010100 */
[----:B------:R-:W-:Y:S01]  /*20d0*/  FFMA.FTZ R35, R20, R35, 1 ;  /* 0x3f80000014237423 */ /* 0x000fe20000010023 */
[----:B-1----:R-:W-:Y:S01]  /*20e0*/  FADD.FTZ R69, -R68, 1 ;  /* 0x3f80000044457421 */ /* 0x002fe20000010100 */
[----:B------:R-:W-:Y:S02]  /*20f0*/  FMUL.FTZ R23, R23, R68 ;  /* 0x0000004417177220 */ /* 0x000fe40000410000 */
[----:B------:R-:W-:Y:S01]  /*2100*/  FMUL.FTZ R24, R24, R35 ;  /* 0x0000002318187220 */ /* 0x000fe20000410000 */
[----:B------:R-:W-:-:S04]  /*2110*/  FFMA.FTZ R18, R18, R69, 1 ;  /* 0x3f80000012127423 */ /* 0x000fc80000010045 */
[----:B------:R-:W-:-:S07]  /*2120*/  FMUL.FTZ R23, R23, R18 ;  /* 0x0000001217177220 */ /* 0x000fce0000410000 */
.L_x_85:
[----:B------:R-:W-:Y:S01]  /*2130*/  FFMA.FTZ R20, R26, R19, R17 ;  /* 0x000000131a147223 */ /* 0x000fe20000010011 */
[----:B------:R-:W-:Y:S01]  /*2140*/  FMUL.FTZ R18, R24, R10 ;  /* 0x0000000a18127220 */ /* 0x000fe20000410000 */
[--C-:B------:R-:W-:Y:S01]  /*2150*/  FADD.FTZ R19, R19, R16.reuse ;  /* 0x0000001013137221 */ /* 0x100fe20000010000 */
[C---:B------:R-:W-:Y:S01]  /*2160*/  PRMT R16, R40.reuse, 0x7632, R16 ;  /* 0x0000763228107816 */ /* 0x040fe20000000010 */
[----:B------:R-:W-:Y:S01]  /*2170*/  FMUL.FTZ R33, R23, R11 ;  /* 0x0000000b17217220 */ /* 0x000fe20000410000 */
[----:B------:R-:W-:Y:S01]  /*2180*/  FFMA.FTZ R17, R21, R18, R20 ;  /* 0x0000001215117223 */ /* 0x000fe20000010014 */
[----:B------:R-:W-:Y:S01]  /*2190*/  FADD.FTZ R18, R19, R18 ;  /* 0x0000001213127221 */ /* 0x000fe20000010000 */
[----:B------:R-:W-:Y:S02]  /*21a0*/  SHF.L.U32 R19, R40, 0x10, RZ ;  /* 0x0000001028137819 */ /* 0x000fe400000006ff */
[----:B------:R-:W-:Y:S01]  /*21b0*/  SHF.L.U32 R16, R16, 0x10, RZ ;  /* 0x0000001010107819 */ /* 0x000fe200000006ff */
[----:B------:R-:W-:Y:S01]  /*21c0*/  FFMA.FTZ R20, R22, R33, R17 ;  /* 0x0000002116147223 */ /* 0x000fe20000010011 */
[--C-:B------:R-:W-:Y:S01]  /*21d0*/  FADD.FTZ R33, R33, R18.reuse ;  /* 0x0000001221217221 */ /* 0x100fe20000010000 */
        /* <DEDUP_REMOVED lines=26> */
.L_x_86:
[----:B------:R-:W-:Y:S01]  /*2380*/  FMUL.FTZ R34, R19, R10 ;  /* 0x0000000a13227220 */ /* 0x000fe20000410000 */
[----:B------:R-:W-:-:S03]  /*2390*/  FFMA.FTZ R35, R14, R32, R15 ;  /* 0x000000200e237223 */ /* 0x000fc6000001000f */
[----:B------:R-:W-:Y:S01]  /*23a0*/  FFMA.FTZ R63, R17, R34, R20 ;  /* 0x00000022113f7223 */ /* 0x000fe20000010014 */
[----:B------:R-:W-:Y:S01]  /*23b0*/  FADD.FTZ R33, R33, R34 ;  /* 0x0000002221217221 */ /* 0x000fe20000010000 */
[----:B------:R-:W-:-:S04]  /*23c0*/  FMUL.FTZ R20, R18, R11 ;  /* 0x0000000b12147220 */ /* 0x000fc80000410000 */
[----:B------:R-:W-:Y:S01]  /*23d0*/  FFMA.FTZ R14, R16, R20, R63 ;  /* 0x00000014100e7223 */ /* 0x000fe2000001003f */
[----:B------:R-:W-:Y:S01]  /*23e0*/  FADD.FTZ R15, R20, R33 ;  /* 0x00000021140f7221 */ /* 0x000fe20000010000 */
[C---:B------:R-:W-:Y:S02]  /*23f0*/  PRMT R20, R41.reuse, 0x7632, R20 ;  /* 0x0000763229147816 */ /* 0x040fe40000000014 */
[----:B------:R-:W-:Y:S02]  /*2400*/  SHF.L.U32 R33, R41, 0x10, RZ ;  /* 0x0000001029217819 */ /* 0x000fe400000006ff */
[----:B------:R-:W-:-:S03]  /*2410*/  SHF.L.U32 R20, R20, 0x10, RZ ;  /* 0x0000001014147819 */ /* 0x000fc600000006ff */
[----:B------:R-:W-:Y:S01]  /*2420*/  FADD.FTZ R63, R33, -UR11 ;  /* 0x8000000b213f7e21 */ /* 0x000fe20008010000 */
[----:B------:R-:W-:Y:S01]  /*2430*/  PRMT R33, R38, 0x7632, R33 ;  /* 0x0000763226217816 */ /* 0x000fe20000000021 */
[----:B------:R-:W-:Y:S02]  /*2440*/  FADD.FTZ R34, R20, -UR11 ;  /* 0x8000000b14227e21 */ /* 0x000fe40008010000 */
[----:B------:R-:W-:Y:S01]  /*2450*/  FMUL.FTZ R63, R63, UR10 ;  /* 0x0000000a3f3f7c20 */ /* 0x000fe20008410000 */
[----:B------:R-:W-:Y:S01]  /*2460*/  SHF.L.U32 R20, R33, 0x10, RZ ;  /* 0x0000001021147819 */ /* 0x000fe200000006ff */
[----:B------:R-:W-:Y:S01]  /*2470*/  FMUL.FTZ R34, R34, UR10 ;  /* 0x0000000a22227c20 */ /* 0x000fe20008410000 */
[----:B------:R-:W-:Y:S01]  /*2480*/  SHF.L.U32 R33, R38, 0x10, RZ ;  /* 0x0000001026217819 */ /* 0x000fe200000006ff */
[----:B------:R-:W-:Y:S06]  /*2490*/  @!P0 BRA `(.L_x_87) ;  /* 0x0000000000488947 */ /* 0x000fec0003800000 */
[----:B------:R-:W-:-:S04]  /*24a0*/  FFMA.FTZ R62, R63, R10, R12 ;  /* 0x0000000a3f3e7223 */ /* 0x000fc8000001000c */
[----:B------:R-:W-:-:S06]  /*24b0*/  FMUL.FTZ R68, R62, -1.4426950216293334961 ;  /* 0xbfb8aa3b3e447820 */ /* 0x000fcc0000410000 */
[----:B------:R-:W0:Y:S02]  /*24c0*/  MUFU.EX2 R68, R68 ;  /* 0x0000004400447308 */ /* 0x000e240000000800 */
[----:B0-----:R-:W-:-:S06]  /*24d0*/  FADD.FTZ R69, R68, 1 ;  /* 0x3f80000044457421 */ /* 0x001fcc0000010000 */
[----:B------:R-:W0:Y:S02]  /*24e0*/  MUFU.RCP R69, R69 ;  /* 0x0000004500457308 */ /* 0x000e240000001000 */
[----:B0-----:R-:W-:Y:S01]  /*24f0*/  FMUL.FTZ R33, R33, R69 ;  /* 0x0000004521217220 */ /* 0x001fe20000410000 */
[----:B------:R-:W-:-:S04]  /*2500*/  FADD.FTZ R69, -R69, 1 ;  /* 0x3f80000045457421 */ /* 0x000fc80000010100 */
[----:B------:R-:W-:-:S04]  /*2510*/  FFMA.FTZ R62, R62, R69, 1 ;  /* 0x3f8000003e3e7423 */ /* 0x000fc80000010045 */
[----:B------:R-:W-:Y:S01]  /*2520*/  FMUL.FTZ R33, R33, R62 ;  /* 0x0000003e21217220 */ /* 0x000fe20000410000 */
        /* <DEDUP_REMOVED lines=8> */
[----:B------:R-:W-:-:S07]  /*25b0*/  FMUL.FTZ R20, R20, R62 ;  /* 0x0000003e14147220 */ /* 0x000fce0000410000 */
.L_x_87:
[----:B------:R-:W-:Y:S01]  /*25c0*/  FMUL.FTZ R62, R33, R10 ;  /* 0x0000000a213e7220 */ /* 0x000fe20000410000 */
[----:B------:R-:W-:Y:S01]  /*25d0*/  ISETP.GT.AND P0, PT, R2, 0x1e, PT ;  /* 0x0000001e0200780c */ /* 0x000fe20003f04270 */
[----:B------:R-:W0:Y:S01]  /*25e0*/  S2UR UR15, SR_CgaCtaId ;  /* 0x00000000000f79c3 */ /* 0x000e220000008800 */
[----:B------:R-:W-:Y:S01]  /*25f0*/  FADD.FTZ R32, R31, R32 ;  /* 0x000000201f207221 */ /* 0x000fe20000010000 */
[----:B------:R-:W-:Y:S01]  /*2600*/  FFMA.FTZ R69, R63, R62, R14 ;  /* 0x0000003e3f457223 */ /* 0x000fe2000001000e */
[----:B------:R-:W-:Y:S01]  /*2610*/  FADD.FTZ R62, R15, R62 ;  /* 0x0000003e0f3e7221 */ /* 0x000fe20000010000 */
[----:B------:R-:W-:Y:S01]  /*2620*/  FMUL.FTZ R15, R20, R11 ;  /* 0x0000000b140f7220 */ /* 0x000fe20000410000 */
[----:B------:R-:W-:Y:S01]  /*2630*/  FFMA.FTZ R30, R25, R28, R30 ;  /* 0x0000001c191e7223 */ /* 0x000fe2000001001e */
[----:B------:R-:W-:Y:S01]  /*2640*/  FFMA.FTZ R35, R26, R27, R35 ;  /* 0x0000001b1a237223 */ /* 0x000fe20000010023 */
[----:B------:R-:W-:Y:S01]  /*2650*/  FADD.FTZ R29, R29, R28 ;  /* 0x0000001c1d1d7221 */ /* 0x000fe20000010000 */
[----:B------:R-:W-:Y:S01]  /*2660*/  FFMA.FTZ R14, R34, R15, R69 ;  /* 0x0000000f220e7223 */ /* 0x000fe20000010045 */
[----:B------:R-:W-:Y:S01]  /*2670*/  FADD.FTZ R15, R15, R62 ;  /* 0x0000003e0f0f7221 */ /* 0x000fe20000010000 */
[----:B------:R-:W-:Y:S01]  /*2680*/  FADD.FTZ R32, R32, R27 ;  /* 0x0000001b20207221 */ /* 0x000fe20000010000 */
[----:B------:R-:W-:Y:S01]  /*2690*/  UMOV UR9, 0x400 ;  /* 0x0000040000097882 */ /* 0x000fe20000000000 */
[----:B------:R-:W-:Y:S01]  /*26a0*/  FFMA.FTZ R30, R21, R24, R30 ;  /* 0x00000018151e7223 */ /* 0x000fe2000001001e */
[----:B------:R-:W1:Y:S01]  /*26b0*/  SHFL.DOWN PT, R69, R14, 0x1, 0x1f ;  /* 0x08201f000e457f89 */ /* 0x000e6200000e0000 */
[----:B------:R-:W-:Y:S01]  /*26c0*/  UIADD3 UR8, UR9, 0x40, URZ ;  /* 0x0000004009087890 */ /* 0x000fe2000fffe03f */
[----:B------:R-:W-:Y:S01]  /*26d0*/  FFMA.FTZ R35, R22, R23, R35 ;  /* 0x0000001716237223 */ /* 0x000fe20000010023 */
[----:B------:R-:W-:Y:S01]  /*26e0*/  FADD.FTZ R24, R29, R24 ;  /* 0x000000181d187221 */ /* 0x000fe20000010000 */
[----:B------:R-:W2:Y:S01]  /*26f0*/  SHFL.DOWN PT, R62, R15, 0x1, 0x1f ;  /* 0x08201f000f3e7f89 */ /* 0x000ea200000e0000 */
[----:B------:R-:W-:Y:S01]  /*2700*/  FADD.FTZ R23, R32, R23 ;  /* 0x0000001720177221 */ /* 0x000fe20000010000 */
[----:B------:R-:W-:Y:S01]  /*2710*/  FFMA.FTZ R30, R17, R19, R30 ;  /* 0x00000013111e7223 */ /* 0x000fe2000001001e */
[----:B------:R-:W-:Y:S01]  /*2720*/  FADD.FTZ R24, R24, R19 ;  /* 0x0000001318187221 */ /* 0x000fe20000010000 */
[----:B------:R-:W-:Y:S01]  /*2730*/  FFMA.FTZ R35, R16, R18, R35 ;  /* 0x0000001210237223 */ /* 0x000fe20000010023 */
[----:B------:R-:W-:Y:S01]  /*2740*/  FADD.FTZ R23, R23, R18 ;  /* 0x0000001217177221 */ /* 0x000fe20000010000 */
[----:B------:R-:W-:Y:S01]  /*2750*/  FFMA.FTZ R16, R63, R33, R30 ;  /* 0x000000213f107223 */ /* 0x000fe2000001001e */
[----:B0-----:R-:W-:Y:S01]  /*2760*/  ULEA UR8, UR15, UR8, 0x18 ;  /* 0x000000080f087291 */ /* 0x001fe2000f8ec03f */
[----:B------:R-:W-:Y:S01]  /*2770*/  FFMA.FTZ R17, R34, R20, R35 ;  /* 0x0000001422117223 */ /* 0x000fe20000010023 */
[----:B------:R-:W-:Y:S01]  /*2780*/  FADD.FTZ R18, R24, R33 ;  /* 0x0000002118127221 */ /* 0x000fe20000010000 */
[----:B------:R-:W-:Y:S01]  /*2790*/  FADD.FTZ R19, R23, R20 ;  /* 0x0000001417137221 */ /* 0x000fe20000010000 */
[----:B------:R-:W-:Y:S01]  /*27a0*/  BSSY B0, `(.L_x_88) ;  /* 0x0000027000007945 */ /* 0x000fe20003800000 */
        /* <DEDUP_REMOVED lines=22> */
[----:B------:R-:W-:-:S02]  /*2910*/  ISETP.NE.AND P0, PT, R2, RZ, PT ;  /* 0x000000ff0200720c */ /* 0x000fc40003f05270 */
[----:B------:R-:W-:-:S05]  /*2920*/  LEA R62, R58, UR8, 0x4 ;  /* 0x000000083a3e7c11 */ /* 0x000fca000f8e20ff */
[----:B------:R0:W-:Y:S06]  /*2930*/  STS.128 [R62], R16 ;  /* 0x000000103e007388 */ /* 0x0001ec0000000c00 */
[----:B------:R0:W-:Y:S01]  /*2940*/  @!P0 STS.64 [R6+0x8], R14 ;  /* 0x0000080e06008388 */ /* 0x0001e20000000a00 */
[----:B------:R-:W-:Y:S01]  /*2950*/  BAR.SYNC.DEFER_BLOCKING 0x0 ;  /* 0x0000000000007b1d */ /* 0x000fe20000010000 */
[----:B------:R-:W-:-:S13]  /*2960*/  ISETP.NE.AND P0, PT, R58, RZ, PT ;  /* 0x000000ff3a00720c */ /* 0x000fda0003f05270 */
[----:B0-----:R-:W-:Y:S05]  /*2970*/  @P0 BRA `(.L_x_89) ;  /* 0x0000000000240947 */ /* 0x001fea0003800000 */
[----:B------:R-:W-:-:S09]  /*2980*/  ULEA UR8, UR15, UR9, 0x18 ;  /* 0x000000090f087291 */ /* 0x000fd2000f8ec03f */
[----:B------:R-:W0:Y:S04]  /*2990*/  LDS.128 R20, [UR8+0x10] ;  /* 0x00001008ff147984 */ /* 0x000e280008000c00 */
[----:B------:R-:W1:Y:S01]  /*29a0*/  LDS.64 R24, [UR8+0x20] ;  /* 0x00002008ff187984 */ /* 0x000e620008000a00 */
[----:B0-----:R-:W-:Y:S01]  /*29b0*/  FADD.FTZ R27, R14, R20 ;  /* 0x000000140e1b7221 */ /* 0x001fe20000010000 */
[----:B------:R-:W-:-:S03]  /*29c0*/  FADD.FTZ R14, R15, R21 ;  /* 0x000000150f0e7221 */ /* 0x000fc60000010000 */
[----:B------:R-:W-:Y:S01]  /*29d0*/  FADD.FTZ R27, R27, R22 ;  /* 0x000000161b1b7221 */ /* 0x000fe20000010000 */
[----:B------:R-:W-:-:S03]  /*29e0*/  FADD.FTZ R20, R14, R23 ;  /* 0x000000170e147221 */ /* 0x000fc60000010000 */
[----:B-1----:R-:W-:Y:S01]  /*29f0*/  FADD.FTZ R14, R27, R24 ;  /* 0x000000181b0e7221 */ /* 0x002fe20000010000 */
[----:B------:R-:W-:-:S07]  /*2a00*/  FADD.FTZ R15, R20, R25 ;  /* 0x00000019140f7221 */ /* 0x000fce0000010000 */
.L_x_89:
[----:B------:R-:W-:Y:S05]  /*2a10*/  BSYNC B0 ;  /* 0x0000000000007941 */ /* 0x000fea0003800000 */
.L_x_88:
[----:B------:R-:W-:Y:S01]  /*2a20*/  BAR.SYNC.DEFER_BLOCKING 0x0 ;  /* 0x0000000000007b1d */ /* 0x000fe20000010000 */
[----:B------:R-:W-:-:S04]  /*2a30*/  ISETP.GT.U32.AND P6, PT, R58, 0x3, PT ;  /* 0x000000033a00780c */ /* 0x000fc80003fc4070 */
[----:B------:R-:W-:Y:S01]  /*2a40*/  P2R R20, PR, RZ, 0x40 ;  /* 0x00000040ff147803 */ /* 0x000fe20000000000 */
[----:B------:R-:W-:Y:S08]  /*2a50*/  BSSY B0, `(.L_x_90) ;  /* 0x000009d000007945 */ /* 0x000ff00003800000 */
[----:B------:R-:W-:Y:S05]  /*2a60*/  @P6 BRA `(.L_x_91) ;  /* 0x00000008006c6947 */ /* 0x000fea0003800000 */
[----:B------:R-:W0:Y:S04]  /*2a70*/  LDS.128 R24, [R62+0x40] ;  /* 0x000040003e187984 */ /* 0x000e280000000c00 */
[----:B------:R-:W1:Y:S04]  /*2a80*/  LDS.128 R20, [R62+0x80] ;  /* 0x000080003e147984 */ /* 0x000e680000000c00 */
[----:B------:R-:W2:Y:S04]  /*2a90*/  LDS.128 R28, [R62+0xc0] ;  /* 0x0000c0003e1c7984 */ /* 0x000ea80000000c00 */
[----:B------:R-:W3:Y:S01]  /*2aa0*/  LDS.128 R32, [R62+0x100] ;  /* 0x000100003e207984 */ /* 0x000ee20000000c00 */
[----:B0-----:R-:W-:Y:S01]  /*2ab0*/  FADD.FTZ R69, R16, R24 ;  /* 0x0000001810457221 */ /* 0x001fe20000010000 */
[----:B------:R-:W-:Y:S01]  /*2ac0*/  FADD.FTZ R24, R17, R25 ;  /* 0x0000001911187221 */ /* 0x000fe20000010000 */
[----:B------:R-:W-:Y:S01]  /*2ad0*/  FADD.FTZ R63, R18, R26 ;  /* 0x0000001a123f7221 */ /* 0x000fe20000010000 */
[----:B------:R-:W-:Y:S01]  /*2ae0*/  FADD.FTZ R68, R19, R27 ;  /* 0x0000001b13447221 */ /* 0x000fe20000010000 */
[----:B-1----:R-:W-:Y:S01]  /*2af0*/  FADD.FTZ R69, R69, R20 ;  /* 0x0000001445457221 */ /* 0x002fe20000010000 */
[----:B------:R-:W0:Y:S01]  /*2b00*/  LDS.128 R16, [R62+0x140] ;  /* 0x000140003e107984 */ /* 0x000e220000000c00 */
        /* <DEDUP_REMOVED lines=12> */
[----:B------:R-:W-:-:S02]  /*2bd0*/  FADD.FTZ R68, R68, R35 ;  /* 0x0000002344447221 */ /* 0x000fc40000010000 */
[----:B------:R-:W3:Y:S01]  /*2be0*/  LDS.128 R32, [R62+0x200] ;  /* 0x000200003e207984 */ /* 0x000ee20000000c00 */
        /* <DEDUP_REMOVED lines=28> */
[----:B------:R-:W1:Y:S01]  /*2db0*/  LDS.128 R24, [R62+0x380] ;  /* 0x000380003e187984 */ /* 0x000e620000000c00 */
[----:B--2---:R-:W-:Y:S01]  /*2dc0*/  FADD.FTZ R69, R69, R28 ;  /* 0x0000001c45457221 */ /* 0x004fe20000010000 */
[----:B------:R-:W-:Y:S01]  /*2dd0*/  FADD.FTZ R68, R68, R23 ;  /* 0x0000001744447221 */ /* 0x000fe20000010000 */
[----:B------:R-:W-:Y:S01]  /*2de0*/  FADD.FTZ R28, R20, R29 ;  /* 0x0000001d141c7221 */ /* 0x000fe20000010000 */
[----:B------:R-:W-:Y:S01]  /*2df0*/  FADD.FTZ R63, R63, R30 ;  /* 0x0000001e3f3f7221 */ /* 0x000fe20000010000 */
[----:B------:R-:W2:Y:S01]  /*2e00*/  LDS.128 R20, [R62+0x3c0] ;  /* 0x0003c0003e147984 */ /* 0x000ea20000000c00 */
[----:B------:R-:W-:Y:S01]  /*2e10*/  FADD.FTZ R68, R68, R31 ;  /* 0x0000001f44447221 */ /* 0x000fe20000010000 */
[----:B---3--:R-:W-:Y:S01]  /*2e20*/  FADD.FTZ R69, R69, R32 ;  /* 0x0000002045457221 */ /* 0x008fe20000010000 */
[----:B------:R-:W-:Y:S01]  /*2e30*/  FADD.FTZ R28, R28, R33 ;  /* 0x000000211c1c7221 */ /* 0x000fe20000010000 */
[----:B------:R-:W-:Y:S01]  /*2e40*/  FADD.FTZ R63, R63, R34 ;  /* 0x000000223f3f7221 */ /* 0x000fe20000010000 */
[----:B------:R-:W-:-:S02]  /*2e50*/  FADD.FTZ R68, R68, R35 ;  /* 0x0000002344447221 */ /* 0x000fc40000010000 */
[----:B------:R-:W-:Y:S01]  /*2e60*/  LDS.128 R32, [R62+0x480] ;  /* 0x000480003e207984 */ /* 0x000fe20000000c00 */
[----:B0-----:R-:W-:Y:S01]  /*2e70*/  FADD.FTZ R69, R69, R16 ;  /* 0x0000001045457221 */ /* 0x001fe20000010000 */
[----:B------:R-:W-:Y:S01]  /*2e80*/  FADD.FTZ R16, R28, R17 ;  /* 0x000000111c107221 */ /* 0x000fe20000010000 */
[----:B------:R-:W-:Y:S01]  /*2e90*/  FADD.FTZ R63, R63, R18 ;  /* 0x000000123f3f7221 */ /* 0x000fe20000010000 */
[----:B------:R-:W0:Y:S01]  /*2ea0*/  LDS.128 R28, [R62+0x400] ;  /* 0x000400003e1c7984 */ /* 0x000e220000000c00 */
[----:B-1----:R-:W-:Y:S01]  /*2eb0*/  FADD.FTZ R69, R69, R24 ;  /* 0x0000001845457221 */ /* 0x002fe20000010000 */
[----:B------:R-:W-:Y:S01]  /*2ec0*/  FADD.FTZ R68, R68, R19 ;  /* 0x0000001344447221 */ /* 0x000fe20000010000 */
        /* <DEDUP_REMOVED lines=9> */
[----:B0-----:R-:W-:Y:S01]  /*2f60*/  FADD.FTZ R69, R69, R28 ;  /* 0x0000001c45457221 */ /* 0x001fe20000010000 */
[----:B------:R-:W-:Y:S01]  /*2f70*/  FADD.FTZ R20, R20, R29 ;  /* 0x0000001d14147221 */ /* 0x000fe20000010000 */
[----:B------:R-:W-:Y:S01]  /*2f80*/  FADD.FTZ R63, R63, R30 ;  /* 0x0000001e3f3f7221 */ /* 0x000fe20000010000 */
[----:B------:R-:W-:Y:S01]  /*2f90*/  FADD.FTZ R68, R68, R31 ;  /* 0x0000001f44447221 */ /* 0x000fe20000010000 */
[----:B-1----:R-:W-:Y:S01]  /*2fa0*/  FADD.FTZ R69, R69, R16 ;  /* 0x0000001045457221 */ /* 0x002fe20000010000 */
[----:B------:R-:W-:Y:S01]  /*2fb0*/  FADD.FTZ R16, R20, R17 ;  /* 0x0000001114107221 */ /* 0x000fe20000010000 */
[----:B------:R-:W-:Y:S01]  /*2fc0*/  FADD.FTZ R63, R63, R18 ;  /* 0x000000123f3f7221 */ /* 0x000fe20000010000 */
[----:B------:R-:W0:Y:S01]  /*2fd0*/  LDS.128 R20, [R62+0x500] ;  /* 0x000500003e147984 */ /* 0x000e220000000c00 */
[----:B------:R-:W-:Y:S01]  /*2fe0*/  FADD.FTZ R69, R69, R32 ;  /* 0x0000002045457221 */ /* 0x000fe20000010000 */
[----:B------:R-:W-:Y:S01]  /*2ff0*/  FADD.FTZ R68, R68, R19 ;  /* 0x0000001344447221 */ /* 0x000fe20000010000 */
[----:B------:R-:W-:Y:S01]  /*3000*/  FADD.FTZ R32, R16, R33 ;  /* 0x0000002110207221 */ /* 0x000fe20000010000 */
[----:B------:R-:W-:Y:S01]  /*3010*/  LDS.128 R28, [R62+0x580] ;  /* 0x000580003e1c7984 */ /* 0x000fe20000000c00 */
[----:B--2---:R-:W-:Y:S01]  /*3020*/  FADD.FTZ R69, R69, R24 ;  /* 0x0000001845457221 */ /* 0x004fe20000010000 */
[----:B------:R-:W-:Y:S01]  /*3030*/  FADD.FTZ R63, R63, R34 ;  /* 0x000000223f3f7221 */ /* 0x000fe20000010000 */
[----:B------:R-:W-:Y:S01]  /*3040*/  FADD.FTZ R68, R68, R35 ;  /* 0x0000002344447221 */ /* 0x000fe20000010000 */
[----:B------:R-:W1:Y:S01]  /*3050*/  LDS.128 R16, [R62+0x540] ;  /* 0x000540003e107984 */ /* 0x000e620000000c00 */
[----:B------:R-:W-:Y:S01]  /*3060*/  FADD.FTZ R24, R32, R25 ;  /* 0x0000001920187221 */ /* 0x000fe20000010000 */
[----:B------:R-:W-:Y:S01]  /*3070*/  FADD.FTZ R63, R63, R26 ;  /* 0x0000001a3f3f7221 */ /* 0x000fe20000010000 */
[----:B------:R-:W-:Y:S01]  /*3080*/  FADD.FTZ R68, R68, R27 ;  /* 0x0000001b44447221 */ /* 0x000fe20000010000 */
        /* <DEDUP_REMOVED lines=9> */
[----:B------:R-:W-:Y:S01]  /*3120*/  FADD.FTZ R68, R68, R19 ;  /* 0x0000001344447221 */ /* 0x000fe20000010000 */
[----:B------:R-:W-:Y:S01]  /*3130*/  FADD.FTZ R69, R69, R28 ;  /* 0x0000001c45457221 */ /* 0x000fe20000010000 */
[----:B------:R-:W1:Y:S01]  /*3140*/  LDS.128 R16, [R62+0x640] ;  /* 0x000640003e107984 */ /* 0x000e620000000c00 */
[----:B------:R-:W-:Y:S01]  /*3150*/  FADD.FTZ R28, R24, R29 ;  /* 0x0000001d181c7221 */ /* 0x000fe20000010000 */
[----:B------:R-:W-:Y:S01]  /*3160*/  FADD.FTZ R63, R63, R30 ;  /* 0x0000001e3f3f7221 */ /* 0x000fe20000010000 */
[----:B--2---:R-:W-:Y:S01]  /*3170*/  FADD.FTZ R69, R69, R32 ;  /* 0x0000002045457221 */ /* 0x004fe20000010000 */
[----:B------:R-:W2:Y:S01]  /*3180*/  LDS.128 R24, [R62+0x680] ;  /* 0x000680003e187984 */ /* 0x000ea20000000c00 */
[----:B------:R-:W-:Y:S01]  /*3190*/  FADD.FTZ R68, R68, R31 ;  /* 0x0000001f44447221 */ /* 0x000fe20000010000 */
[----:B------:R-:W-:Y:S01]  /*31a0*/  FADD.FTZ R32, R28, R33 ;  /* 0x000000211c207221 */ /* 0x000fe20000010000 */
[----:B------:R-:W-:Y:S01]  /*31b0*/  FADD.FTZ R63, R63, R34 ;  /* 0x000000223f3f7221 */ /* 0x000fe20000010000 */
[----:B------:R-:W3:Y:S01]  /*31c0*/  LDS.128 R28, [R62+0x6c0] ;  /* 0x0006c0003e1c7984 */ /* 0x000ee20000000c00 */
[----:B------:R-:W-:Y:S01]  /*31d0*/  FADD.FTZ R68, R68, R35 ;  /* 0x0000002344447221 */ /* 0x000fe20000010000 */
        /* <DEDUP_REMOVED lines=20> */
[----:B0-----:R-:W-:Y:S01]  /*3320*/  FADD.FTZ R29, R28, R20 ;  /* 0x000000141c1d7221 */ /* 0x001fe20000010000 */
[----:B------:R-:W-:Y:S01]  /*3330*/  FADD.FTZ R68, R68, R21 ;  /* 0x0000001544447221 */ /* 0x000fe20000010000 */
[----:B------:R-:W-:Y:S01]  /*3340*/  FADD.FTZ R63, R63, R22 ;  /* 0x000000163f3f7221 */ /* 0x000fe20000010000 */
[----:B------:R-:W-:Y:S01]  /*3350*/  FADD.FTZ R30, R30, R23 ;  /* 0x000000171e1e7221 */ /* 0x000fe20000010000 */
        /* <DEDUP_REMOVED lines=12> */
.L_x_91:
[----:B------:R-:W-:Y:S05]  /*3420*/  BSYNC B0 ;  /* 0x0000000000007941 */ /* 0x000fea0003800000 */
.L_x_90:
[----:B------:R-:W0:Y:S01]  /*3430*/  LDC.64 R24, c[0x0][0x268] ;  /* 0x00009a00ff187b82 */ /* 0x000e220000000a00 */
[----:B------:R-:W-:Y:S01]  /*3440*/  LEA R61, R61, R58, 0x2 ;  /* 0x0000003a3d3d7211 */ /* 0x000fe200078e10ff */
[----:B------:R-:W-:Y:S01]  /*3450*/  BSSY B0, `(.L_x_92) ;  /* 0x0000012000007945 */ /* 0x000fe20003800000 */
[----:B------:R-:W-:Y:S02]  /*3460*/  PRMT R23, R52, 0x7632, R23 ;  /* 0x0000763234177816 */ /* 0x000fe40000000017 */
[----:B------:R-:W-:Y:S01]  /*3470*/  PRMT R22, R51, 0x7632, R22 ;  /* 0x0000763233167816 */ /* 0x000fe20000000016 */
[----:B0-----:R-:W-:Y:S01]  /*3480*/  IMAD.WIDE R24, R61, 0x4, R24 ;  /* 0x000000043d187825 */ /* 0x001fe200078e0218 */
[----:B------:R-:W-:Y:S06]  /*3490*/  @P6 BRA `(.L_x_93) ;  /* 0x0000000000346947 */ /* 0x000fec0003800000 */
[----:B------:R-:W0:Y:S01]  /*34a0*/  LDC.64 R20, c[0x0][0x288] ;  /* 0x0000a200ff147b82 */ /* 0x000e220000000a00 */
[----:B------:R-:W-:Y:S01]  /*34b0*/  MOV R31, UR4 ;  /* 0x00000004001f7c02 */ /* 0x000fe20008000f00 */
[----:B------:R1:W-:Y:S01]  /*34c0*/  REDG.E.ADD.F32.FTZ.RN.STRONG.GPU desc[UR12][R24.64], R16 ;  /* 0x00000010180079a6 */ /* 0x0003e2000c10f38c */
[----:B------:R-:W-:Y:S02]  /*34d0*/  MOV R27, UR5 ;  /* 0x00000005001b7c02 */ /* 0x000fe40008000f00 */
[----:B------:R-:W-:-:S04]  /*34e0*/  LEA R30, P6, R31, R24, 0x2 ;  /* 0x000000181f1e7211 */ /* 0x000fc800078c10ff */
[----:B------:R-:W-:Y:S02]  /*34f0*/  IADD3.X R31, R25, UR6, RZ, P6, !PT ;  /* 0x00000006191f7c10 */ /* 0x000fe4000b7fe4ff */
[----:B------:R-:W-:-:S03]  /*3500*/  LEA R26, P6, R27, R24, 0x2 ;  /* 0x000000181b1a7211 */ /* 0x000fc600078c10ff */
[----:B------:R1:W-:Y:S01]  /*3510*/  REDG.E.ADD.F32.FTZ.RN.STRONG.GPU desc[UR12][R30.64], R17 ;  /* 0x000000111e0079a6 */ /* 0x0003e2000c10f38c */
[----:B------:R-:W-:Y:S02]  /*3520*/  IADD3.X R27, R25, UR7, RZ, P6, !PT ;  /* 0x00000007191b7c10 */ /* 0x000fe4000b7fe4ff */
[----:B0-----:R-:W-:-:S04]  /*3530*/  LEA R28, P6, R20, R24, 0x2 ;  /* 0x00000018141c7211 */ /* 0x001fc800078c10ff */
[----:B------:R-:W-:-:S05]  /*3540*/  LEA.HI.X R29, R20, R25, R21, 0x2, P6 ;  /* 0x00000019141d7211 */ /* 0x000fca00030f1415 */
[----:B------:R1:W-:Y:S04]  /*3550*/  REDG.E.ADD.F32.FTZ.RN.STRONG.GPU desc[UR12][R28.64], R18 ;  /* 0x000000121c0079a6 */ /* 0x0003e8000c10f38c */
[----:B------:R1:W-:Y:S02]  /*3560*/  REDG.E.ADD.F32.FTZ.RN.STRONG.GPU desc[UR12][R26.64], R19 ;  /* 0x000000131a0079a6 */ /* 0x0003e4000c10f38c */
.L_x_93:
[----:B------:R-:W-:Y:S05]  /*3570*/  BSYNC B0 ;  /* 0x0000000000007941 */ /* 0x000fea0003800000 */
.L_x_92:
[----:B------:R-:W-:Y:S02]  /*3580*/  ISETP.GE.U32.AND P6, PT, R8, 0x2, PT ;  /* 0x000000020800780c */ /* 0x000fe40003fc6070 */
[----:B-1----:R-:W-:Y:S02]  /*3590*/  PRMT R29, R53, 0x7632, R29 ;  /* 0x00007632351d7816 */ /* 0x002fe4000000001d */
[----:B------:R-:W-:Y:S02]  /*35a0*/  PRMT R28, R50, 0x7632, R28 ;  /* 0x00007632321c7816 */ /* 0x000fe4000000001c */
[----:B------:R-:W-:Y:S02]  /*35b0*/  PRMT R27, R48, 0x7632, R27 ;  /* 0x00007632301b7816 */ /* 0x000fe4000000001b */
[----:B------:R-:W-:Y:S02]  /*35c0*/  PRMT R26, R47, 0x7632, R26 ;  /* 0x000076322f1a7816 */ /* 0x000fe4000000001a */
[----:B------:R-:W-:-:S02]  /*35d0*/  PRMT R25, R49, 0x7632, R25 ;  /* 0x0000763231197816 */ /* 0x000fc40000000019 */
[----:B------:R-:W-:Y:S02]  /*35e0*/  PRMT R24, R46, 0x7632, R24 ;  /* 0x000076322e187816 */ /* 0x000fe40000000018 */
[----:B------:R-:W-:Y:S02]  /*35f0*/  PRMT R21, R44, 0x7632, R21 ;  /* 0x000076322c157816 */ /* 0x000fe40000000015 */
[----:B------:R-:W-:Y:S02]  /*3600*/  PRMT R20, R43, 0x7632, R20 ;  /* 0x000076322b147816 */ /* 0x000fe40000000014 */
[----:B------:R-:W-:Y:S02]  /*3610*/  PRMT R19, R45, 0x7632, R19 ;  /* 0x000076322d137816 */ /* 0x000fe40000000013 */
        /* <DEDUP_REMOVED lines=13> */
[----:B------:R-:W-:Y:S01]  /*36f0*/  VOTEU.ANY UR8, UPT, PT ;  /* 0x0000000000087886 */ /* 0x000fe200038e0100 */
[----:B------:R-:W-:Y:S01]  /*3700*/  HFMA2.MMA R32, -RZ, RZ, 0, 5.9604644775390625e-08 ;  /* 0x00000001ff207435 */ /* 0x000fe200000001ff */
[----:B------:R-:W-:Y:S01]  /*3710*/  UPOPC UR9, UR8 ;  /* 0x00000008000972bf */ /* 0x000fe20008000000 */
[C---:B------:R-:W-:Y:S01]  /*3720*/  LEA R30, P6, R56.reuse, R34, 0x3 ;  /* 0x00000022381e7211 */ /* 0x040fe200078c18ff */
[----:B------:R-:W-:Y:S01]  /*3730*/  UFLO.U32 UR8, UR8 ;  /* 0x00000008000872bd */ /* 0x000fe200080e0000 */
[----:B------:R-:W-:Y:S02]  /*3740*/  P2R R61, PR, RZ, 0x1 ;  /* 0x00000001ff3d7803 */ /* 0x000fe40000000000 */
[----:B------:R-:W-:Y:S02]  /*3750*/  LEA.HI.X R31, R56, R35, RZ, 0x3, P6 ;  /* 0x00000023381f7211 */ /* 0x000fe400030f1cff */
[----:B------:R-:W-:-:S03]  /*3760*/  LOP3.LUT P6, RZ, R54, 0x2, RZ, 0xc0, !PT ;  /* 0x0000000236ff7812 */ /* 0x000fc600078cc0ff */
[----:B------:R1:W-:Y:S01]  /*3770*/  STG.E.64 desc[UR12][R30.64], R14 ;  /* 0x0000000e1e007986 */ /* 0x0003e2000c101b0c */
[----:B------:R-:W-:-:S05]  /*3780*/  SEL R32, R32, 0xffffffff, !P6 ;  /* 0xffffffff20207807 */ /* 0x000fca0007000000 */
[----:B------:R-:W-:Y:S01]  /*3790*/  IMAD R33, R32, UR9, RZ ;  /* 0x0000000920217c24 */ /* 0x000fe2000f8e02ff */
[----:B0-----:R-:W-:-:S13]  /*37a0*/  ISETP.EQ.U32.AND P0, PT, R2, UR8, PT ;  /* 0x0000000802007c0c */ /* 0x001fda000bf02070 */
[----:B------:R-:W-:Y:S06]  /*37b0*/  @P0 MEMBAR.ALL.GPU ;  /* 0x0000000000000992 */ /* 0x000fec000000a000 */
[----:B------:R-:W-:-:S00]  /*37c0*/  @P0 ERRBAR ;  /* 0x00000000000009ab */ /* 0x000fc00000000000 */
[----:B------:R-:W-:Y:S06]  /*37d0*/  @P0 CGAERRBAR ;  /* 0x00000000000005ab */ /* 0x000fec0000000000 */
[----:B------:R1:W-:Y:S01]  /*37e0*/  @P0 REDG.E.ADD.S32.STRONG.GPU desc[UR12][R16.64], R33 ;  /* 0x000000211000098e */ /* 0x0003e2000c10e38c */
[----:B------:R-:W-:Y:S02]  /*37f0*/  ISETP.NE.AND P0, PT, R61, RZ, PT ;  /* 0x000000ff3d00720c */ /* 0x000fe40003f05270 */
[----:B------:R-:W-:-:S04]  /*3800*/  SEL R61, R8, RZ, !P6 ;  /* 0x000000ff083d7207 */ /* 0x000fc80007000000 */
[----:B------:R-:W-:-:S13]  /*3810*/  ISETP.NE.AND P6, PT, R61, -0x1, PT ;  /* 0xffffffff3d00780c */ /* 0x000fda0003fc5270 */
[----:B-1----:R-:W-:Y:S05]  /*3820*/  @!P6 BRA `(.L_x_95) ;  /* 0x000000000014e947 */ /* 0x002fea0003800000 */
.L_x_96:
[----:B------:R-:W2:Y:S04]  /*3830*/  LDG.E.STRONG.GPU R30, desc[UR12][R16.64] ;  /* 0x0000000c101e7981 */ /* 0x000ea8000c1ef900 */
[----:B--2---:R-:W-:Y:S01]  /*3840*/  CCTL.IVALL ;  /* 0x00000000ff00798f */ /* 0x004fe20002000000 */
[----:B------:R-:W-:Y:S05]  /*3850*/  YIELD ;  /* 0x0000000000007946 */ /* 0x000fea0003800000 */
[----:B------:R-:W-:-:S13]  /*3860*/  ISETP.NE.AND P6, PT, R30, R61, PT ;  /* 0x0000003d1e00720c */ /* 0x000fda0003fc5270 */
[----:B------:R-:W-:Y:S05]  /*3870*/  @P6 BRA `(.L_x_96) ;  /* 0xfffffffc00ec6947 */ /* 0x000fea000383ffff */
.L_x_95:
[----:B------:R-:W-:Y:S01]  /*3880*/  ISETP.NE.AND P6, PT, R8, RZ, PT ;  /* 0x000000ff0800720c */ /* 0x000fe20003fc5270 */
[----:B------:R-:W-:Y:S05]  /*3890*/  WARPSYNC.ALL ;  /* 0x0000000000007948 */ /* 0x000fea0003800000 */
[----:B------:R-:W-:Y:S07]  /*38a0*/  BAR.SYNC.DEFER_BLOCKING 0x0 ;  /* 0x0000000000007b1d */ /* 0x000fee0000010000 */
[----:B------:R-:W-:Y:S05]  /*38b0*/  @!P6 BRA `(.L_x_94) ;  /* 0x0000000c00fce947 */ /* 0x000fea0003800000 */
[----:B------:R-:W-:Y:S02]  /*38c0*/  IADD3 R16, R8, -0x1, RZ ;  /* 0xffffffff08107810 */ /* 0x000fe40007ffe0ff */
        /* <DEDUP_REMOVED lines=8> */
[----:B------:R-:W-:Y:S02]  /*3950*/  P2R R16, PR, RZ, 0x1 ;  /* 0x00000001ff107803 */ /* 0x000fe40000000000 */
[----:B------:R-:W-:-:S04]  /*3960*/  PLOP3.LUT P0, PT, PT, PT, PT, 0x80, 0x0 ;  /* 0x000000000000781c */ /* 0x000fc80003f0f070 */
[----:B------:R-:W-:Y:S02]  /*3970*/  P2R R32, PR, RZ, 0x1 ;  /* 0x00000001ff207803 */ /* 0x000fe40000000000 */
[----:B------:R-:W-:-:S03]  /*3980*/  ISETP.NE.AND P0, PT, R16, RZ, PT ;  /* 0x000000ff1000720c */ /* 0x000fc60003f05270 */
[----:B------:R-:W-:Y:S10]  /*3990*/  @!P6 BRA `(.L_x_99) ;  /* 0x0000000400d4e947 */ /* 0x000ff40003800000 */
[----:B------:R-:W-:-:S04]  /*39a0*/  PLOP3.LUT P6, PT, PT, PT, PT, 0x8, 0x0 ;  /* 0x000000000000781c */ /* 0x000fc80003fce170 */
[----:B------:R-:W-:-:S09]  /*39b0*/  P2R R32, PR, RZ, 0x40 ;  /* 0x00000040ff207803 */ /* 0x000fd20000000000 */
.L_x_100:
[----:B------:R-:W-:-:S13]  /*39c0*/  ISETP.EQ.OR P6, PT, R31, UR14, P0 ;  /* 0x0000000e1f007c0c */ /* 0x000fda00087c2670 */
[----:B------:R-:W-:-:S04]  /*39d0*/  @!P6 IMAD R63, R36, R31, R37 ;  /* 0x0000001f243fe224 */ /* 0x000fc800078e0225 */
[----:B------:R-:W-:-:S05]  /*39e0*/  @!P6 IMAD.WIDE.U32 R62, R63, 0x8, R34 ;  /* 0x000000083f3ee825 */ /* 0x000fca00078e0022 */
[----:B------:R-:W2:Y:S01]  /*39f0*/  @!P6 LDG.E.64 R16, desc[UR12][R62.64] ;  /* 0x0000000c3e10e981 */ /* 0x000ea2000c1e1b00 */
[----:B------:R-:W-:Y:S01]  /*3a00*/  IADD3 R69, R31, 0x1, RZ ;  /* 0x000000011f457810 */ /* 0x000fe20007ffe0ff */
[----:B--2---:R-:W-:Y:S01]  /*3a10*/  @!P6 FADD.FTZ R14, R14, R16 ;  /* 0x000000100e0ee221 */ /* 0x004fe20000010000 */
[----:B------:R-:W-:Y:S02]  /*3a20*/  @!P6 FADD.FTZ R15, R15, R17 ;  /* 0x000000110f0fe221 */ /* 0x000fe40000010000 */
[----:B------:R-:W-:-:S13]  /*3a30*/  ISETP.EQ.OR P6, PT, R69, UR14, P0 ;  /* 0x0000000e45007c0c */ /* 0x000fda00087c2670 */
[----:B------:R-:W-:-:S04]  /*3a40*/  @!P6 IMAD R69, R36, R69, R37 ;  /* 0x000000452445e224 */ /* 0x000fc800078e0225 */
[----:B------:R-:W-:-:S05]  /*3a50*/  @!P6 IMAD.WIDE.U32 R68, R69, 0x8, R34 ;  /* 0x000000084544e825 */ /* 0x000fca00078e0022 */
[----:B------:R-:W2:Y:S02]  /*3a60*/  @!P6 LDG.E.64 R16, desc[UR12][R68.64] ;  /* 0x0000000c4410e981 */ /* 0x000ea4000c1e1b00 */
[----:B--2---:R-:W-:Y:S01]  /*3a70*/  @!P6 FADD.FTZ R14, R14, R16 ;  /* 0x000000100e0ee221 */ /* 0x004fe20000010000 */
[----:B------:R-:W-:Y:S01]  /*3a80*/  IADD3 R16, R31, 0x2, RZ ;  /* 0x000000021f107810 */ /* 0x000fe20007ffe0ff */
[----:B------:R-:W-:-:S03]  /*3a90*/  @!P6 FADD.FTZ R15, R15, R17 ;  /* 0x000000110f0fe221 */ /* 0x000fc60000010000 */
        /* <DEDUP_REMOVED lines=93> */
[----:B------:R-:W-:-:S06]  /*4070*/  @!P6 IMAD.WIDE.U32 R16, R17, 0x8, R34 ;  /* 0x000000081110e825 */ /* 0x000fcc00078e0022 */
[----:B------:R-:W2:Y:S01]  /*4080*/  @!P6 LDG.E.64 R16, desc[UR12][R16.64] ;  /* 0x0000000c1010e981 */ /* 0x000ea2000c1e1b00 */
[----:B------:R-:W-:Y:S02]  /*4090*/  IADD3 R30, R30, -0x10, RZ ;  /* 0xfffffff01e1e7810 */ /* 0x000fe40007ffe0ff */
[----:B------:R-:W-:Y:S01]  /*40a0*/  IADD3 R31, R31, 0x10, RZ ;  /* 0x000000101f1f7810 */ /* 0x000fe20007ffe0ff */
[----:B--2---:R-:W-:Y:S01]  /*40b0*/  @!P6 FADD.FTZ R14, R14, R16 ;  /* 0x000000100e0ee221 */ /* 0x004fe20000010000 */
[----:B------:R-:W-:Y:S01]  /*40c0*/  @!P6 FADD.FTZ R15, R15, R17 ;  /* 0x000000110f0fe221 */ /* 0x000fe20000010000 */
[----:B------:R-:W-:-:S13]  /*40d0*/  ISETP.GT.AND P6, PT, R30, 0xc, PT ;  /* 0x0000000c1e00780c */ /* 0x000fda0003fc4270 */
[----:B------:R-:W-:Y:S05]  /*40e0*/  @P6 BRA `(.L_x_100) ;  /* 0xfffffff800346947 */ /* 0x000fea000383ffff */
.L_x_99:
[----:B------:R-:W-:-:S13]  /*40f0*/  ISETP.GT.AND P6, PT, R30, 0x4, PT ;  /* 0x000000041e00780c */ /* 0x000fda0003fc4270 */
[----:B------:R-:W-:Y:S05]  /*4100*/  @!P6 BRA `(.L_x_101) ;  /* 0x0000000000f0e947 */ /* 0x000fea0003800000 */
        /* <DEDUP_REMOVED lines=54> */
[----:B------:R-:W-:Y:S02]  /*4470*/  IADD3 R31, R31, 0x4, RZ ;  /* 0x000000041f1f7810 */ /* 0x000fe40007ffe0ff */
[----:B------:R-:W-:Y:S01]  /*4480*/  IADD3 R30, R30, -0x4, RZ ;  /* 0xfffffffc1e1e7810 */ /* 0x000fe20007ffe0ff */
[----:B--2---:R-:W-:Y:S01]  /*4490*/  @!P6 FADD.FTZ R14, R14, R16 ;  /* 0x000000100e0ee221 */ /* 0x004fe20000010000 */
[----:B------:R-:W-:Y:S01]  /*44a0*/  @!P6 FADD.FTZ R15, R15, R17 ;  /* 0x000000110f0fe221 */ /* 0x000fe20000010000 */
[----:B------:R-:W-:-:S04]  /*44b0*/  PLOP3.LUT P6, PT, PT, PT, PT, 0x8, 0x0 ;  /* 0x000000000000781c */ /* 0x000fc80003fce170 */
[----:B------:R-:W-:-:S09]  /*44c0*/  P2R R32, PR, RZ, 0x40 ;  /* 0x00000040ff207803 */ /* 0x000fd20000000000 */
.L_x_101:
[----:B------:R-:W-:-:S04]  /*44d0*/  ISETP.NE.AND P6, PT, R32, RZ, PT ;  /* 0x000000ff2000720c */ /* 0x000fc80003fc5270 */
[----:B------:R-:W-:-:S13]  /*44e0*/  ISETP.NE.OR P6, PT, R30, RZ, P6 ;  /* 0x000000ff1e00720c */ /* 0x000fda00037c5670 */
[----:B------:R-:W-:Y:S05]  /*44f0*/  @!P6 BRA `(.L_x_97) ;  /* 0x00000000007ce947 */ /* 0x000fea0003800000 */
.L_x_98:
        /* <DEDUP_REMOVED lines=29> */
[----:B------:R-:W-:-:S13]  /*46d0*/  ISETP.NE.AND P6, PT, R30, RZ, PT ;  /* 0x000000ff1e00720c */ /* 0x000fda0003fc5270 */
[----:B------:R-:W-:Y:S05]  /*46e0*/  @P6 BRA `(.L_x_98) ;  /* 0xfffffffc00846947 */ /* 0x000fea000383ffff */
.L_x_97:
[----:B------:R-:W-:-:S13]  /*46f0*/  ISETP.NE.AND P6, PT, R57, RZ, PT ;  /* 0x000000ff3900720c */ /* 0x000fda0003fc5270 */
[----:B------:R-:W-:Y:S05]  /*4700*/  @!P6 BRA `(.L_x_94) ;  /* 0x000000000068e947 */ /* 0x000fea0003800000 */
[----:B------:R-:W-:Y:S01]  /*4710*/  ISETP.EQ.OR P6, PT, R31, UR14, P0 ;  /* 0x0000000e1f007c0c */ /* 0x000fe200087c2670 */
[----:B------:R-:W-:-:S12]  /*4720*/  BSSY B0, `(.L_x_102) ;  /* 0x0000007000007945 */ /* 0x000fd80003800000 */
[----:B------:R-:W-:Y:S05]  /*4730*/  @P6 BRA `(.L_x_103) ;  /* 0x0000000000146947 */ /* 0x000fea0003800000 */
[----:B------:R-:W-:-:S04]  /*4740*/  IMAD R17, R36, R31, R37 ;  /* 0x0000001f24117224 */ /* 0x000fc800078e0225 */
[----:B------:R-:W-:-:S06]  /*4750*/  IMAD.WIDE.U32 R16, R17, 0x8, R34 ;  /* 0x0000000811107825 */ /* 0x000fcc00078e0022 */
[----:B------:R-:W2:Y:S02]  /*4760*/  LDG.E.64 R16, desc[UR12][R16.64] ;  /* 0x0000000c10107981 */ /* 0x000ea4000c1e1b00 */
[----:B--2---:R-:W-:Y:S01]  /*4770*/  FADD.FTZ R14, R14, R16 ;  /* 0x000000100e0e7221 */ /* 0x004fe20000010000 */
[----:B------:R-:W-:-:S07]  /*4780*/  FADD.FTZ R15, R15, R17 ;  /* 0x000000110f0f7221 */ /* 0x000fce0000010000 */
.L_x_103:
[----:B------:R-:W-:Y:S05]  /*4790*/  BSYNC B0 ;  /* 0x0000000000007941 */ /* 0x000fea0003800000 */
.L_x_102:
[----:B------:R-:W-:-:S13]  /*47a0*/  ISETP.NE.AND P6, PT, R57, 0x1, PT ;  /* 0x000000013900780c */ /* 0x000fda0003fc5270 */
[----:B------:R-:W-:Y:S05]  /*47b0*/  @!P6 BRA `(.L_x_94) ;  /* 0x00000000003ce947 */ /* 0x000fea0003800000 */
[----:B------:R-:W-:-:S04]  /*47c0*/  IADD3 R33, R31, 0x1, RZ ;  /* 0x000000011f217810 */ /* 0x000fc80007ffe0ff */
[----:B------:R-:W-:-:S13]  /*47d0*/  ISETP.EQ.OR P6, PT, R33, UR14, P0 ;  /* 0x0000000e21007c0c */ /* 0x000fda00087c2670 */
[----:B------:R-:W-:-:S04]  /*47e0*/  @!P6 IMAD R33, R33, R36, R37 ;  /* 0x000000242121e224 */ /* 0x000fc800078e0225 */
[----:B------:R-:W-:-:S05]  /*47f0*/  @!P6 IMAD.WIDE.U32 R32, R33, 0x8, R34 ;  /* 0x000000082120e825 */ /* 0x000fca00078e0022 */
[----:B------:R-:W2:Y:S02]  /*4800*/  @!P6 LDG.E.64 R16, desc[UR12][R32.64] ;  /* 0x0000000c2010e981 */ /* 0x000ea4000c1e1b00 */
[----:B--2---:R-:W-:Y:S01]  /*4810*/  @!P6 FADD.FTZ R15, R15, R17 ;  /* 0x000000110f0fe221 */ /* 0x004fe20000010000 */
[----:B------:R-:W-:Y:S01]  /*4820*/  IADD3 R17, R31, 0x2, RZ ;  /* 0x000000021f117810 */ /* 0x000fe20007ffe0ff */
[----:B------:R-:W-:-:S03]  /*4830*/  @!P6 FADD.FTZ R14, R14, R16 ;  /* 0x000000100e0ee221 */ /* 0x000fc60000010000 */
[----:B------:R-:W-:-:S04]  /*4840*/  ISETP.EQ.OR P6, PT, R17, UR14, P0 ;  /* 0x0000000e11007c0c */ /* 0x000fc800087c2670 */
[----:B------:R-:W-:-:S13]  /*4850*/  ISETP.EQ.OR P6, PT, R57, 0x2, P6 ;  /* 0x000000023900780c */ /* 0x000fda00037c2670 */
[----:B------:R-:W-:-:S04]  /*4860*/  @!P6 IMAD R17, R17, R36, R37 ;  /* 0x000000241111e224 */ /* 0x000fc800078e0225 */
[----:B------:R-:W-:-:S06]  /*4870*/  @!P6 IMAD.WIDE.U32 R16, R17, 0x8, R34 ;  /* 0x000000081110e825 */ /* 0x000fcc00078e0022 */
[----:B------:R-:W2:Y:S02]  /*4880*/  @!P6 LDG.E.64 R16, desc[UR12][R16.64] ;  /* 0x0000000c1010e981 */ /* 0x000ea4000c1e1b00 */
[----:B--2---:R-:W-:Y:S01]  /*4890*/  @!P6 FADD.FTZ R14, R14, R16 ;  /* 0x000000100e0ee221 */ /* 0x004fe20000010000 */
[----:B------:R-:W-:-:S07]  /*48a0*/  @!P6 FADD.FTZ R15, R15, R17 ;  /* 0x000000110f0fe221 */ /* 0x000fce0000010000 */
.L_x_94:
[----:B------:R-:W0:Y:S01]  /*48b0*/  S2UR UR9, SR_CgaCtaId ;  /* 0x00000000000979c3 */ /* 0x000e220000008800 */
[----:B------:R-:W-:Y:S01]  /*48c0*/  UMOV UR8, 0x400 ;  /* 0x0000040000087882 */ /* 0x000fe20000000000 */
[----:B------:R-:W-:Y:S02]  /*48d0*/  ISETP.NE.AND P6, PT, R60, RZ, PT ;  /* 0x000000ff3c00720c */ /* 0x000fe40003fc5270 */
[----:B------:R-:W-:Y:S02]  /*48e0*/  SHF.L.U32 R52, R52, 0x10, RZ ;  /* 0x0000001034347819 */ /* 0x000fe400000006ff */
[----:B------:R-:W-:Y:S02]  /*48f0*/  SHF.L.U32 R31, R23, 0x10, RZ ;  /* 0x00000010171f7819 */ /* 0x000fe400000006ff */
[----:B------:R-:W1:Y:S01]  /*4900*/  LDC R30, c[0x0][0x2ac] ;  /* 0x0000ab00ff1e7b82 */ /* 0x000e620000000800 */
[----:B------:R-:W-:Y:S01]  /*4910*/  FADD.FTZ R52, R52, -UR11 ;  /* 0x8000000b34347e21 */ /* 0x000fe20008010000 */
[----:B------:R-:W-:Y:S01]  /*4920*/  SHF.L.U32 R51, R51, 0x10, RZ ;  /* 0x0000001033337819 */ /* 0x000fe200000006ff */
[----:B------:R-:W-:Y:S01]  /*4930*/  FADD.FTZ R34, R31, -UR11 ;  /* 0x8000000b1f227e21 */ /* 0x000fe20008010000 */
[----:B------:R-:W-:Y:S01]  /*4940*/  SHF.L.U32 R22, R22, 0x10, RZ ;  /* 0x0000001016167819 */ /* 0x000fe200000006ff */
[----:B------:R-:W-:Y:S01]  /*4950*/  FMUL.FTZ R31, R52, UR10 ;  /* 0x0000000a341f7c20 */ /* 0x000fe20008410000 */
[----:B------:R-:W-:Y:S01]  /*4960*/  SHF.L.U32 R53, R53, 0x10, RZ ;  /* 0x0000001035357819 */ /* 0x000fe200000006ff */
[----:B------:R-:W-:Y:S01]  /*4970*/  FMUL.FTZ R34, R34, UR10 ;  /* 0x0000000a22227c20 */ /* 0x000fe20008410000 */
[----:B------:R-:W-:Y:S01]  /*4980*/  SHF.L.U32 R29, R29, 0x10, RZ ;  /* 0x000000101d1d7819 */ /* 0x000fe200000006ff */
[----:B0-----:R-:W-:-:S09]  /*4990*/  ULEA UR8, UR9, UR8, 0x18 ;  /* 0x0000000809087291 */ /* 0x001fd2000f8ec03f */
[----:B------:R-:W-:Y:S01]  /*49a0*/  @!P0 STS.64 [UR8+0x30], R14 ;  /* 0x0000300eff008988 */ /* 0x000fe20008000a08 */
[----:B------:R-:W-:Y:S06]  /*49b0*/  BAR.SYNC.DEFER_BLOCKING 0x0 ;  /* 0x0000000000007b1d */ /* 0x000fec0000010000 */
[----:B------:R-:W0:Y:S01]  /*49c0*/  LDS.64 R16, [UR8+0x30] ;  /* 0x00003008ff107984 */ /* 0x000e220008000a00 */
[----:B------:R-:W-:Y:S02]  /*49d0*/  ULDC UR8, c[0x0][0x2bc] ;  /* 0x0000af0000087ab9 */ /* 0x000fe40000000800 */
[----:B0-----:R-:W-:Y:S01]  /*49e0*/  FMUL.FTZ R23, R16, UR8 ;  /* 0x0000000810177c20 */ /* 0x001fe20008410000 */
        /* <DEDUP_REMOVED lines=20> */
.L_x_104:
[----:B------:R-:W-:Y:S01]  /*4b30*/  ISETP.NE.AND P0, PT, R59, RZ, PT ;  /* 0x000000ff3b00720c */ /* 0x000fe20003f05270 */
[----:B------:R-:W-:-:S12]  /*4b40*/  BSSY B0, `(.L_x_105) ;  /* 0x0000014000007945 */ /* 0x000fd80003800000 */
[----:B------:R-:W-:Y:S05]  /*4b50*/  @!P0 BRA `(.L_x_106) ;  /* 0x0000000000488947 */ /* 0x000fea0003800000 */
[----:B------:R-:W-:Y:S01]  /*4b60*/  ULDC.64 UR8, c[0x0][0x288] ;  /* 0x0000a20000087ab9 */ /* 0x000fe20000000a00 */
[----:B------:R-:W-:Y:S01]  /*4b70*/  MOV R14, R64 ;  /* 0x00000040000e7202 */ /* 0x000fe20000000f00 */
[----:B------:R-:W-:Y:S01]  /*4b80*/  IMAD R17, R3, UR8, RZ ;  /* 0x0000000803117c24 */ /* 0x000fe2000f8e02ff */
[----:B------:R-:W-:-:S03]  /*4b90*/  MOV R15, R67 ;  /* 0x00000043000f7202 */ /* 0x000fc60000000f00 */
[C---:B------:R-:W-:Y:S02]  /*4ba0*/  IMAD R17, R0.reuse, UR9, R17 ;  /* 0x0000000900117c24 */ /* 0x040fe4000f8e0211 */
[----:B------:R-:W-:Y:S01]  /*4bb0*/  IMAD.WIDE.U32 R14, R0, UR8, R14 ;  /* 0x00000008000e7c25 */ /* 0x000fe2000f8e000e */
[----:B------:R-:W-:-:S04]  /*4bc0*/  ULDC.64 UR8, c[0x0][0x210] ;  /* 0x0000840000087ab9 */ /* 0x000fc80000000a00 */
[----:B------:R-:W-:Y:S01]  /*4bd0*/  IADD3 R17, R15, R17, RZ ;  /* 0x000000110f117210 */ /* 0x000fe20007ffe0ff */
[----:B------:R-:W-:Y:S01]  /*4be0*/  FFMA.FTZ R15, R23, R34, R32 ;  /* 0x00000022170f7223 */ /* 0x000fe20000010020 */
[----:B------:R-:W-:-:S03]  /*4bf0*/  LEA R16, P0, R14, UR8, 0x1 ;  /* 0x000000080e107c11 */ /* 0x000fc6000f8008ff */
[----:B------:R-:W-:Y:S01]  /*4c00*/  FFMA.FTZ R22, R22, R11, -R15 ;  /* 0x0000000b16167223 */ /* 0x000fe2000001080f */
[----:B------:R-:W-:Y:S01]  /*4c10*/  LEA.HI.X R17, R14, UR9, R17, 0x1, P0 ;  /* 0x000000090e117c11 */ /* 0x000fe200080f0c11 */
[----:B------:R-:W-:-:S04]  /*4c20*/  FFMA.FTZ R14, R23, R31, R32 ;  /* 0x0000001f170e7223 */ /* 0x000fc80000010020 */
[----:B------:R-:W-:-:S04]  /*4c30*/  FFMA.FTZ R14, R51, R10, -R14 ;  /* 0x0000000a330e7223 */ /* 0x000fc8000001080e */
[----:B------:R-:W-:Y:S01]  /*4c40*/  FMUL.FTZ R15, R14, UR10 ;  /* 0x0000000a0e0f7c20 */ /* 0x000fe20008410000 */
[----:B------:R-:W-:-:S05]  /*4c50*/  FMUL.FTZ R14, R22, UR10 ;  /* 0x0000000a160e7c20 */ /* 0x000fca0008410000 */
[----:B------:R-:W-:-:S05]  /*4c60*/  F2FP.BF16.F32.PACK_AB R15, R14, R15 ;  /* 0x0000000f0e0f723e */ /* 0x000fca00000010ff */
[----:B------:R0:W-:Y:S02]  /*4c70*/  STG.E desc[UR12][R16.64], R15 ;  /* 0x0000000f10007986 */ /* 0x0001e4000c10190c */
.L_x_106:
[----:B------:R-:W-:Y:S05]  /*4c80*/  BSYNC B0 ;  /* 0x0000000000007941 */ /* 0x000fea0003800000 */
.L_x_105:
[----:B------:R-:W-:Y:S01]  /*4c90*/  ISETP.NE.AND P6, PT, R60, RZ, PT ;  /* 0x000000ff3c00720c */ /* 0x000fe20003fc5270 */
[----:B------:R-:W-:Y:S01]  /*4ca0*/  FADD.FTZ R53, R53, -UR11 ;  /* 0x8000000b35357e21 */ /* 0x000fe20008010000 */
[----:B------:R-:W-:Y:S01]  /*4cb0*/  FADD.FTZ R22, R29, -UR11 ;  /* 0x8000000b1d167e21 */ /* 0x000fe20008010000 */
[----:B------:R-:W-:Y:S02]  /*4cc0*/  SHF.L.U32 R31, R50, 0x10, RZ ;  /* 0x00000010321f7819 */ /* 0x000fe400000006ff */
[----:B------:R-:W-:Y:S01]  /*4cd0*/  SHF.L.U32 R28, R28, 0x10, RZ ;  /* 0x000000101c1c7819 */ /* 0x000fe200000006ff */
[----:B------:R-:W-:Y:S01]  /*4ce0*/  FMUL.FTZ R29, R53, UR10 ;  /* 0x0000000a351d7c20 */ /* 0x000fe20008410000 */
[----:B------:R-:W-:Y:S01]  /*4cf0*/  SHF.L.U32 R48, R48, 0x10, RZ ;  /* 0x0000001030307819 */ /* 0x000fe200000006ff */
[----:B------:R-:W-:Y:S01]  /*4d00*/  FMUL.FTZ R22, R22, UR10 ;  /* 0x0000000a16167c20 */ /* 0x000fe20008410000 */
[----:B------:R-:W-:-:S04]  /*4d10*/  SHF.L.U32 R27, R27, 0x10, RZ ;  /* 0x000000101b1b7819 */ /* 0x000fc800000006ff */
[----:B------:R-:W-:Y:S05]  /*4d20*/  @!P6 BRA `(.L_x_107) ;  /* 0x000000000048e947 */ /* 0x000fea0003800000 */
[----:B0-----:R-:W-:Y:S01]  /*4d30*/  FFMA.FTZ R15, R22, R11, R13 ;  /* 0x0000000b160f7223 */ /* 0x001fe2000001000d */
        /* <DEDUP_REMOVED lines=17> */
.L_x_107:
[----:B------:R-:W-:Y:S04]  /*4e50*/  BSSY B0, `(.L_x_108) ;  /* 0x0000014000007945 */ /* 0x000fe80003800000 */
[----:B------:R-:W-:Y:S05]  /*4e60*/  @!P3 BRA `(.L_x_109) ;  /* 0x000000000048b947 */ /* 0x000fea0003800000 */
[----:B------:R-:W-:Y:S01]  /*4e70*/  ULDC.64 UR8, c[0x0][0x288] ;  /* 0x0000a20000087ab9 */ /* 0x000fe20000000a00 */
[----:B------:R-:W-:Y:S01]  /*4e80*/  MOV R14, R64 ;  /* 0x00000040000e7202 */ /* 0x000fe20000000f00 */
[----:B0-----:R-:W-:Y:S01]  /*4e90*/  IMAD R17, R7, UR8, RZ ;  /* 0x0000000807117c24 */ /* 0x001fe2000f8e02ff */
        /* <DEDUP_REMOVED lines=15> */
.L_x_109:
[----:B------:R-:W-:Y:S05]  /*4f90*/  BSYNC B0 ;  /* 0x0000000000007941 */ /* 0x000fea0003800000 */
.L_x_108:
[----:B------:R-:W-:Y:S01]  /*4fa0*/  FADD.FTZ R48, R48, -UR11 ;  /* 0x8000000b30307e21 */ /* 0x000fe20008010000 */
[----:B------:R-:W-:Y:S01]  /*4fb0*/  FADD.FTZ R22, R27, -UR11 ;  /* 0x8000000b1b167e21 */ /* 0x000fe20008010000 */
[----:B------:R-:W-:Y:S02]  /*4fc0*/  SHF.L.U32 R47, R47, 0x10, RZ ;  /* 0x000000102f2f7819 */ /* 0x000fe400000006ff */
[----:B------:R-:W-:Y:S01]  /*4fd0*/  SHF.L.U32 R26, R26, 0x10, RZ ;  /* 0x000000101a1a7819 */ /* 0x000fe200000006ff */
[----:B------:R-:W-:Y:S01]  /*4fe0*/  FMUL.FTZ R27, R48, UR10 ;  /* 0x0000000a301b7c20 */ /* 0x000fe20008410000 */
[----:B------:R-:W-:Y:S01]  /*4ff0*/  SHF.L.U32 R49, R49, 0x10, RZ ;  /* 0x0000001031317819 */ /* 0x000fe200000006ff */
[----:B------:R-:W-:Y:S01]  /*5000*/  FMUL.FTZ R22, R22, UR10 ;  /* 0x0000000a16167c20 */ /* 0x000fe20008410000 */
[----:B------:R-:W-:Y:S01]  /*5010*/  SHF.L.U32 R25, R25, 0x10, RZ ;  /* 0x0000001019197819 */ /* 0x000fe200000006ff */
[----:B------:R-:W-:Y:S06]  /*5020*/  @!P6 BRA `(.L_x_110) ;  /* 0x000000000048e947 */ /* 0x000fec0003800000 */
[----:B01----:R-:W-:Y:S01]  /*5030*/  FFMA.FTZ R15, R22, R11, R13 ;  /* 0x0000000b160f7223 */ /* 0x003fe2000001000d */
        /* <DEDUP_REMOVED lines=17> */
.L_x_110:
[----:B------:R-:W-:Y:S04]  /*5150*/  BSSY B0, `(.L_x_111) ;  /* 0x0000014000007945 */ /* 0x000fe80003800000 */
[----:B------:R-:W-:Y:S05]  /*5160*/  @!P2 BRA `(.L_x_112) ;  /* 0x000000000048a947 */ /* 0x000fea0003800000 */
[----:B------:R-:W-:Y:S01]  /*5170*/  ULDC.64 UR8, c[0x0][0x288] ;  /* 0x0000a20000087ab9 */ /* 0x000fe20000000a00 */
[----:B------:R-:W-:Y:S01]  /*5180*/  MOV R14, R64 ;  /* 0x00000040000e7202 */ /* 0x000fe20000000f00 */
[----:B01----:R-:W-:Y:S01]  /*5190*/  IMAD R16, R9, UR8, RZ ;  /* 0x0000000809107c24 */ /* 0x003fe2000f8e02ff */
        /* <DEDUP_REMOVED lines=15> */
.L_x_112:
[----:B------:R-:W-:Y:S05]  /*5290*/  BSYNC B0 ;  /* 0x0000000000007941 */ /* 0x000fea0003800000 */
.L_x_111:
[----:B------:R-:W-:Y:S01]  /*52a0*/  FADD.FTZ R49, R49, -UR11 ;  /* 0x8000000b31317e21 */ /* 0x000fe20008010000 */
[----:B------:R-:W-:Y:S01]  /*52b0*/  FADD.FTZ R22, R25, -UR11 ;  /* 0x8000000b19167e21 */ /* 0x000fe20008010000 */
[----:B------:R-:W-:Y:S02]  /*52c0*/  SHF.L.U32 R27, R46, 0x10, RZ ;  /* 0x000000102e1b7819 */ /* 0x000fe400000006ff */
[----:B------:R-:W-:Y:S01]  /*52d0*/  SHF.L.U32 R24, R24, 0x10, RZ ;  /* 0x0000001018187819 */ /* 0x000fe200000006ff */
[----:B------:R-:W-:Y:S01]  /*52e0*/  FMUL.FTZ R25, R49, UR10 ;  /* 0x0000000a31197c20 */ /* 0x000fe20008410000 */
[----:B------:R-:W-:Y:S01]  /*52f0*/  SHF.L.U32 R44, R44, 0x10, RZ ;  /* 0x000000102c2c7819 */ /* 0x000fe200000006ff */
[----:B------:R-:W-:Y:S01]  /*5300*/  FMUL.FTZ R22, R22, UR10 ;  /* 0x0000000a16167c20 */ /* 0x000fe20008410000 */
[----:B------:R-:W-:Y:S06]  /*5310*/  @!P6 BRA `(.L_x_113) ;  /* 0x000000000048e947 */ /* 0x000fec0003800000 */
[----:B012---:R-:W-:Y:S01]  /*5320*/  FFMA.FTZ R15, R22, R11, R13 ;  /* 0x0000000b160f7223 */ /* 0x007fe2000001000d */
        /* <DEDUP_REMOVED lines=17> */
.L_x_113:
[----:B------:R-:W-:Y:S04]  /*5440*/  BSSY B0, `(.L_x_114) ;  /* 0x0000016000007945 */ /* 0x000fe80003800000 */
[----:B------:R-:W-:Y:S05]  /*5450*/  @!P5 BRA `(.L_x_115) ;  /* 0x000000000050d947 */ /* 0x000fea0003800000 */
[----:B012---:R-:W-:Y:S01]  /*5460*/  IADD3 R17, R0, 0x60, RZ ;  /* 0x0000006000117810 */ /* 0x007fe20007ffe0ff */
[----:B------:R-:W-:Y:S01]  /*5470*/  ULDC.64 UR8, c[0x0][0x288] ;  /* 0x0000a20000087ab9 */ /* 0x000fe20000000a00 */
[----:B------:R-:W-:Y:S02]  /*5480*/  MOV R14, R64 ;  /* 0x00000040000e7202 */ /* 0x000fe40000000f00 */
[----:B------:R-:W-:Y:S02]  /*5490*/  SHF.R.S32.HI R16, RZ, 0x1f, R17 ;  /* 0x0000001fff107819 */ /* 0x000fe40000011411 */
[----:B------:R-:W-:-:S03]  /*54a0*/  MOV R15, R67 ;  /* 0x00000043000f7202 */ /* 0x000fc60000000f00 */
[----:B------:R-:W-:Y:S02]  /*54b0*/  IMAD R16, R16, UR8, RZ ;  /* 0x0000000810107c24 */ /* 0x000fe4000f8e02ff */
[----:B------:R-:W-:-:S04]  /*54c0*/  IMAD.WIDE.U32 R14, R17, UR8, R14 ;  /* 0x00000008110e7c25 */ /* 0x000fc8000f8e000e */
[----:B------:R-:W-:Y:S01]  /*54d0*/  IMAD R17, R17, UR9, R16 ;  /* 0x0000000911117c24 */ /* 0x000fe2000f8e0210 */
[----:B------:R-:W-:Y:S02]  /*54e0*/  ULDC.64 UR8, c[0x0][0x210] ;  /* 0x0000840000087ab9 */ /* 0x000fe40000000a00 */
[----:B------:R-:W-:Y:S02]  /*54f0*/  LEA R16, P0, R14, UR8, 0x1 ;  /* 0x000000080e107c11 */ /* 0x000fe4000f8008ff */
[----:B------:R-:W-:Y:S01]  /*5500*/  IADD3 R17, R15, R17, RZ ;  /* 0x000000110f117210 */ /* 0x000fe20007ffe0ff */
[----:B------:R-:W-:-:S03]  /*5510*/  FFMA.FTZ R15, R23, R22, R32 ;  /* 0x00000016170f7223 */ /* 0x000fc60000010020 */
[----:B------:R-:W-:Y:S01]  /*5520*/  LEA.HI.X R17, R14, UR9, R17, 0x1, P0 ;  /* 0x000000090e117c11 */ /* 0x000fe200080f0c11 */
[----:B------:R-:W-:Y:S01]  /*5530*/  FFMA.FTZ R14, R23, R25, R32 ;  /* 0x00000019170e7223 */ /* 0x000fe20000010020 */
[----:B------:R-:W-:-:S03]  /*5540*/  FFMA.FTZ R24, R24, R11, -R15 ;  /* 0x0000000b18187223 */ /* 0x000fc6000001080f */
[----:B------:R-:W-:-:S04]  /*5550*/  FFMA.FTZ R14, R27, R10, -R14 ;  /* 0x0000000a1b0e7223 */ /* 0x000fc8000001080e */
[----:B------:R-:W-:Y:S01]  /*5560*/  FMUL.FTZ R15, R14, UR10 ;  /* 0x0000000a0e0f7c20 */ /* 0x000fe20008410000 */
[----:B------:R-:W-:-:S05]  /*5570*/  FMUL.FTZ R14, R24, UR10 ;  /* 0x0000000a180e7c20 */ /* 0x000fca0008410000 */
[----:B------:R-:W-:-:S05]  /*5580*/  F2FP.BF16.F32.PACK_AB R15, R14, R15 ;  /* 0x0000000f0e0f723e */ /* 0x000fca00000010ff */
[----:B------:R3:W-:Y:S02]  /*5590*/  STG.E desc[UR12][R16.64], R15 ;  /* 0x0000000f10007986 */ /* 0x0007e4000c10190c */
.L_x_115:
[----:B------:R-:W-:Y:S05]  /*55a0*/  BSYNC B0 ;  /* 0x0000000000007941 */ /* 0x000fea0003800000 */
.L_x_114:
[----:B------:R-:W-:Y:S01]  /*55b0*/  SHF.L.U32 R21, R21, 0x10, RZ ;  /* 0x0000001015157819 */ /* 0x000fe200000006ff */
[----:B------:R-:W-:Y:S01]  /*55c0*/  FADD.FTZ R44, R44, -UR11 ;  /* 0x8000000b2c2c7e21 */ /* 0x000fe20008010000 */
[----:B------:R-:W-:Y:S02]  /*55d0*/  SHF.L.U32 R43, R43, 0x10, RZ ;  /* 0x000000102b2b7819 */ /* 0x000fe400000006ff */
[----:B------:R-:W-:Y:S01]  /*55e0*/  SHF.L.U32 R20, R20, 0x10, RZ ;  /* 0x0000001014147819 */ /* 0x000fe200000006ff */
[----:B------:R-:W-:Y:S01]  /*55f0*/  FADD.FTZ R14, R21, -UR11 ;  /* 0x8000000b150e7e21 */ /* 0x000fe20008010000 */
[----:B------:R-:W-:Y:S01]  /*5600*/  SHF.L.U32 R45, R45, 0x10, RZ ;  /* 0x000000102d2d7819 */ /* 0x000fe200000006ff */
[----:B------:R-:W-:Y:S01]  /*5610*/  FMUL.FTZ R29, R44, UR10 ;  /* 0x0000000a2c1d7c20 */ /* 0x000fe20008410000 */
[----:B------:R-:W-:Y:S01]  /*5620*/  SHF.L.U32 R19, R19, 0x10, RZ ;  /* 0x0000001013137819 */ /* 0x000fe200000006ff */
[----:B------:R-:W-:Y:S01]  /*5630*/  FMUL.FTZ R28, R14, UR10 ;  /* 0x0000000a0e1c7c20 */ /* 0x000fe20008410000 */
[----:B------:R-:W-:Y:S01]  /*5640*/  SHF.R.U32.HI R21, RZ, 0x2, R58 ;  /* 0x00000002ff157819 */ /* 0x000fe2000001163a */
[----:B------:R-:W-:Y:S06]  /*5650*/  @!P6 BRA `(.L_x_116) ;  /* 0x000000000048e947 */ /* 0x000fec0003800000 */
[----:B0123--:R-:W-:Y:S01]  /*5660*/  FFMA.FTZ R15, R28, R11, R13 ;  /* 0x0000000b1c0f7223 */ /* 0x00ffe2000001000d */
        /* <DEDUP_REMOVED lines=17> */
.L_x_116:
[----:B------:R-:W-:Y:S04]  /*5780*/  BSSY B0, `(.L_x_117) ;  /* 0x0000016000007945 */ /* 0x000fe80003800000 */
[----:B------:R-:W-:Y:S05]  /*5790*/  @!P4 BRA `(.L_x_118) ;  /* 0x000000000050c947 */ /* 0x000fea0003800000 */
[----:B0123--:R-:W-:Y:S01]  /*57a0*/  IADD3 R17, R0, 0x80, RZ ;  /* 0x0000008000117810 */ /* 0x00ffe20007ffe0ff */
        /* <DEDUP_REMOVED lines=19> */
.L_x_118:
[----:B------:R-:W-:Y:S05]  /*58e0*/  BSYNC B0 ;  /* 0x0000000000007941 */ /* 0x000fea0003800000 */
.L_x_117:
[----:B------:R-:W-:Y:S01]  /*58f0*/  FADD.FTZ R45, R45, -UR11 ;  /* 0x8000000b2d2d7e21 */ /* 0x000fe20008010000 */
[----:B------:R-:W-:Y:S01]  /*5900*/  FADD.FTZ R19, R19, -UR11 ;  /* 0x8000000b13137e21 */ /* 0x000fe20008010000 */
[----:B------:R-:W-:Y:S01]  /*5910*/  IMAD R30, R30, UR14, R21 ;  /* 0x0000000e1e1e7c24 */ /* 0x000fe2000f8e0215 */
[----:B------:R-:W-:Y:S01]  /*5920*/  SHF.L.U32 R20, R18, 0x10, RZ ;  /* 0x0000001012147819 */ /* 0x000fe200000006ff */
[----:B------:R-:W-:Y:S01]  /*5930*/  FMUL.FTZ R45, R45, UR10 ;  /* 0x0000000a2d2d7c20 */ /* 0x000fe20008410000 */
[----:B------:R-:W-:Y:S01]  /*5940*/  SHF.L.U32 R21, R42, 0x10, RZ ;  /* 0x000000102a157819 */ /* 0x000fe200000006ff */
[----:B------:R-:W-:Y:S01]  /*5950*/  FMUL.FTZ R28, R19, UR10 ;  /* 0x0000000a131c7c20 */ /* 0x000fe20008410000 */
[----:B------:R-:W-:Y:S01]  /*5960*/  PRMT R18, R40, 0x7632, R18 ;  /* 0x0000763228127816 */ /* 0x000fe20000000012 */
[----:B------:R-:W-:Y:S06]  /*5970*/  @!P6 BRA `(.L_x_119) ;  /* 0x000000000048e947 */ /* 0x000fec0003800000 */
[----:B------:R-:W-:Y:S01]  /*5980*/  FFMA.FTZ R14, R45, R10, R12 ;  /* 0x0000000a2d0e7223 */ /* 0x000fe2000001000c */
[----:B01234-:R-:W-:-:S03]  /*5990*/  FFMA.FTZ R15, R28, R11, R13 ;  /* 0x0000000b1c0f7223 */ /* 0x01ffc6000001000d */
        /* <DEDUP_REMOVED lines=16> */
.L_x_119:
[----:B------:R-:W-:Y:S04]  /*5aa0*/  BSSY B0, `(.L_x_120) ;  /* 0x0000016000007945 */ /* 0x000fe80003800000 */
[----:B------:R-:W-:Y:S05]  /*5ab0*/  @!P1 BRA `(.L_x_121) ;  /* 0x0000000000509947 */ /* 0x000fea0003800000 */
[----:B01234-:R-:W-:Y:S01]  /*5ac0*/  IADD3 R15, R0, 0xa0, RZ ;  /* 0x000000a0000f7810 */ /* 0x01ffe20007ffe0ff */
        /* <DEDUP_REMOVED lines=19> */
.L_x_121:
[----:B------:R-:W-:Y:S05]  /*5c00*/  BSYNC B0 ;  /* 0x0000000000007941 */ /* 0x000fea0003800000 */
.L_x_120:
[----:B------:R-:W-:Y:S01]  /*5c10*/  SHF.L.U32 R40, R40, 0x10, RZ ;  /* 0x0000001028287819 */ /* 0x000fe200000006ff */
[----:B------:R-:W-:Y:S01]  /*5c20*/  ULDC.64 UR8, c[0x0][0x290] ;  /* 0x0000a40000087ab9 */ /* 0x000fe20000000a00 */
[----:B------:R-:W-:Y:S02]  /*5c30*/  SHF.L.U32 R18, R18, 0x10, RZ ;  /* 0x0000001012127819 */ /* 0x000fe400000006ff */
[C---:B------:R-:W-:Y:S01]  /*5c40*/  PRMT R20, R39.reuse, 0x7632, R20 ;  /* 0x0000763227147816 */ /* 0x040fe20000000014 */
[----:B------:R-:W-:Y:S01]  /*5c50*/  FADD.FTZ R40, R40, -UR11 ;  /* 0x8000000b28287e21 */ /* 0x000fe20008010000 */
[----:B------:R-:W-:Y:S01]  /*5c60*/  IADD3 R26, R30, 0xc0, RZ ;  /* 0x000000c01e1a7810 */ /* 0x000fe20007ffe0ff */
[----:B------:R-:W-:Y:S01]  /*5c70*/  FADD.FTZ R18, R18, -UR11 ;  /* 0x8000000b12127e21 */ /* 0x000fe20008010000 */
[----:B------:R-:W-:Y:S01]  /*5c80*/  SHF.L.U32 R39, R39, 0x10, RZ ;  /* 0x0000001027277819 */ /* 0x000fe200000006ff */
[----:B------:R-:W-:Y:S01]  /*5c90*/  FMUL.FTZ R27, R40, UR10 ;  /* 0x0000000a281b7c20 */ /* 0x000fe20008410000 */
[----:B------:R-:W-:Y:S01]  /*5ca0*/  SHF.L.U32 R20, R20, 0x10, RZ ;  /* 0x0000001014147819 */ /* 0x000fe200000006ff */
[----:B------:R-:W-:Y:S01]  /*5cb0*/  FMUL.FTZ R24, R18, UR10 ;  /* 0x0000000a12187c20 */ /* 0x000fe20008410000 */
[----:B------:R-:W-:Y:S01]  /*5cc0*/  SHF.R.S32.HI R28, RZ, 0x1f, R26 ;  /* 0x0000001fff1c7819 */ /* 0x000fe2000001141a */
[----:B------:R-:W-:Y:S06]  /*5cd0*/  @!P6 BRA `(.L_x_122) ;  /* 0x000000000048e947 */ /* 0x000fec0003800000 */
[----:B01234-:R-:W-:Y:S01]  /*5ce0*/  FFMA.FTZ R15, R24, R11, R13 ;  /* 0x0000000b180f7223 */ /* 0x01ffe2000001000d */
        /* <DEDUP_REMOVED lines=17> */
.L_x_122:
[----:B------:R-:W-:Y:S01]  /*5e00*/  ISETP.GE.U32.AND P0, PT, R26, UR8, PT ;  /* 0x000000081a007c0c */ /* 0x000fe2000bf06070 */
[----:B------:R-:W-:Y:S01]  /*5e10*/  BSSY B0, `(.L_x_123) ;  /* 0x000001b000007945 */ /* 0x000fe20003800000 */
[----:B------:R-:W-:Y:S02]  /*5e20*/  IADD3 R30, R30, 0xe0, RZ ;  /* 0x000000e01e1e7810 */ /* 0x000fe40007ffe0ff */
[----:B------:R-:W-:Y:S02]  /*5e30*/  ISETP.GE.AND.EX P0, PT, R28, UR9, PT, P0 ;  /* 0x000000091c007c0c */ /* 0x000fe4000bf06300 */
[----:B------:R-:W-:Y:S02]  /*5e40*/  PRMT R18, R41, 0x7632, R18 ;  /* 0x0000763229127816 */ /* 0x000fe40000000012 */
[----:B------:R-:W-:Y:S02]  /*5e50*/  ISETP.LT.U32.AND P0, PT, R58, 0x80, !P0 ;  /* 0x000000803a00780c */ /* 0x000fe40004701070 */
[----:B------:R-:W-:-:S11]  /*5e60*/  SHF.R.S32.HI R19, RZ, 0x1f, R30 ;  /* 0x0000001fff137819 */ /* 0x000fd6000001141e */
        /* <DEDUP_REMOVED lines=21> */
.L_x_124:
[----:B------:R-:W-:Y:S05]  /*5fc0*/  BSYNC B0 ;  /* 0x0000000000007941 */ /* 0x000fea0003800000 */
.L_x_123:
[----:B------:R-:W-:Y:S02]  /*5fd0*/  SHF.L.U32 R41, R41, 0x10, RZ ;  /* 0x0000001029297819 */ /* 0x000fe400000006ff */
[----:B0-----:R-:W-:Y:S02]  /*5fe0*/  SHF.L.U32 R14, R18, 0x10, RZ ;  /* 0x00000010120e7819 */ /* 0x001fe400000006ff */
[----:B------:R-:W-:Y:S01]  /*5ff0*/  ISETP.GE.U32.AND P0, PT, R30, UR8, PT ;  /* 0x000000081e007c0c */ /* 0x000fe2000bf06070 */
[----:B------:R-:W-:Y:S01]  /*6000*/  FADD.FTZ R41, R41, -UR11 ;  /* 0x8000000b29297e21 */ /* 0x000fe20008010000 */
[----:B-1234-:R-:W-:Y:S01]  /*6010*/  PRMT R16, R38, 0x7632, R16 ;  /* 0x0000763226107816 */ /* 0x01efe20000000010 */
[----:B------:R-:W-:Y:S01]  /*6020*/  FADD.FTZ R14, R14, -UR11 ;  /* 0x8000000b0e0e7e21 */ /* 0x000fe20008010000 */
[----:B------:R-:W-:Y:S01]  /*6030*/  ISETP.GE.AND.EX P0, PT, R19, UR9, PT, P0 ;  /* 0x0000000913007c0c */ /* 0x000fe2000bf06300 */
[----:B------:R-:W-:Y:S01]  /*6040*/  FMUL.FTZ R41, R41, UR10 ;  /* 0x0000000a29297c20 */ /* 0x000fe20008410000 */
[----:B------:R-:W-:Y:S01]  /*6050*/  SHF.L.U32 R15, R38, 0x10, RZ ;  /* 0x00000010260f7819 */ /* 0x000fe200000006ff */
[----:B------:R-:W-:Y:S01]  /*6060*/  FMUL.FTZ R24, R14, UR10 ;  /* 0x0000000a0e187c20 */ /* 0x000fe20008410000 */
[----:B------:R-:W-:-:S02]  /*6070*/  ISETP.LT.U32.AND P0, PT, R58, 0x80, !P0 ;  /* 0x000000803a00780c */ /* 0x000fc40004701070 */
[----:B------:R-:W-:Y:S01]  /*6080*/  SHF.L.U32 R16, R16, 0x10, RZ ;  /* 0x0000001010107819 */ /* 0x000fe200000006ff */
[----:B------:R-:W-:Y:S10]  /*6090*/  @!P6 BRA `(.L_x_125) ;  /* 0x000000000048e947 */ /* 0x000ff40003800000 */
        /* <DEDUP_REMOVED lines=18> */
.L_x_125:
[----:B------:R-:W-:Y:S04]  /*61c0*/  BSSY B0, `(.L_x_126) ;  /* 0x0000015000007945 */ /* 0x000fe80003800000 */
        /* <DEDUP_REMOVED lines=20> */
.L_x_127:
[----:B------:R-:W-:Y:S05]  /*6310*/  BSYNC B0 ;  /* 0x0000000000007941 */ /* 0x000fea0003800000 */
.L_x_126:
[----:B------:R-:W-:Y:S01]  /*6320*/  ULDC UR8, c[0x0][0x2a0] ;  /* 0x0000a80000087ab9 */ /* 0x000fe20000000800 */
[----:B------:R-:W-:Y:S01]  /*6330*/  ULDC UR9, c[0x0][0x270] ;  /* 0x00009c0000097ab9 */ /* 0x000fe20000000800 */
[----:B------:R-:W-:Y:S01]  /*6340*/  IADD3 R55, R36, R55, RZ ;  /* 0x0000003724377210 */ /* 0x000fe20007ffe0ff */
[----:B------:R-:W-:Y:S01]  /*6350*/  UIMAD UR8, UR8, UR9, URZ ;  /* 0x00000009080872a4 */ /* 0x000fe2000f8e023f */
[----:B------:R-:W-:-:S05]  /*6360*/  IADD3 R54, R54, 0x1, RZ ;  /* 0x0000000136367810 */ /* 0x000fca0007ffe0ff */
[----:B------:R-:W-:-:S13]  /*6370*/  ISETP.GE.AND P0, PT, R55, UR8, PT ;  /* 0x0000000837007c0c */ /* 0x000fda000bf06270 */
[----:B------:R-:W-:Y:S05]  /*6380*/  @!P0 BRA `(.L_x_128) ;  /* 0xffffffa000288947 */ /* 0x000fea000383ffff */
.L_x_77:
[----:B------:R-:W1:Y:S01]  /*6390*/  LDC R6, c[0x0][0xc] ;  /* 0x00000300ff067b82 */ /* 0x000e620000000800 */
[----:B------:R-:W-:Y:S01]  /*63a0*/  ISETP.NE.AND P2, PT, R58, RZ, PT ;  /* 0x000000ff3a00720c */ /* 0x000fe20003f45270 */
[----:B------:R-:W-:Y:S06]  /*63b0*/  BSSY B0, `(.L_x_129) ;  /* 0x0000015000007945 */ /* 0x000fec0003800000 */
[----:B------:R-:W2:Y:S08]  /*63c0*/  LDC R7, c[0x0][0x10] ;  /* 0x00000400ff077b82 */ /* 0x000eb00000000800 */
[----:B------:R-:W3:Y:S01]  /*63d0*/  LDC.64 R2, c[0x0][0x258] ;  /* 0x00009600ff027b82 */ /* 0x000ee20000000a00 */
[----:B-1----:R-:W-:-:S02]  /*63e0*/  IADD3 R0, R6, -0x1, RZ ;  /* 0xffffffff06007810 */ /* 0x002fc40007ffe0ff */
[----:B------:R-:W-:Y:S02]  /*63f0*/  ISETP.NE.AND P1, PT, R6, 0x1, PT ;  /* 0x000000010600780c */ /* 0x000fe40003f25270 */
[----:B------:R-:W-:Y:S02]  /*6400*/  ISETP.NE.AND P0, PT, R0, UR14, PT ;  /* 0x0000000e00007c0c */ /* 0x000fe4000bf05270 */
[C---:B--2---:R-:W-:Y:S02]  /*6410*/  SHF.L.U32 R0, R7.reuse, 0x1, RZ ;  /* 0x0000000107007819 */ /* 0x044fe400000006ff */
[----:B------:R-:W-:Y:S02]  /*6420*/  IADD3 R4, R7, -0x1, RZ ;  /* 0xffffffff07047810 */ /* 0x000fe40007ffe0ff */
[----:B------:R-:W-:Y:S02]  /*6430*/  SEL R5, R0, RZ, P1 ;  /* 0x000000ff00057207 */ /* 0x000fe40000800000 */
[----:B------:R-:W-:-:S03]  /*6440*/  ISETP.NE.OR P0, PT, R37, R4, P0 ;  /* 0x000000042500720c */ /* 0x000fc60000705670 */
[----:B---3--:R-:W-:Y:S01]  /*6450*/  IMAD.WIDE.U32 R2, R5, 0x4, R2 ;  /* 0x0000000405027825 */ /* 0x008fe200078e0002 */
[----:B------:R-:W-:Y:S09]  /*6460*/  @P2 BRA `(.L_x_130) ;  /* 0x0000000000242947 */ /* 0x000ff20003800000 */
[----:B------:R-:W1:Y:S01]  /*6470*/  S2R R0, SR_LANEID ;  /* 0x0000000000007919 */ /* 0x000e620000000000 */
[----:B------:R-:W-:Y:S02]  /*6480*/  VOTEU.ANY UR4, UPT, PT ;  /* 0x0000000000047886 */ /* 0x000fe400038e0100 */
[----:B------:R-:W-:Y:S02]  /*6490*/  UFLO.U32 UR5, UR4 ;  /* 0x00000004000572bd */ /* 0x000fe400080e0000 */
[----:B------:R-:W2:Y:S04]  /*64a0*/  POPC R5, UR4 ;  /* 0x0000000400057d09 */ /* 0x000ea80008000000 */
[----:B-1----:R-:W-:-:S13]  /*64b0*/  ISETP.EQ.U32.AND P1, PT, R0, UR5, PT ;  /* 0x0000000500007c0c */ /* 0x002fda000bf22070 */
[----:B------:R-:W-:Y:S06]  /*64c0*/  @P1 MEMBAR.ALL.GPU ;  /* 0x0000000000001992 */ /* 0x000fec000000a000 */
[----:B------:R-:W-:-:S00]  /*64d0*/  @P1 ERRBAR ;  /* 0x00000000000019ab */ /* 0x000fc00000000000 */
[----:B------:R-:W-:Y:S06]  /*64e0*/  @P1 CGAERRBAR ;  /* 0x00000000000015ab */ /* 0x000fec0000000000 */
[----:B--2---:R1:W-:Y:S02]  /*64f0*/  @P1 REDG.E.ADD.S32.STRONG.GPU desc[UR12][R2.64], R5 ;  /* 0x000000050200198e */ /* 0x0043e4000c10e38c */
.L_x_130:
[----:B------:R-:W-:Y:S05]  /*6500*/  BSYNC B0 ;  /* 0x0000000000007941 */ /* 0x000fea0003800000 */
.L_x_129:
[----:B------:R-:W-:Y:S05]  /*6510*/  @P0 EXIT ;  /* 0x000000000000094d */ /* 0x000fea0003800000 */
[----:B------:R-:W-:Y:S05]  /*6520*/  @P2 BRA `(.L_x_131) ;  /* 0x0000000000202947 */ /* 0x000fea0003800000 */
[----:B------:R-:W-:-:S05]  /*6530*/  IMAD R0, R6, R7, RZ ;  /* 0x0000000706007224 */ /* 0x000fca00078e02ff */
[----:B------:R-:W-:-:S13]  /*6540*/  ISETP.NE.AND P0, PT, R0, -0x1, PT ;  /* 0xffffffff0000780c */ /* 0x000fda0003f05270 */
[----:B------:R-:W-:Y:S05]  /*6550*/  @!P0 BRA `(.L_x_131) ;  /* 0x0000000000148947 */ /* 0x000fea0003800000 */
.L_x_132:
[----:B-1----:R-:W2:Y:S04]  /*6560*/  LDG.E.STRONG.GPU R5, desc[UR12][R2.64] ;  /* 0x0000000c02057981 */ /* 0x002ea8000c1ef900 */
[----:B--2---:R-:W-:Y:S01]  /*6570*/  CCTL.IVALL ;  /* 0x00000000ff00798f */ /* 0x004fe20002000000 */
[----:B------:R-:W-:Y:S05]  /*6580*/  YIELD ;  /* 0x0000000000007946 */ /* 0x000fea0003800000 */
[----:B------:R-:W-:-:S13]  /*6590*/  ISETP.NE.AND P0, PT, R5, R0, PT ;  /* 0x000000000500720c */ /* 0x000fda0003f05270 */
[----:B------:R-:W-:Y:S05]  /*65a0*/  @P0 BRA `(.L_x_132) ;  /* 0xfffffffc00ec0947 */ /* 0x000fea000383ffff */
.L_x_131:
[----:B------:R-:W-:Y:S05]  /*65b0*/  WARPSYNC.ALL ;  /* 0x0000000000007948 */ /* 0x000fea0003800000 */
[----:B------:R-:W2:Y:S08]  /*65c0*/  LDC.64 R22, c[0x0][0x288] ;  /* 0x0000a200ff167b82 */ /* 0x000eb00000000a00 */
[----:B------:R-:W-:Y:S01]  /*65d0*/  BAR.SYNC.DEFER_BLOCKING 0x0 ;  /* 0x0000000000007b1d */ /* 0x000fe20000010000 */
[----:B--2---:R-:W-:-:S04]  /*65e0*/  LEA.HI R0, P0, R23, R22, RZ, 0x1 ;  /* 0x0000001617007211 */ /* 0x004fc800078108ff */
[----:B-1----:R-:W-:-:S04]  /*65f0*/  IADD3.X R3, RZ, R23, RZ, P0, !PT ;  /* 0x00000017ff037210 */ /* 0x002fc800007fe4ff */
        /* <DEDUP_REMOVED lines=8> */
[----:B------:R-:W1:Y:S01]  /*6680*/  LDC.64 R14, c[0x0][0x218] ;  /* 0x00008600ff0e7b82 */ /* 0x000e620000000a00 */
[----:B------:R-:W-:Y:S01]  /*6690*/  SHF.L.U64.HI R23, R22, 0x2, R23 ;  /* 0x0000000216177819 */ /* 0x000fe20000010217 */
[----:B------:R-:W-:Y:S01]  /*66a0*/  ULDC.64 UR4, c[0x0][0x268] ;  /* 0x00009a0000047ab9 */ /* 0x000fe20000000a00 */
[----:B------:R-:W-:Y:S02]  /*66b0*/  IADD3 R5, R3, R5, RZ ;  /* 0x0000000503057210 */ /* 0x000fe40007ffe0ff */
[----:B------:R-:W-:Y:S02]  /*66c0*/  SHF.L.U64.HI R33, R25, 0x2, R27 ;  /* 0x0000000219217819 */ /* 0x000fe4000001021b */
[----:B------:R-:W-:Y:S01]  /*66d0*/  LEA.HI R2, P0, R5, R2, RZ, 0x1 ;  /* 0x0000000205027211 */ /* 0x000fe200078108ff */
[----:B------:R-:W2:Y:S03]  /*66e0*/  LDC.64 R16, c[0x0][0x220] ;  /* 0x00008800ff107b82 */ /* 0x000ea60000000a00 */
[----:B------:R-:W-:-:S04]  /*66f0*/  IADD3.X R5, RZ, R5, RZ, P0, !PT ;  /* 0x00000005ff057210 */ /* 0x000fc800007fe4ff */
[--C-:B------:R-:W-:Y:S02]  /*6700*/  SHF.R.S64 R29, R2, 0x1, R5.reuse ;  /* 0x00000001021d7819 */ /* 0x100fe40000001005 */
[----:B------:R-:W-:-:S04]  /*6710*/  SHF.R.S32.HI R2, RZ, 0x1, R5 ;  /* 0x00000001ff027819 */ /* 0x000fc80000011405 */
[----:B------:R-:W-:-:S07]  /*6720*/  SHF.L.U64.HI R31, R29, 0x2, R2 ;  /* 0x000000021d1f7819 */ /* 0x000fce0000010202 */
.L_x_133:
[----:B------:R-:W-:-:S04]  /*6730*/  LEA R6, P0, R58, UR4, 0x2 ;  /* 0x000000043a067c11 */ /* 0x000fc8000f8010ff */
[----:B------:R-:W-:Y:S02]  /*6740*/  LEA.HI.X R7, R58, UR5, R0, 0x2, P0 ;  /* 0x000000053a077c11 */ /* 0x000fe400080f1400 */
[-C--:B------:R-:W-:Y:S02]  /*6750*/  LEA R8, P0, R25, R6.reuse, 0x2 ;  /* 0x0000000619087211 */ /* 0x080fe400078010ff */
[-C--:B------:R-:W-:Y:S01]  /*6760*/  LEA R12, P1, R22, R6.reuse, 0x2 ;  /* 0x00000006160c7211 */ /* 0x080fe200078210ff */
[----:B---3--:R-:W3:Y:S01]  /*6770*/  LDG.E R18, desc[UR12][R6.64] ;  /* 0x0000000c06127981 */ /* 0x008ee2000c1e1900 */
[----:B0-----:R-:W-:Y:S02]  /*6780*/  LEA R10, P2, R29, R6, 0x2 ;  /* 0x000000061d0a7211 */ /* 0x001fe400078410ff */
[----:B------:R-:W-:Y:S02]  /*6790*/  IADD3.X R9, R7, R33, RZ, P0, !PT ;  /* 0x0000002107097210 */ /* 0x000fe400007fe4ff */
[----:B------:R-:W-:-:S02]  /*67a0*/  IADD3.X R13, R23, R7, RZ, P1, !PT ;  /* 0x00000007170d7210 */ /* 0x000fc40000ffe4ff */
[----:B------:R-:W-:Y:S01]  /*67b0*/  IADD3.X R11, R7, R31, RZ, P2, !PT ;  /* 0x0000001f070b7210 */ /* 0x000fe200017fe4ff */
[----:B------:R-:W3:Y:S04]  /*67c0*/  LDG.E R19, desc[UR12][R8.64] ;  /* 0x0000000c08137981 */ /* 0x000ee8000c1e1900 */
[----:B------:R-:W4:Y:S04]  /*67d0*/  LDG.E R20, desc[UR12][R12.64] ;  /* 0x0000000c0c147981 */ /* 0x000f28000c1e1900 */
[----:B------:R-:W4:Y:S01]  /*67e0*/  LDG.E R21, desc[UR12][R10.64] ;  /* 0x0000000c0a157981 */ /* 0x000f22000c1e1900 */
[----:B------:R-:W-:-:S02]  /*67f0*/  SHF.L.U32 R5, R58, 0x1, RZ ;  /* 0x000000013a057819 */ /* 0x000fc400000006ff */
[----:B------:R-:W-:-:S03]  /*6800*/  IADD3 R58, R58, 0x80, RZ ;  /* 0x000000803a3a7810 */ /* 0x000fc60007ffe0ff */
[----:B-1----:R-:W-:-:S04]  /*6810*/  IMAD.WIDE R2, R5, 0x4, R14 ;  /* 0x0000000405027825 */ /* 0x002fc800078e020e */
[----:B--2---:R-:W-:Y:S01]  /*6820*/  IMAD.WIDE R4, R5, 0x4, R16 ;  /* 0x0000000405047825 */ /* 0x004fe200078e0210 */
[----:B------:R-:W-:Y:S02]  /*6830*/  ISETP.GT.U32.AND P0, PT, R25, R58, PT ;  /* 0x0000003a1900720c */ /* 0x000fe40003f04070 */
[----:B------:R-:W-:-:S04]  /*6840*/  SHF.R.S32.HI R0, RZ, 0x1f, R58 ;  /* 0x0000001fff007819 */ /* 0x000fc8000001143a */
[----:B------:R-:W-:Y:S01]  /*6850*/  ISETP.GT.AND.EX P0, PT, R27, R0, PT, P0 ;  /* 0x000000001b00720c */ /* 0x000fe20003f04300 */
[----:B---3--:R3:W-:Y:S04]  /*6860*/  STG.E.64 desc[UR12][R2.64], R18 ;  /* 0x0000001202007986 */ /* 0x0087e8000c101b0c */
[----:B----4-:R3:W-:Y:S08]  /*6870*/  STG.E.64 desc[UR12][R4.64], R20 ;  /* 0x0000001404007986 */ /* 0x0107f0000c101b0c */
[----:B------:R-:W-:Y:S05]  /*6880*/  @P0 BRA `(.L_x_133) ;  /* 0xfffffffc00a80947 */ /* 0x000fea000383ffff */
[----:B------:R-:W-:Y:S05]  /*6890*/  EXIT ;  /* 0x000000000000794d */ /* 0x000fea0003800000 */
.L_x_134:
        /* <DEDUP_REMOVED lines=14> */
.L_x_3334:


//--------------------- .text._Z35group_norm_nhwc_bwd_one_pass_kernelI11Bf16IOFp32WLi512ELi8ELi128EEv26Group_norm_nhwc_bwd_params --------------------------
	.section	.text._Z35group_norm_nhwc_bwd_one_pass_kernelI11Bf16IOFp32WLi512ELi8ELi128EEv26Group_norm_nhwc_bwd_params,"ax",@progbits
	.align	128
        .global         _Z35group_norm_nhwc_bwd_one_pass_kernelI11Bf16IOFp32WLi512ELi8ELi128EEv26Group_norm_nhwc_bwd_params
        .type           _Z35group_norm_nhwc_bwd_one_pass_kernelI11Bf16IOFp32WLi512ELi8ELi128EEv26Group_norm_nhwc_bwd_params,@function
        .size           _Z35group_norm_nhwc_bwd_one_pass_kernelI11Bf16IOFp32WLi512ELi8ELi128EEv26Group_norm_nhwc_bwd_params,(.L_x_3335 - _Z35group_norm_nhwc_bwd_one_pass_kernelI11Bf16IOFp32WLi512ELi8ELi128EEv26Group_norm_nhwc_bwd_params)
        .other          _Z35group_norm_nhwc_bwd_one_pass_kernelI11Bf16IOFp32WLi512ELi8ELi128EEv26Group_norm_nhwc_bwd_params,@"STO_CUDA_ENTRY STV_DEFAULT"
_Z35group_norm_nhwc_bwd_one_pass_kernelI11Bf16IOFp32WLi512ELi8ELi128EEv26Group_norm_nhwc_bwd_params:
.text._Z35group_norm_nhwc_bwd_one_pass_kernelI11Bf16IOFp32WLi512ELi8ELi128EEv26Group_norm_nhwc_bwd_params:
[----:B------:R-:W0:Y:S01]  /*0000*/  LDC R1, c[0x0][0x28] ;  /* 0x00000a00ff017b82 */ /* 0x000e220000000800 */
[----:B------:R-:W1:Y:S01]  /*0010*/  S2R R0, SR_CTAID.Y ;  /* 0x0000000000007919 */ /* 0x000e620000002600 */
[----:B------:R-:W-:Y:S01]  /*0020*/  ULDC UR4, c[0x0][0x2a0] ;  /* 0x0000a80000047ab9 */ /* 0x000fe20000000800 */
[----:B------:R-:W-:-:S05]  /*0030*/  ULDC UR5, c[0x0][0x270] ;  /* 0x00009c0000057ab9 */ /* 0x000fca0000000800 */
[----:B------:R-:W2:Y:S01]  /*0040*/  S2UR UR7, SR_CTAID.X ;  /* 0x00000000000779c3 */ /* 0x000ea20000002500 */
[----:B------:R-:W-:Y:S01]  /*0050*/  UIMAD UR4, UR4, UR5, URZ ;  /* 0x00000005040472a4 */ /* 0x000fe2000f8e023f */
[----:B------:R-:W3:Y:S01]  /*0060*/  S2R R2, SR_TID.X ;  /* 0x0000000000027919 */ /* 0x000ee20000002100 */
[----:B------:R-:W-:Y:S01]  /*0070*/  ULDC.64 UR8, c[0x0][0x208] ;  /* 0x0000820000087ab9 */ /* 0x000fe20000000a00 */
[----:B0-----:R-:W-:-:S03]  /*0080*/  IADD3 R1, R1, -0x8, RZ ;  /* 0xfffffff801017810 */ /* 0x001fc60007ffe0ff */
[----:B-1----:R-:W-:-:S13]  /*0090*/  ISETP.GE.AND P0, PT, R0, UR4, PT ;  /* 0x0000000400007c0c */ /* 0x002fda000bf06270 */
[----:B--23--:R-:W-:Y:S05]  /*00a0*/  @P0 BRA `(.L_x_135) ;  /* 0x0000009c00cc0947 */ /* 0x00cfea0003800000 */
[----:B------:R-:W0:Y:S01]  /*00b0*/  LDC R4, c[0x0][0x2ac] ;  /* 0x0000ab00ff047b82 */ /* 0x000e220000000800 */
[--C-:B------:R-:W-:Y:S01]  /*00c0*/  SHF.R.U32.HI R3, RZ, 0x2, R2.reuse ;  /* 0x00000002ff037819 */ /* 0x100fe20000011602 */
[----:B------:R-:W-:Y:S01]  /*00d0*/  ULDC.64 UR10, c[0x0][0x290] ;  /* 0x0000a400000a7ab9 */ /* 0x000fe20000000a00 */
[C---:B------:R-:W-:Y:S01]  /*00e0*/  ISETP.GE.U32.AND P1, PT, R2.reuse, 0x80, PT ;  /* 0x000000800200780c */ /* 0x040fe20003f26070 */
[----:B------:R-:W-:Y:S01]  /*00f0*/  UMOV UR5, 0x400 ;  /* 0x0000040000057882 */ /* 0x000fe20000000000 */
[----:B------:R-:W-:Y:S01]  /*0100*/  SHF.R.S32.HI R7, RZ, 0x1f, R2 ;  /* 0x0000001fff077819 */ /* 0x000fe20000011402 */
[----:B------:R-:W-:Y:S01]  /*0110*/  HFMA2.MMA R97, -RZ, RZ, 0, 0 ;  /* 0x00000000ff617435 */ /* 0x000fe200000001ff */
[----:B------:R-:W-:Y:S01]  /*0120*/  SHF.L.U32 R113, R2, 0x1, RZ ;  /* 0x0000000102717819 */ /* 0x000fe200000006ff */
[----:B------:R-:W1:Y:S01]  /*0130*/  S2UR UR6, SR_CgaCtaId ;  /* 0x00000000000679c3 */ /* 0x000e620000008800 */
[----:B------:R-:W-:Y:S02]  /*0140*/  LEA.HI R7, R7, R2, RZ, 0x5 ;  /* 0x0000000207077211 */ /* 0x000fe400078f28ff */
[----:B------:R-:W-:-:S02]  /*0150*/  LOP3.LUT R113, R113, 0x6, RZ, 0xc0, !PT ;  /* 0x0000000671717812 */ /* 0x000fc400078ec0ff */
[----:B------:R-:W-:Y:S01]  /*0160*/  SHF.R.S32.HI R114, RZ, 0x5, R7 ;  /* 0x00000005ff727819 */ /* 0x000fe20000011407 */
[----:B0-----:R-:W-:-:S05]  /*0170*/  IMAD R3, R4, UR7, R3 ;  /* 0x0000000704037c24 */ /* 0x001fca000f8e0203 */
[C---:B------:R-:W-:Y:S02]  /*0180*/  IADD3 R4, R3.reuse, 0x60, RZ ;  /* 0x0000006003047810 */ /* 0x040fe40007ffe0ff */
[C---:B------:R-:W-:Y:S01]  /*0190*/  IADD3 R5, R3.reuse, 0x80, RZ ;  /* 0x0000008003057810 */ /* 0x040fe20007ffe0ff */
[----:B-1----:R-:W-:Y:S01]  /*01a0*/  ULEA UR5, UR6, UR5, 0x18 ;  /* 0x0000000506057291 */ /* 0x002fe2000f8ec03f */
[----:B------:R-:W-:Y:S02]  /*01b0*/  ISETP.LT.U32.AND P0, PT, R4, UR10, PT ;  /* 0x0000000a04007c0c */ /* 0x000fe4000bf01070 */
[----:B------:R-:W-:Y:S02]  /*01c0*/  IADD3 R6, R3, 0xa0, RZ ;  /* 0x000000a003067810 */ /* 0x000fe40007ffe0ff */
[----:B------:R-:W-:Y:S02]  /*01d0*/  SHF.R.S32.HI R4, RZ, 0x1f, R4 ;  /* 0x0000001fff047819 */ /* 0x000fe40000011404 */
[----:B------:R-:W-:-:S02]  /*01e0*/  ISETP.LT.U32.AND P2, PT, R5, UR10, PT ;  /* 0x0000000a05007c0c */ /* 0x000fc4000bf41070 */
[----:B------:R-:W-:Y:S02]  /*01f0*/  ISETP.LT.U32.AND P3, PT, R6, UR10, PT ;  /* 0x0000000a06007c0c */ /* 0x000fe4000bf61070 */
[----:B------:R-:W-:Y:S02]  /*0200*/  ISETP.LT.AND.EX P0, PT, R4, UR11, !P1, P0 ;  /* 0x0000000b04007c0c */ /* 0x000fe4000cf01300 */
[----:B------:R-:W-:Y:S02]  /*0210*/  SHF.R.S32.HI R5, RZ, 0x1f, R5 ;  /* 0x0000001fff057819 */ /* 0x000fe40000011405 */
[----:B------:R-:W-:Y:S02]  /*0220*/  SHF.R.S32.HI R6, RZ, 0x1f, R6 ;  /* 0x0000001fff067819 */ /* 0x000fe40000011406 */
[----:B------:R-:W-:Y:S02]  /*0230*/  IADD3 R4, R3, 0xc0, RZ ;  /* 0x000000c003047810 */ /* 0x000fe40007ffe0ff */
[----:B------:R-:W-:-:S02]  /*0240*/  P2R R106, PR, RZ, 0x1 ;  /* 0x00000001ff6a7803 */ /* 0x000fc40000000000 */
[----:B------:R-:W-:Y:S02]  /*0250*/  ISETP.LT.AND.EX P2, PT, R5, UR11, !P1, P2 ;  /* 0x0000000b05007c0c */ /* 0x000fe4000cf41320 */
[----:B------:R-:W-:Y:S02]  /*0260*/  ISETP.LT.AND.EX P0, PT, R6, UR11, !P1, P3 ;  /* 0x0000000b06007c0c */ /* 0x000fe4000cf01330 */
[C---:B------:R-:W-:Y:S02]  /*0270*/  IADD3 R5, R3.reuse, 0xe0, RZ ;  /* 0x000000e003057810 */ /* 0x040fe40007ffe0ff */
[----:B------:R-:W-:Y:S02]  /*0280*/  IADD3 R6, R3, 0x100, RZ ;  /* 0x0000010003067810 */ /* 0x000fe40007ffe0ff */
[----:B------:R-:W-:Y:S02]  /*0290*/  ISETP.LT.U32.AND P3, PT, R4, UR10, PT ;  /* 0x0000000a04007c0c */ /* 0x000fe4000bf61070 */
[----:B------:R-:W-:-:S02]  /*02a0*/  SHF.R.S32.HI R4, RZ, 0x1f, R4 ;  /* 0x0000001fff047819 */ /* 0x000fc40000011404 */
[----:B------:R-:W-:Y:S02]  /*02b0*/  P2R R105, PR, RZ, 0x4 ;  /* 0x00000004ff697803 */ /* 0x000fe40000000000 */
[----:B------:R-:W-:Y:S02]  /*02c0*/  P2R R104, PR, RZ, 0x1 ;  /* 0x00000001ff687803 */ /* 0x000fe40000000000 */
[----:B------:R-:W-:Y:S02]  /*02d0*/  ISETP.LT.U32.AND P2, PT, R5, UR10, PT ;  /* 0x0000000a05007c0c */ /* 0x000fe4000bf41070 */
[----:B------:R-:W-:Y:S02]  /*02e0*/  ISETP.LT.U32.AND P0, PT, R6, UR10, PT ;  /* 0x0000000a06007c0c */ /* 0x000fe4000bf01070 */
[----:B------:R-:W-:Y:S02]  /*02f0*/  SHF.R.S32.HI R5, RZ, 0x1f, R5 ;  /* 0x0000001fff057819 */ /* 0x000fe40000011405 */
[----:B------:R-:W-:-:S02]  /*0300*/  SHF.R.S32.HI R6, RZ, 0x1f, R6 ;  /* 0x0000001fff067819 */ /* 0x000fc40000011406 */
[----:B------:R-:W-:Y:S02]  /*0310*/  ISETP.LT.AND.EX P3, PT, R4, UR11, !P1, P3 ;  /* 0x0000000b04007c0c */ /* 0x000fe4000cf61330 */
[----:B------:R-:W-:Y:S02]  /*0320*/  IADD3 R4, R3, 0x120, RZ ;  /* 0x0000012003047810 */ /* 0x000fe40007ffe0ff */
[----:B------:R-:W-:Y:S02]  /*0330*/  ISETP.LT.AND.EX P2, PT, R5, UR11, !P1, P2 ;  /* 0x0000000b05007c0c */ /* 0x000fe4000cf41320 */
[----:B------:R-:W-:Y:S02]  /*0340*/  ISETP.LT.AND.EX P0, PT, R6, UR11, !P1, P0 ;  /* 0x0000000b06007c0c */ /* 0x000fe4000cf01300 */
[----:B------:R-:W-:Y:S02]  /*0350*/  IADD3 R6, R3, 0x140, RZ ;  /* 0x0000014003067810 */ /* 0x000fe40007ffe0ff */
[----:B------:R-:W-:-:S02]  /*0360*/  SHF.R.S32.HI R5, RZ, 0x1f, R4 ;  /* 0x0000001fff057819 */ /* 0x000fc40000011404 */
[----:B------:R-:W-:Y:S02]  /*0370*/  ISETP.LT.U32.AND P5, PT, R4, UR10, PT ;  /* 0x0000000a04007c0c */ /* 0x000fe4000bfa1070 */
[----:B------:R-:W-:Y:S02]  /*0380*/  SHF.R.S32.HI R4, RZ, 0x1f, R6 ;  /* 0x0000001fff047819 */ /* 0x000fe40000011406 */
[----:B------:R-:W-:Y:S02]  /*0390*/  ISETP.LT.AND.EX P5, PT, R5, UR11, !P1, P5 ;  /* 0x0000000b05007c0c */ /* 0x000fe4000cfa1350 */
[----:B------:R-:W-:Y:S02]  /*03a0*/  ISETP.LT.U32.AND P4, PT, R6, UR10, PT ;  /* 0x0000000a06007c0c */ /* 0x000fe4000bf81070 */
[----:B------:R-:W-:Y:S02]  /*03b0*/  IADD3 R5, R3, 0x160, RZ ;  /* 0x0000016003057810 */ /* 0x000fe40007ffe0ff */
[----:B------:R-:W-:-:S02]  /*03c0*/  ISETP.LT.AND.EX P4, PT, R4, UR11, !P1, P4 ;  /* 0x0000000b04007c0c */ /* 0x000fc4000cf81340 */
[----:B------:R-:W-:Y:S02]  /*03d0*/  P2R R103, PR, RZ, 0x8 ;  /* 0x00000008ff677803 */ /* 0x000fe40000000000 */
[----:B------:R-:W-:Y:S02]  /*03e0*/  SHF.R.S32.HI R4, RZ, 0x1f, R5 ;  /* 0x0000001fff047819 */ /* 0x000fe40000011405 */
[----:B------:R-:W-:Y:S02]  /*03f0*/  ISETP.LT.U32.AND P3, PT, R5, UR10, PT ;  /* 0x0000000a05007c0c */ /* 0x000fe4000bf61070 */
[----:B------:R-:W-:Y:S02]  /*0400*/  P2R R101, PR, RZ, 0x1 ;  /* 0x00000001ff657803 */ /* 0x000fe40000000000 */
[----:B------:R-:W-:Y:S02]  /*0410*/  ISETP.LT.AND.EX P3, PT, R4, UR11, !P1, P3 ;  /* 0x0000000b04007c0c */ /* 0x000fe4000cf61330 */
[----:B------:R-:W0:Y:S01]  /*0420*/  LDC.64 R4, c[0x0][0x288] ;  /* 0x0000a200ff047b82 */ /* 0x000e220000000a00 */
[----:B------:R-:W-:-:S02]  /*0430*/  SHF.R.S32.HI R110, RZ, 0x1f, R3 ;  /* 0x0000001fff6e7819 */ /* 0x000fc40000011403 */
[C---:B------:R-:W-:Y:S02]  /*0440*/  ISETP.LT.U32.AND P0, PT, R3.reuse, UR10, PT ;  /* 0x0000000a03007c0c */ /* 0x040fe4000bf01070 */
[C---:B------:R-:W-:Y:S02]  /*0450*/  IADD3 R98, R3.reuse, 0x20, RZ ;  /* 0x0000002003627810 */ /* 0x040fe40007ffe0ff */
[----:B------:R-:W-:Y:S02]  /*0460*/  ISETP.LT.AND.EX P0, PT, R110, UR11, !P1, P0 ;  /* 0x0000000b6e007c0c */ /* 0x000fe4000cf01300 */
[----:B------:R-:W-:Y:S02]  /*0470*/  IADD3 R99, R3, 0x40, RZ ;  /* 0x0000004003637810 */ /* 0x000fe40007ffe0ff */
[----:B------:R-:W-:Y:S02]  /*0480*/  P2R R102, PR, RZ, 0x4 ;  /* 0x00000004ff667803 */ /* 0x000fe40000000000 */
[----:B------:R-:W-:-:S02]  /*0490*/  SHF.R.S32.HI R109, RZ, 0x1f, R98 ;  /* 0x0000001fff6d7819 */ /* 0x000fc40000011462 */
[----:B------:R-:W-:Y:S02]  /*04a0*/  P2R R107, PR, RZ, 0x1 ;  /* 0x00000001ff6b7803 */ /* 0x000fe40000000000 */
[----:B------:R-:W-:Y:S02]  /*04b0*/  ISETP.LT.U32.AND P2, PT, R98, UR10, PT ;  /* 0x0000000a62007c0c */ /* 0x000fe4000bf41070 */
[----:B------:R-:W-:Y:S02]  /*04c0*/  SHF.R.S32.HI R108, RZ, 0x1f, R99 ;  /* 0x0000001fff6c7819 */ /* 0x000fe40000011463 */
[----:B------:R-:W-:Y:S01]  /*04d0*/  ISETP.LT.U32.AND P0, PT, R99, UR10, PT ;  /* 0x0000000a63007c0c */ /* 0x000fe2000bf01070 */
[----:B------:R-:W-:Y:S01]  /*04e0*/  ULDC.U8 UR10, c[0x0][0x2a4] ;  /* 0x0000a900000a7ab9 */ /* 0x000fe20000000000 */
[----:B------:R-:W-:Y:S02]  /*04f0*/  ISETP.LT.AND.EX P2, PT, R109, UR11, !P1, P2 ;  /* 0x0000000b6d007c0c */ /* 0x000fe4000cf41320 */
[----:B------:R-:W-:-:S02]  /*0500*/  ISETP.LT.AND.EX P1, PT, R108, UR11, !P1, P0 ;  /* 0x0000000b6c007c0c */ /* 0x000fc4000cf21300 */
[C---:B0-----:R-:W-:Y:S02]  /*0510*/  LEA.HI R111, P0, R5.reuse, R4, RZ, 0x1 ;  /* 0x00000004056f7211 */ /* 0x041fe400078108ff */
[-C--:B------:R-:W-:Y:S02]  /*0520*/  LEA R9, R5, R5.reuse, 0x1 ;  /* 0x0000000505097211 */ /* 0x080fe400078e08ff */
[----:B------:R-:W-:Y:S01]  /*0530*/  IADD3.X R8, RZ, R5, RZ, P0, !PT ;  /* 0x00000005ff087210 */ /* 0x000fe200007fe4ff */
[----:B------:R-:W-:Y:S01]  /*0540*/  IMAD.WIDE.U32 R4, R4, 0x3, RZ ;  /* 0x0000000304047825 */ /* 0x000fe200078e00ff */
[----:B------:R-:W-:Y:S02]  /*0550*/  MOV R6, R0 ;  /* 0x0000000000067202 */ /* 0x000fe40000000f00 */
[----:B------:R-:W-:Y:S02]  /*0560*/  SHF.R.S64 R111, R111, 0x1, R8 ;  /* 0x000000016f6f7819 */ /* 0x000fe40000001008 */
[----:B------:R-:W-:-:S02]  /*0570*/  IADD3 R9, R5, R9, RZ ;  /* 0x0000000905097210 */ /* 0x000fc40007ffe0ff */
[----:B------:R-:W-:Y:S02]  /*0580*/  SHF.R.S32.HI R8, RZ, 0x1, R8 ;  /* 0x00000001ff087819 */ /* 0x000fe40000011408 */
[----:B------:R-:W-:Y:S02]  /*0590*/  LEA.HI R112, P0, R9, R4, RZ, 0x1 ;  /* 0x0000000409707211 */ /* 0x000fe400078108ff */
[----:B------:R-:W0:Y:S01]  /*05a0*/  LDC R4, c[0x0][0x10] ;  /* 0x00000400ff047b82 */ /* 0x000e220000000800 */
[----:B------:R-:W-:Y:S02]  /*05b0*/  SHF.L.U64.HI R115, R111, 0x2, R8 ;  /* 0x000000026f737819 */ /* 0x000fe40000010208 */
[----:B------:R-:W-:Y:S02]  /*05c0*/  IADD3.X R9, RZ, R9, RZ, P0, !PT ;  /* 0x00000009ff097210 */ /* 0x000fe400007fe4ff */
[----:B------:R-:W-:Y:S02]  /*05d0*/  LEA R114, R114, UR5, 0x3 ;  /* 0x0000000572727c11 */ /* 0x000fe4000f8e18ff */
[--C-:B------:R-:W-:Y:S01]  /*05e0*/  SHF.R.S64 R112, R112, 0x1, R9.reuse ;  /* 0x0000000170707819 */ /* 0x100fe20000001009 */
[----:B------:R-:W1:Y:S01]  /*05f0*/  LDC R5, c[0x0][0xc] ;  /* 0x00000300ff057b82 */ /* 0x000e620000000800 */
[----:B------:R-:W-:-:S04]  /*0600*/  SHF.R.S32.HI R9, RZ, 0x1, R9 ;  /* 0x00000001ff097819 */ /* 0x000fc80000011409 */
[----:B------:R-:W-:-:S05]  /*0610*/  SHF.L.U64.HI R8, R112, 0x2, R9 ;  /* 0x0000000270087819 */ /* 0x000fca0000010209 */
[----:B------:R2:W-:Y:S01]  /*0620*/  STL [R1], R8 ;  /* 0x0000000801007387 */ /* 0x0005e20000100800 */
[----:B0-----:R-:W-:Y:S01]  /*0630*/  IMAD R10, R4, UR7, R0 ;  /* 0x00000007040a7c24 */ /* 0x001fe2000f8e0200 */
[----:B-1----:R-:W-:Y:S02]  /*0640*/  LOP3.LUT R7, R5, 0x3, RZ, 0xc0, !PT ;  /* 0x0000000305077812 */ /* 0x002fe400078ec0ff */
[----:B--2---:R-:W-:-:S07]  /*0650*/  IADD3 R7, R3, 0x1e0, RZ ;  /* 0x000001e003077810 */ /* 0x004fce0007ffe0ff */
.L_x_218:
[----:B0-----:R-:W0:Y:S01]  /*0660*/  LDC R15, c[0x0][0x2a0] ;  /* 0x0000a800ff0f7b82 */ /* 0x001e220000000800 */
[----:B------:R-:W-:Y:S01]  /*0670*/  ISETP.NE.AND P6, PT, R107, RZ, PT ;  /* 0x000000ff6b00720c */ /* 0x000fe20003fc5270 */
[----:B------:R-:W-:Y:S01]  /*0680*/  ULDC.64 UR12, c[0x0][0x298] ;  /* 0x0000a600000c7ab9 */ /* 0x000fe20000000a00 */
[----:B------:R-:W-:Y:S02]  /*0690*/  P2R R70, PR, RZ, 0x4 ;  /* 0x00000004ff467803 */ /* 0x000fe40000000000 */
[----:B------:R-:W-:Y:S02]  /*06a0*/  CS2R R94, SRZ ;  /* 0x00000000005e7805 */ /* 0x000fe4000001ff00 */
[C---:B------:R-:W-:Y:S02]  /*06b0*/  IADD3 R21, R3.reuse, 0x80, RZ ;  /* 0x0000008003157810 */ /* 0x040fe40007ffe0ff */
[C---:B------:R-:W-:Y:S01]  /*06c0*/  IADD3 R23, R3.reuse, 0x140, RZ ;  /* 0x0000014003177810 */ /* 0x040fe20007ffe0ff */
[----:B------:R-:W1:Y:S01]  /*06d0*/  @P1 LDC.64 R58, c[0x0][0x230] ;  /* 0x00008c00ff3a1b82 */ /* 0x000e620000000a00 */
[----:B------:R-:W-:-:S02]  /*06e0*/  IADD3 R25, R3, 0x160, RZ ;  /* 0x0000016003197810 */ /* 0x000fc40007ffe0ff */
[----:B------:R-:W-:Y:S02]  /*06f0*/  SHF.R.U32.HI R28, RZ, 0x2, R2 ;  /* 0x00000002ff1c7819 */ /* 0x000fe40000011602 */
[----:B------:R-:W-:Y:S02]  /*0700*/  IADD3 R29, R3, 0x180, RZ ;  /* 0x00000180031d7810 */ /* 0x000fe40007ffe0ff */
[----:B------:R-:W-:Y:S01]  /*0710*/  MOV R96, RZ ;  /* 0x000000ff00607202 */ /* 0x000fe20000000f00 */
[----:B------:R-:W2:Y:S01]  /*0720*/  @P6 LDC.64 R64, c[0x0][0x230] ;  /* 0x00008c00ff406b82 */ /* 0x000ea20000000a00 */
[----:B------:R-:W-:Y:S02]  /*0730*/  P2R R66, PR, RZ, 0x10 ;  /* 0x00000010ff427803 */ /* 0x000fe40000000000 */
[----:B0-----:R-:W-:-:S05]  /*0740*/  IABS R13, R15 ;  /* 0x0000000f000d7213 */ /* 0x001fca0000000000 */
[----:B------:R-:W0:Y:S01]  /*0750*/  @P3 LDC.64 R30, c[0x0][0x230] ;  /* 0x00008c00ff1e3b82 */ /* 0x000e220000000a00 */
[----:B------:R-:W3:Y:S08]  /*0760*/  I2F.RP R10, R13 ;  /* 0x0000000d000a7306 */ /* 0x000ef00000209400 */
[----:B---3--:R-:W3:Y:S02]  /*0770*/  MUFU.RCP R10, R10 ;  /* 0x0000000a000a7308 */ /* 0x008ee40000001000 */
[----:B---3--:R-:W-:-:S06]  /*0780*/  IADD3 R8, R10, 0xffffffe, RZ ;  /* 0x0ffffffe0a087810 */ /* 0x008fcc0007ffe0ff */
[----:B------:R3:W4:Y:S02]  /*0790*/  F2I.FTZ.U32.TRUNC.NTZ R9, R8 ;  /* 0x0000000800097305 */ /* 0x000724000021f000 */
[----:B---3--:R-:W-:Y:S02]  /*07a0*/  MOV R8, RZ ;  /* 0x000000ff00087202 */ /* 0x008fe40000000f00 */
[----:B----4-:R-:W-:-:S05]  /*07b0*/  IADD3 R12, RZ, -R9, RZ ;  /* 0x80000009ff0c7210 */ /* 0x010fca0007ffe0ff */
        /* <DEDUP_REMOVED lines=10> */
[----:B------:R-:W-:Y:S02]  /*0860*/  IADD3 R11, R10, -R13, RZ ;  /* 0x8000000d0a0b7210 */ /* 0x000fe40007ffe0ff */
[----:B------:R-:W-:-:S04]  /*0870*/  ISETP.GT.U32.AND P0, PT, R13, R10, PT ;  /* 0x0000000a0d00720c */ /* 0x000fc80003f04070 */
[----:B------:R-:W-:Y:S02]  /*0880*/  SEL R11, R11, R10, !P0 ;  /* 0x0000000a0b0b7207 */ /* 0x000fe40004000000 */
[----:B------:R-:W-:Y:S02]  /*0890*/  ISETP.GE.U32.AND P0, PT, R10, R13, PT ;  /* 0x0000000d0a00720c */ /* 0x000fe40003f06070 */
[----:B------:R-:W-:-:S11]  /*08a0*/  IADD3 R13, R3, 0x60, RZ ;  /* 0x00000060030d7810 */ /* 0x000fd60007ffe0ff */
[----:B------:R-:W-:Y:S02]  /*08b0*/  @P0 IADD3 R9, R9, 0x1, RZ ;  /* 0x0000000109090810 */ /* 0x000fe40007ffe0ff */
[----:B------:R-:W-:-:S13]  /*08c0*/  ISETP.GE.AND P0, PT, R6, RZ, PT ;  /* 0x000000ff0600720c */ /* 0x000fda0003f06270 */
[----:B------:R-:W-:Y:S02]  /*08d0*/  @!P0 IADD3 R11, -R11, RZ, RZ ;  /* 0x000000ff0b0b8210 */ /* 0x000fe40007ffe1ff */
[----:B------:R-:W-:Y:S02]  /*08e0*/  ISETP.GE.AND P0, PT, R8, RZ, PT ;  /* 0x000000ff0800720c */ /* 0x000fe40003f06270 */
[----:B------:R-:W-:-:S11]  /*08f0*/  LOP3.LUT R8, RZ, R15, RZ, 0x33, !PT ;  /* 0x0000000fff087212 */ /* 0x000fd600078e33ff */
[----:B------:R-:W-:Y:S02]  /*0900*/  @!P0 IADD3 R9, -R9, RZ, RZ ;  /* 0x000000ff09098210 */ /* 0x000fe40007ffe1ff */
[----:B------:R-:W-:Y:S02]  /*0910*/  ISETP.NE.AND P0, PT, R15, RZ, PT ;  /* 0x000000ff0f00720c */ /* 0x000fe40003f05270 */
[----:B------:R-:W3:Y:S02]  /*0920*/  @P2 LDC.64 R14, c[0x0][0x230] ;  /* 0x00008c00ff0e2b82 */ /* 0x000ee40000000a00 */
[C---:B------:R-:W-:Y:S02]  /*0930*/  SEL R100, R8.reuse, R11, !P0 ;  /* 0x0000000b08647207 */ /* 0x040fe40004000000 */
[----:B------:R-:W-:Y:S02]  /*0940*/  SEL R9, R8, R9, !P0 ;  /* 0x0000000908097207 */ /* 0x000fe40004000000 */
[----:B------:R-:W-:-:S02]  /*0950*/  LEA R26, R100, R113, 0x3 ;  /* 0x00000071641a7211 */ /* 0x000fc400078e18ff */
[----:B------:R-:W4:Y:S01]  /*0960*/  @P6 LDC.64 R10, c[0x0][0x288] ;  /* 0x0000a200ff0a6b82 */ /* 0x000f220000000a00 */
[----:B------:R-:W-:Y:S02]  /*0970*/  SHF.R.S32.HI R8, RZ, 0x1f, R9 ;  /* 0x0000001fff087819 */ /* 0x000fe40000011409 */
[----:B------:R-:W-:-:S03]  /*0980*/  SHF.R.S32.HI R27, RZ, 0x1f, R26 ;  /* 0x0000001fff1b7819 */ /* 0x000fc6000001141a */
[----:B------:R-:W-:Y:S02]  /*0990*/  IMAD R8, R8, UR12, RZ ;  /* 0x0000000c08087c24 */ /* 0x000fe4000f8e02ff */
[----:B------:R-:W-:-:S04]  /*09a0*/  IMAD.WIDE.U32 R16, R9, UR12, R26 ;  /* 0x0000000c09107c25 */ /* 0x000fc8000f8e001a */
[----:B------:R-:W-:Y:S01]  /*09b0*/  IMAD R19, R9, UR13, R8 ;  /* 0x0000000d09137c24 */ /* 0x000fe2000f8e0208 */
[----:B------:R-:W-:Y:S01]  /*09c0*/  @P6 MOV R18, R16 ;  /* 0x0000001000126202 */ /* 0x000fe20000000f00 */
[----:B------:R-:W-:-:S03]  /*09d0*/  ULDC.64 UR12, c[0x0][0x290] ;  /* 0x0000a400000c7ab9 */ /* 0x000fc60000000a00 */
[----:B------:R-:W-:Y:S01]  /*09e0*/  IADD3 R19, R17, R19, RZ ;  /* 0x0000001311137210 */ /* 0x000fe20007ffe0ff */
[----:B----4-:R-:W-:-:S04]  /*09f0*/  @P6 IMAD R8, R110, R10, RZ ;  /* 0x0000000a6e086224 */ /* 0x010fc800078e02ff */
[C---:B------:R-:W-:Y:S02]  /*0a00*/  @P6 IMAD R11, R3.reuse, R11, R8 ;  /* 0x0000000b030b6224 */ /* 0x040fe400078e0208 */
[----:B------:R-:W-:-:S05]  /*0a10*/  @P6 IMAD.WIDE.U32 R8, R3, R10, R18 ;  /* 0x0000000a03086225 */ /* 0x000fca00078e0012 */
[----:B------:R-:W-:Y:S02]  /*0a20*/  @P6 IADD3 R9, R9, R11, RZ ;  /* 0x0000000b09096210 */ /* 0x000fe40007ffe0ff */
[----:B------:R-:W4:Y:S01]  /*0a30*/  @P6 LDC.64 R10, c[0x0][0x228] ;  /* 0x00008a00ff0a6b82 */ /* 0x000f220000000a00 */
[C---:B------:R-:W-:Y:S02]  /*0a40*/  @P6 SHF.L.U32 R63, R8.reuse, 0x1, RZ ;  /* 0x00000001083f6819 */ /* 0x040fe400000006ff */
[----:B------:R-:W-:Y:S02]  /*0a50*/  @P6 SHF.L.U64.HI R8, R8, 0x1, R9 ;  /* 0x0000000108086819 */ /* 0x000fe40000010209 */
[----:B--2---:R-:W-:Y:S02]  /*0a60*/  @P6 IADD3 R64, P0, R63, R64, RZ ;  /* 0x000000403f406210 */ /* 0x004fe40007f1e0ff */
[----:B------:R-:W-:Y:S02]  /*0a70*/  @P2 MOV R9, R19 ;  /* 0x0000001300092202 */ /* 0x000fe40000000f00 */
[----:B------:R-:W-:-:S02]  /*0a80*/  @P6 IADD3.X R65, R8, R65, RZ, P0, !PT ;  /* 0x0000004108416210 */ /* 0x000fc400007fe4ff */
[----:B----4-:R-:W-:-:S04]  /*0a90*/  @P6 IADD3 R62, P0, R63, R10, RZ ;  /* 0x0000000a3f3e6210 */ /* 0x010fc80007f1e0ff */
[----:B------:R-:W-:Y:S02]  /*0aa0*/  @P6 IADD3.X R63, R8, R11, RZ, P0, !PT ;  /* 0x0000000b083f6210 */ /* 0x000fe400007fe4ff */
[----:B------:R-:W2:Y:S01]  /*0ab0*/  @P2 LDC.64 R10, c[0x0][0x288] ;  /* 0x0000a200ff0a2b82 */ /* 0x000ea20000000a00 */
[----:B------:R-:W-:-:S13]  /*0ac0*/  ISETP.NE.AND P6, PT, R106, RZ, PT ;  /* 0x000000ff6a00720c */ /* 0x000fda0003fc5270 */
[----:B------:R-:W4:Y:S01]  /*0ad0*/  @P6 LDC.64 R54, c[0x0][0x230] ;  /* 0x00008c00ff366b82 */ /* 0x000f220000000a00 */
[----:B--2---:R-:W-:-:S04]  /*0ae0*/  @P2 IMAD R8, R109, R10, RZ ;  /* 0x0000000a6d082224 */ /* 0x004fc800078e02ff */
[----:B------:R-:W-:Y:S01]  /*0af0*/  @P2 IMAD R11, R98, R11, R8 ;  /* 0x0000000b620b2224 */ /* 0x000fe200078e0208 */
[----:B------:R-:W-:-:S05]  /*0b00*/  @P2 MOV R8, R16 ;  /* 0x0000001000082202 */ /* 0x000fca0000000f00 */
[----:B------:R-:W-:-:S05]  /*0b10*/  @P2 IMAD.WIDE.U32 R8, R98, R10, R8 ;  /* 0x0000000a62082225 */ /* 0x000fca00078e0008 */
[----:B------:R-:W-:Y:S02]  /*0b20*/  @P2 IADD3 R9, R9, R11, RZ ;  /* 0x0000000b09092210 */ /* 0x000fe40007ffe0ff */
[----:B------:R-:W2:Y:S01]  /*0b30*/  @P2 LDC.64 R10, c[0x0][0x228] ;  /* 0x00008a00ff0a2b82 */ /* 0x000ea20000000a00 */
[C---:B------:R-:W-:Y:S02]  /*0b40*/  @P2 SHF.L.U32 R61, R8.reuse, 0x1, RZ ;  /* 0x00000001083d2819 */ /* 0x040fe400000006ff */
[----:B------:R-:W-:Y:S02]  /*0b50*/  @P2 SHF.L.U64.HI R8, R8, 0x1, R9 ;  /* 0x0000000108082819 */ /* 0x000fe40000010209 */
[----:B---3--:R-:W-:Y:S02]  /*0b60*/  @P2 IADD3 R14, P0, R61, R14, RZ ;  /* 0x0000000e3d0e2210 */ /* 0x008fe40007f1e0ff */
[----:B------:R-:W-:Y:S02]  /*0b70*/  @P1 MOV R9, R19 ;  /* 0x0000001300091202 */ /* 0x000fe40000000f00 */
[----:B------:R-:W-:-:S02]  /*0b80*/  @P2 IADD3.X R15, R8, R15, RZ, P0, !PT ;  /* 0x0000000f080f2210 */ /* 0x000fc400007fe4ff */
[----:B--2---:R-:W-:-:S04]  /*0b90*/  @P2 IADD3 R60, P0, R61, R10, RZ ;  /* 0x0000000a3d3c2210 */ /* 0x004fc80007f1e0ff */
[----:B------:R-:W-:Y:S02]  /*0ba0*/  @P2 IADD3.X R61, R8, R11, RZ, P0, !PT ;  /* 0x0000000b083d2210 */ /* 0x000fe400007fe4ff */
[----:B------:R-:W2:Y:S01]  /*0bb0*/  @P1 LDC.64 R10, c[0x0][0x288] ;  /* 0x0000a200ff0a1b82 */ /* 0x000ea20000000a00 */
[----:B------:R-:W-:Y:S01]  /*0bc0*/  ISETP.NE.AND P2, PT, R105, RZ, PT ;  /* 0x000000ff6900720c */ /* 0x000fe20003f45270 */
        /* <DEDUP_REMOVED lines=8> */
[----:B-1----:R-:W-:Y:S02]  /*0c50*/  @P1 IADD3 R58, P0, R57, R58, RZ ;  /* 0x0000003a393a1210 */ /* 0x002fe40007f1e0ff */
[----:B------:R-:W-:Y:S02]  /*0c60*/  SHF.R.S32.HI R9, RZ, 0x1f, R13 ;  /* 0x0000001fff097819 */ /* 0x000fe4000001140d */
[----:B------:R-:W-:-:S02]  /*0c70*/  @P1 IADD3.X R59, R8, R59, RZ, P0, !PT ;  /* 0x0000003b083b1210 */ /* 0x000fc400007fe4ff */
[----:B--2---:R-:W-:-:S04]  /*0c80*/  @P1 IADD3 R56, P0, R57, R10, RZ ;  /* 0x0000000a39381210 */ /* 0x004fc80007f1e0ff */
[----:B------:R-:W-:Y:S02]  /*0c90*/  @P1 IADD3.X R57, R8, R11, RZ, P0, !PT ;  /* 0x0000000b08391210 */ /* 0x000fe400007fe4ff */
[----:B------:R-:W1:Y:S02]  /*0ca0*/  @P6 LDC.64 R10, c[0x0][0x288] ;  /* 0x0000a200ff0a6b82 */ /* 0x000e640000000a00 */
[----:B-1----:R-:W-:Y:S01]  /*0cb0*/  @P6 IMAD R8, R9, R10, RZ ;  /* 0x0000000a09086224 */ /* 0x002fe200078e02ff */
[----:B------:R-:W-:-:S03]  /*0cc0*/  @P6 MOV R9, R19 ;  /* 0x0000001300096202 */ /* 0x000fc60000000f00 */
[----:B------:R-:W-:Y:S01]  /*0cd0*/  @P6 IMAD R11, R13, R11, R8 ;  /* 0x0000000b0d0b6224 */ /* 0x000fe200078e0208 */
[----:B------:R-:W-:-:S05]  /*0ce0*/  @P6 MOV R8, R16 ;  /* 0x0000001000086202 */ /* 0x000fca0000000f00 */
[----:B------:R-:W-:Y:S02]  /*0cf0*/  @P6 IMAD.WIDE.U32 R8, R13, R10, R8 ;  /* 0x0000000a0d086225 */ /* 0x000fe400078e0008 */
[----:B------:R-:W1:Y:S03]  /*0d00*/  @P2 LDC.64 R12, c[0x0][0x230] ;  /* 0x00008c00ff0c2b82 */ /* 0x000e660000000a00 */
[----:B------:R-:W-:Y:S02]  /*0d10*/  @P6 IADD3 R9, R9, R11, RZ ;  /* 0x0000000b09096210 */ /* 0x000fe40007ffe0ff */
[C---:B------:R-:W-:Y:S02]  /*0d20*/  @P6 SHF.L.U32 R53, R8.reuse, 0x1, RZ ;  /* 0x0000000108356819 */ /* 0x040fe400000006ff */
[----:B------:R-:W-:Y:S01]  /*0d30*/  @P6 SHF.L.U64.HI R8, R8, 0x1, R9 ;  /* 0x0000000108086819 */ /* 0x000fe20000010209 */
[----:B------:R-:W2:Y:S01]  /*0d40*/  @P6 LDC.64 R10, c[0x0][0x228] ;  /* 0x00008a00ff0a6b82 */ /* 0x000ea20000000a00 */
[----:B----4-:R-:W-:-:S02]  /*0d50*/  @P6 IADD3 R54, P0, R53, R54, RZ ;  /* 0x0000003635366210 */ /* 0x010fc40007f1e0ff */
[----:B------:R-:W-:Y:S02]  /*0d60*/  SHF.R.S32.HI R9, RZ, 0x1f, R21 ;  /* 0x0000001fff097819 */ /* 0x000fe40000011415 */
[----:B------:R-:W-:Y:S02]  /*0d70*/  @P6 IADD3.X R55, R8, R55, RZ, P0, !PT ;  /* 0x0000003708376210 */ /* 0x000fe400007fe4ff */
[----:B--2---:R-:W-:-:S04]  /*0d80*/  @P6 IADD3 R52, P0, R53, R10, RZ ;  /* 0x0000000a35346210 */ /* 0x004fc80007f1e0ff */
[----:B------:R-:W-:Y:S02]  /*0d90*/  @P6 IADD3.X R53, R8, R11, RZ, P0, !PT ;  /* 0x0000000b08356210 */ /* 0x000fe400007fe4ff */
[----:B------:R-:W2:Y:S01]  /*0da0*/  @P2 LDC.64 R10, c[0x0][0x288] ;  /* 0x0000a200ff0a2b82 */ /* 0x000ea20000000a00 */
[----:B------:R-:W-:-:S13]  /*0db0*/  ISETP.NE.AND P6, PT, R104, RZ, PT ;  /* 0x000000ff6800720c */ /* 0x000fda0003fc5270 */
[----:B------:R-:W3:Y:S01]  /*0dc0*/  @P6 LDC.64 R48, c[0x0][0x230] ;  /* 0x00008c00ff306b82 */ /* 0x000ee20000000a00 */
[----:B--2---:R-:W-:Y:S01]  /*0dd0*/  @P2 IMAD R8, R9, R10, RZ ;  /* 0x0000000a09082224 */ /* 0x004fe200078e02ff */
[----:B------:R-:W-:-:S03]  /*0de0*/  @P2 MOV R9, R19 ;  /* 0x0000001300092202 */ /* 0x000fc60000000f00 */
[----:B------:R-:W-:Y:S01]  /*0df0*/  @P2 IMAD R11, R21, R11, R8 ;  /* 0x0000000b150b2224 */ /* 0x000fe200078e0208 */
[----:B------:R-:W-:-:S05]  /*0e00*/  @P2 MOV R8, R16 ;  /* 0x0000001000082202 */ /* 0x000fca0000000f00 */
[----:B------:R-:W-:Y:S01]  /*0e10*/  @P2 IMAD.WIDE.U32 R8, R21, R10, R8 ;  /* 0x0000000a15082225 */ /* 0x000fe200078e0008 */
[----:B------:R-:W-:-:S04]  /*0e20*/  IADD3 R21, R3, 0xa0, RZ ;  /* 0x000000a003157810 */ /* 0x000fc80007ffe0ff */
[----:B------:R-:W-:Y:S02]  /*0e30*/  @P2 IADD3 R9, R9, R11, RZ ;  /* 0x0000000b09092210 */ /* 0x000fe40007ffe0ff */
[C---:B------:R-:W-:Y:S02]  /*0e40*/  @P2 SHF.L.U32 R51, R8.reuse, 0x1, RZ ;  /* 0x0000000108332819 */ /* 0x040fe400000006ff */
[----:B------:R-:W-:Y:S02]  /*0e50*/  @P2 SHF.L.U64.HI R8, R8, 0x1, R9 ;  /* 0x0000000108082819 */ /* 0x000fe40000010209 */
[----:B-1----:R-:W-:Y:S02]  /*0e60*/  @P2 IADD3 R10, P0, R51, R12, RZ ;  /* 0x0000000c330a2210 */ /* 0x002fe40007f1e0ff */
[----:B------:R-:W-:Y:S02]  /*0e70*/  SHF.R.S32.HI R9, RZ, 0x1f, R21 ;  /* 0x0000001fff097819 */ /* 0x000fe40000011415 */
[----:B------:R-:W-:-:S02]  /*0e80*/  @P2 IADD3.X R11, R8, R13, RZ, P0, !PT ;  /* 0x0000000d080b2210 */ /* 0x000fc400007fe4ff */
[----:B------:R-:W1:Y:S02]  /*0e90*/  @P2 LDC.64 R12, c[0x0][0x228] ;  /* 0x00008a00ff0c2b82 */ /* 0x000e640000000a00 */
[----:B-1----:R-:W-:-:S04]  /*0ea0*/  @P2 IADD3 R50, P0, R51, R12, RZ ;  /* 0x0000000c33322210 */ /* 0x002fc80007f1e0ff */
[----:B------:R-:W-:Y:S02]  /*0eb0*/  @P2 IADD3.X R51, R8, R13, RZ, P0, !PT ;  /* 0x0000000d08332210 */ /* 0x000fe400007fe4ff */
[----:B------:R-:W1:Y:S01]  /*0ec0*/  @P6 LDC.64 R12, c[0x0][0x288] ;  /* 0x0000a200ff0c6b82 */ /* 0x000e620000000a00 */
[----:B------:R-:W-:-:S13]  /*0ed0*/  ISETP.NE.AND P2, PT, R103, RZ, PT ;  /* 0x000000ff6700720c */ /* 0x000fda0003f45270 */
[----:B------:R-:W2:Y:S01]  /*0ee0*/  @P2 LDC.64 R44, c[0x0][0x230] ;  /* 0x00008c00ff2c2b82 */ /* 0x000ea20000000a00 */
[----:B-1----:R-:W-:Y:S01]  /*0ef0*/  @P6 IMAD R8, R9, R12, RZ ;  /* 0x0000000c09086224 */ /* 0x002fe200078e02ff */
[----:B------:R-:W-:-:S03]  /*0f00*/  @P6 MOV R9, R19 ;  /* 0x0000001300096202 */ /* 0x000fc60000000f00 */
[----:B------:R-:W-:Y:S01]  /*0f10*/  @P6 IMAD R13, R21, R13, R8 ;  /* 0x0000000d150d6224 */ /* 0x000fe200078e0208 */
[----:B------:R-:W-:-:S05]  /*0f20*/  @P6 MOV R8, R16 ;  /* 0x0000001000086202 */ /* 0x000fca0000000f00 */
[----:B------:R-:W-:Y:S01]  /*0f30*/  @P6 IMAD.WIDE.U32 R8, R21, R12, R8 ;  /* 0x0000000c15086225 */ /* 0x000fe200078e0008 */
[----:B------:R-:W-:-:S04]  /*0f40*/  IADD3 R21, R3, 0xc0, RZ ;  /* 0x000000c003157810 */ /* 0x000fc80007ffe0ff */
[----:B------:R-:W-:Y:S02]  /*0f50*/  @P6 IADD3 R9, R9, R13, RZ ;  /* 0x0000000d09096210 */ /* 0x000fe40007ffe0ff */
[----:B------:R-:W1:Y:S01]  /*0f60*/  @P6 LDC.64 R12, c[0x0][0x228] ;  /* 0x00008a00ff0c6b82 */ /* 0x000e620000000a00 */
[C---:B------:R-:W-:Y:S02]  /*0f70*/  @P6 SHF.L.U32 R47, R8.reuse, 0x1, RZ ;  /* 0x00000001082f6819 */ /* 0x040fe400000006ff */
[----:B------:R-:W-:Y:S02]  /*0f80*/  @P6 SHF.L.U64.HI R8, R8, 0x1, R9 ;  /* 0x0000000108086819 */ /* 0x000fe40000010209 */
[----:B---3--:R-:W-:Y:S02]  /*0f90*/  @P6 IADD3 R48, P0, R47, R48, RZ ;  /* 0x000000302f306210 */ /* 0x008fe40007f1e0ff */
[----:B------:R-:W-:Y:S02]  /*0fa0*/  SHF.R.S32.HI R9, RZ, 0x1f, R21 ;  /* 0x0000001fff097819 */ /* 0x000fe40000011415 */
[----:B------:R-:W-:-:S02]  /*0fb0*/  @P6 IADD3.X R49, R8, R49, RZ, P0, !PT ;  /* 0x0000003108316210 */ /* 0x000fc400007fe4ff */
[----:B-1----:R-:W-:-:S04]  /*0fc0*/  @P6 IADD3 R46, P0, R47, R12, RZ ;  /* 0x0000000c2f2e6210 */ /* 0x002fc80007f1e0ff */
[----:B------:R-:W-:Y:S02]  /*0fd0*/  @P6 IADD3.X R47, R8, R13, RZ, P0, !PT ;  /* 0x0000000d082f6210 */ /* 0x000fe400007fe4ff */
[----:B------:R-:W1:Y:S01]  /*0fe0*/  @P2 LDC.64 R12, c[0x0][0x288] ;  /* 0x0000a200ff0c2b82 */ /* 0x000e620000000a00 */
[----:B------:R-:W-:-:S13]  /*0ff0*/  ISETP.NE.AND P6, PT, R102, RZ, PT ;  /* 0x000000ff6600720c */ /* 0x000fda0003fc5270 */
[----:B------:R-:W3:Y:S01]  /*1000*/  @P6 LDC.64 R40, c[0x0][0x230] ;  /* 0x00008c00ff286b82 */ /* 0x000ee20000000a00 */
        /* <DEDUP_REMOVED lines=10> */
[----:B--2---:R-:W-:Y:S02]  /*10b0*/  @P2 IADD3 R44, P0, R43, R44, RZ ;  /* 0x0000002c2b2c2210 */ /* 0x004fe40007f1e0ff */
[----:B------:R-:W-:Y:S02]  /*10c0*/  SHF.R.S32.HI R9, RZ, 0x1f, R21 ;  /* 0x0000001fff097819 */ /* 0x000fe40000011415 */
[----:B------:R-:W-:-:S02]  /*10d0*/  @P2 IADD3.X R45, R8, R45, RZ, P0, !PT ;  /* 0x0000002d082d2210 */ /* 0x000fc400007fe4ff */
        /* <DEDUP_REMOVED lines=30> */
[----:B------:R-:W3:Y:S01]  /*12c0*/  @P2 LDC.64 R12, c[0x0][0x228] ;  /* 0x00008a00ff0c2b82 */ /* 0x000ee20000000a00 */
[----:B--2---:R-:W-:-:S02]  /*12d0*/  @P2 IADD3 R36, P0, R35, R36, RZ ;  /* 0x0000002423242210 */ /* 0x004fc40007f1e0ff */
[----:B------:R-:W-:Y:S02]  /*12e0*/  SHF.R.S32.HI R9, RZ, 0x1f, R23 ;  /* 0x0000001fff097819 */ /* 0x000fe40000011417 */
[----:B------:R-:W-:Y:S02]  /*12f0*/  @P2 IADD3.X R37, R8, R37, RZ, P0, !PT ;  /* 0x0000002508252210 */ /* 0x000fe400007fe4ff */
[----:B---3--:R-:W-:-:S04]  /*1300*/  @P2 IADD3 R34, P0, R35, R12, RZ ;  /* 0x0000000c23222210 */ /* 0x008fc80007f1e0ff */
[----:B------:R-:W-:Y:S01]  /*1310*/  @P2 IADD3.X R35, R8, R13, RZ, P0, !PT ;  /* 0x0000000d08232210 */ /* 0x000fe200007fe4ff */
[----:B-1----:R-:W-:Y:S01]  /*1320*/  @P4 IMAD R8, R9, R20, RZ ;  /* 0x0000001409084224 */ /* 0x002fe200078e02ff */
[----:B------:R-:W-:Y:S01]  /*1330*/  @P4 MOV R9, R19 ;  /* 0x0000001300094202 */ /* 0x000fe20000000f00 */
[----:B------:R-:W1:Y:S01]  /*1340*/  @P4 LDC.64 R12, c[0x0][0x230] ;  /* 0x00008c00ff0c4b82 */ /* 0x000e620000000a00 */
[----:B------:R-:W-:Y:S01]  /*1350*/  CS2R R76, SRZ ;  /* 0x00000000004c7805 */ /* 0x000fe2000001ff00 */
[----:B------:R-:W-:Y:S01]  /*1360*/  @P4 IMAD R21, R23, R21, R8 ;  /* 0x0000001517154224 */ /* 0x000fe200078e0208 */
[----:B------:R-:W-:Y:S02]  /*1370*/  @P4 MOV R8, R16 ;  /* 0x0000001000084202 */ /* 0x000fe40000000f00 */
[----:B------:R-:W-:Y:S02]  /*1380*/  CS2R R74, SRZ ;  /* 0x00000000004a7805 */ /* 0x000fe4000001ff00 */
[----:B------:R-:W-:-:S02]  /*1390*/  CS2R R92, SRZ ;  /* 0x00000000005c7805 */ /* 0x000fc4000001ff00 */
[----:B------:R-:W-:Y:S01]  /*13a0*/  IADD3 R71, R3, 0x120, RZ ;  /* 0x0000012003477810 */ /* 0x000fe20007ffe0ff */
[----:B------:R-:W-:Y:S01]  /*13b0*/  @P4 IMAD.WIDE.U32 R8, R23, R20, R8 ;  /* 0x0000001417084225 */ /* 0x000fe200078e0008 */
[----:B------:R-:W-:Y:S02]  /*13c0*/  CS2R R88, SRZ ;  /* 0x0000000000587805 */ /* 0x000fe4000001ff00 */
[----:B------:R-:W-:Y:S02]  /*13d0*/  CS2R R86, SRZ ;  /* 0x0000000000567805 */ /* 0x000fe4000001ff00 */
[----:B------:R-:W-:Y:S02]  /*13e0*/  ISETP.NE.AND P2, PT, R107, RZ, PT ;  /* 0x000000ff6b00720c */ /* 0x000fe40003f45270 */
[----:B------:R-:W-:Y:S02]  /*13f0*/  @P4 IADD3 R9, R9, R21, RZ ;  /* 0x0000001509094210 */ /* 0x000fe40007ffe0ff */
[----:B------:R-:W2:Y:S01]  /*1400*/  @P4 LDC.64 R20, c[0x0][0x228] ;  /* 0x00008a00ff144b82 */ /* 0x000ea20000000a00 */
[----:B------:R-:W-:-:S02]  /*1410*/  @P4 SHF.L.U32 R33, R8, 0x1, RZ ;  /* 0x0000000108214819 */ /* 0x000fc400000006ff */
[----:B------:R-:W-:Y:S02]  /*1420*/  CS2R R72, SRZ ;  /* 0x0000000000487805 */ /* 0x000fe4000001ff00 */
[----:B------:R-:W-:Y:S02]  /*1430*/  @P4 SHF.L.U64.HI R8, R8, 0x1, R9 ;  /* 0x0000000108084819 */ /* 0x000fe40000010209 */
[----:B------:R-:W-:Y:S02]  /*1440*/  CS2R R90, SRZ ;  /* 0x00000000005a7805 */ /* 0x000fe4000001ff00 */
[----:B------:R-:W-:Y:S02]  /*1450*/  CS2R R84, SRZ ;  /* 0x0000000000547805 */ /* 0x000fe4000001ff00 */
[----:B------:R-:W-:Y:S02]  /*1460*/  CS2R R78, SRZ ;  /* 0x00000000004e7805 */ /* 0x000fe4000001ff00 */
[----:B------:R-:W-:-:S02]  /*1470*/  CS2R R82, SRZ ;  /* 0x0000000000527805 */ /* 0x000fc4000001ff00 */
[----:B------:R-:W-:Y:S02]  /*1480*/  CS2R R80, SRZ ;  /* 0x0000000000507805 */ /* 0x000fe4000001ff00 */
[C---:B-1----:R-:W-:Y:S01]  /*1490*/  @P4 IADD3 R12, P0, R33.reuse, R12, RZ ;  /* 0x0000000c210c4210 */ /* 0x042fe20007f1e0ff */
[----:B------:R-:W5:Y:S03]  /*14a0*/  @P2 LDG.E R72, desc[UR8][R64.64] ;  /* 0x0000000840482981 */ /* 0x000f66000c1e1900 */
[----:B------:R-:W-:Y:S01]  /*14b0*/  @P4 IADD3.X R13, R8, R13, RZ, P0, !PT ;  /* 0x0000000d080d4210 */ /* 0x000fe200007fe4ff */
[----:B------:R-:W5:Y:S04]  /*14c0*/  @P2 LDG.E R91, desc[UR8][R62.64] ;  /* 0x000000083e5b2981 */ /* 0x000f68000c1e1900 */
[----:B------:R-:W5:Y:S01]  /*14d0*/  @P1 LDG.E R89, desc[UR8][R56.64] ;  /* 0x0000000838591981 */ /* 0x000f62000c1e1900 */
[----:B--2---:R-:W-:-:S04]  /*14e0*/  @P4 IADD3 R32, P0, R33, R20, RZ ;  /* 0x0000001421204210 */ /* 0x004fc80007f1e0ff */
[----:B------:R-:W-:Y:S02]  /*14f0*/  @P4 IADD3.X R33, R8, R21, RZ, P0, !PT ;  /* 0x0000001508214210 */ /* 0x000fe400007fe4ff */
[----:B------:R-:W1:Y:S01]  /*1500*/  @P3 LDC.64 R8, c[0x0][0x288] ;  /* 0x0000a200ff083b82 */ /* 0x000e620000000a00 */
[----:B------:R-:W-:Y:S02]  /*1510*/  SHF.R.S32.HI R21, RZ, 0x1f, R25 ;  /* 0x0000001fff157819 */ /* 0x000fe40000011419 */
[----:B------:R-:W-:-:S04]  /*1520*/  ISETP.NE.AND P4, PT, R103, RZ, PT ;  /* 0x000000ff6700720c */ /* 0x000fc80003f85270 */
[----:B------:R-:W-:Y:S02]  /*1530*/  P2R R67, PR, RZ, 0x10 ;  /* 0x00000010ff437803 */ /* 0x000fe40000000000 */
[----:B------:R-:W-:-:S04]  /*1540*/  ISETP.NE.AND P4, PT, R104, RZ, PT ;  /* 0x000000ff6800720c */ /* 0x000fc80003f85270 */
[----:B------:R-:W-:Y:S02]  /*1550*/  P2R R68, PR, RZ, 0x10 ;  /* 0x00000010ff447803 */ /* 0x000fe40000000000 */
[----:B------:R-:W-:-:S04]  /*1560*/  ISETP.NE.AND P4, PT, R105, RZ, PT ;  /* 0x000000ff6900720c */ /* 0x000fc80003f85270 */
[----:B------:R-:W-:Y:S02]  /*1570*/  P2R R69, PR, RZ, 0x10 ;  /* 0x00000010ff457803 */ /* 0x000fe40000000000 */
[----:B------:R-:W-:Y:S01]  /*1580*/  ISETP.NE.AND P4, PT, R106, RZ, PT ;  /* 0x000000ff6a00720c */ /* 0x000fe20003f85270 */
[----:B-1----:R-:W-:Y:S01]  /*1590*/  @P3 IMAD R20, R21, R8, RZ ;  /* 0x0000000815143224 */ /* 0x002fe200078e02ff */
[----:B------:R-:W-:-:S03]  /*15a0*/  @P3 MOV R21, R19 ;  /* 0x0000001300153202 */ /* 0x000fc60000000f00 */
[----:B------:R-:W-:Y:S01]  /*15b0*/  @P3 IMAD R23, R25, R9, R20 ;  /* 0x0000000919173224 */ /* 0x000fe200078e0214 */
[----:B------:R-:W-:-:S05]  /*15c0*/  @P3 MOV R20, R16 ;  /* 0x0000001000143202 */ /* 0x000fca0000000f00 */
[----:B------:R-:W-:Y:S01]  /*15d0*/  @P3 IMAD.WIDE.U32 R8, R25, R8, R20 ;  /* 0x0000000819083225 */ /* 0x000fe200078e0014 */
[----:B------:R-:W-:Y:S01]  /*15e0*/  SHF.R.S32.HI R25, RZ, 0x1f, R29 ;  /* 0x0000001fff197819 */ /* 0x000fe2000001141d */
[----:B------:R-:W5:Y:S03]  /*15f0*/  @P4 LDG.E R88, desc[UR8][R52.64] ;  /* 0x0000000834584981 */ /* 0x000f66000c1e1900 */
[----:B------:R-:W-:Y:S02]  /*1600*/  @P3 IADD3 R21, R9, R23, RZ ;  /* 0x0000001709153210 */ /* 0x000fe40007ffe0ff */
[----:B------:R-:W1:Y:S01]  /*1610*/  @P3 LDC.64 R22, c[0x0][0x228] ;  /* 0x00008a00ff163b82 */ /* 0x000e620000000a00 */
[C---:B------:R-:W-:Y:S02]  /*1620*/  @P3 SHF.L.U32 R9, R8.reuse, 0x1, RZ ;  /* 0x0000000108093819 */ /* 0x040fe400000006ff */
[----:B------:R-:W-:-:S02]  /*1630*/  @P3 SHF.L.U64.HI R8, R8, 0x1, R21 ;  /* 0x0000000108083819 */ /* 0x000fc40000010215 */
[----:B0-----:R-:W-:-:S04]  /*1640*/  @P3 IADD3 R30, P0, R9, R30, RZ ;  /* 0x0000001e091e3210 */ /* 0x001fc80007f1e0ff */
[C---:B------:R-:W-:Y:S02]  /*1650*/  @P3 IADD3.X R31, R8.reuse, R31, RZ, P0, !PT ;  /* 0x0000001f081f3210 */ /* 0x040fe400007fe4ff */
[----:B-1----:R-:W-:Y:S02]  /*1660*/  @P3 IADD3 R22, P0, R9, R22, RZ ;  /* 0x0000001609163210 */ /* 0x002fe40007f1e0ff */
[----:B------:R-:W0:Y:S02]  /*1670*/  LDC R9, c[0x0][0x2ac] ;  /* 0x0000ab00ff097b82 */ /* 0x000e240000000800 */
[----:B------:R-:W-:Y:S02]  /*1680*/  @P3 IADD3.X R23, R8, R23, RZ, P0, !PT ;  /* 0x0000001708173210 */ /* 0x000fe400007fe4ff */
[----:B------:R-:W-:Y:S01]  /*1690*/  ISETP.NE.AND P2, PT, R70, RZ, PT ;  /* 0x000000ff4600720c */ /* 0x000fe20003f45270 */
[----:B------:R-:W-:Y:S02]  /*16a0*/  BSSY B0, `(.L_x_136) ;  /* 0x00000a6000007945 */ /* 0x000fe40003800000 */
[----:B------:R-:W5:Y:S10]  /*16b0*/  @P3 LDG.E R77, desc[UR8][R22.64] ;  /* 0x00000008164d3981 */ /* 0x000f74000c1e1900 */
[----:B------:R-:W5:Y:S04]  /*16c0*/  @P2 LDG.E R73, desc[UR8][R14.64] ;  /* 0x000000080e492981 */ /* 0x000f68000c1e1900 */
[----:B------:R-:W5:Y:S01]  /*16d0*/  @P2 LDG.E R90, desc[UR8][R60.64] ;  /* 0x000000083c5a2981 */ /* 0x000f62000c1e1900 */
[----:B0-----:R-:W-:-:S05]  /*16e0*/  IMAD R28, R9, UR7, R28 ;  /* 0x00000007091c7c24 */ /* 0x001fca000f8e021c */
[----:B------:R-:W-:-:S04]  /*16f0*/  IADD3 R8, R28, 0x180, RZ ;  /* 0x000001801c087810 */ /* 0x000fc80007ffe0ff */
[----:B------:R-:W-:Y:S02]  /*1700*/  SHF.R.S32.HI R9, RZ, 0x1f, R8 ;  /* 0x0000001fff097819 */ /* 0x000fe40000011408 */
[----:B------:R-:W-:-:S04]  /*1710*/  ISETP.GE.U32.AND P0, PT, R8, UR12, PT ;  /* 0x0000000c08007c0c */ /* 0x000fc8000bf06070 */
[----:B------:R-:W-:-:S04]  /*1720*/  ISETP.GE.AND.EX P0, PT, R9, UR13, PT, P0 ;  /* 0x0000000d09007c0c */ /* 0x000fc8000bf06300 */
[----:B------:R-:W-:-:S13]  /*1730*/  ISETP.LT.U32.AND P0, PT, R2, 0x80, !P0 ;  /* 0x000000800200780c */ /* 0x000fda0004701070 */
[----:B------:R-:W0:Y:S08]  /*1740*/  @P0 LDC.64 R20, c[0x0][0x288] ;  /* 0x0000a200ff140b82 */ /* 0x000e300000000a00 */
[----:B------:R-:W1:Y:S01]  /*1750*/  @P0 LDC.64 R8, c[0x0][0x230] ;  /* 0x00008c00ff080b82 */ /* 0x000e620000000a00 */
[----:B0-----:R-:W-:Y:S01]  /*1760*/  @P0 IMAD R24, R25, R20, RZ ;  /* 0x0000001419180224 */ /* 0x001fe200078e02ff */
[----:B------:R-:W-:-:S03]  /*1770*/  @P0 MOV R25, R19 ;  /* 0x0000001300190202 */ /* 0x000fc60000000f00 */
[----:B------:R-:W-:Y:S01]  /*1780*/  @P0 IMAD R21, R29, R21, R24 ;  /* 0x000000151d150224 */ /* 0x000fe200078e0218 */
[----:B------:R-:W-:-:S05]  /*1790*/  @P0 MOV R24, R16 ;  /* 0x0000001000180202 */ /* 0x000fca0000000f00 */
[----:B------:R-:W-:-:S05]  /*17a0*/  @P0 IMAD.WIDE.U32 R24, R29, R20, R24 ;  /* 0x000000141d180225 */ /* 0x000fca00078e0018 */
[----:B------:R-:W-:Y:S02]  /*17b0*/  @P0 IADD3 R21, R25, R21, RZ ;  /* 0x0000001519150210 */ /* 0x000fe40007ffe0ff */
[C---:B------:R-:W-:Y:S02]  /*17c0*/  @P0 SHF.L.U32 R25, R24.reuse, 0x1, RZ ;  /* 0x0000000118190819 */ /* 0x040fe400000006ff */
[----:B------:R-:W-:Y:S02]  /*17d0*/  @P0 SHF.L.U64.HI R24, R24, 0x1, R21 ;  /* 0x0000000118180819 */ /* 0x000fe40000010215 */
[----:B------:R-:W0:Y:S01]  /*17e0*/  @P0 LDC.64 R20, c[0x0][0x228] ;  /* 0x00008a00ff140b82 */ /* 0x000e220000000a00 */
[----:B-1----:R-:W-:-:S04]  /*17f0*/  @P0 IADD3 R8, P6, R25, R8, RZ ;  /* 0x0000000819080210 */ /* 0x002fc80007fde0ff */
[----:B------:R-:W-:-:S05]  /*1800*/  @P0 IADD3.X R9, R24, R9, RZ, P6, !PT ;  /* 0x0000000918090210 */ /* 0x000fca00037fe4ff */
[----:B------:R-:W5:Y:S01]  /*1810*/  @P0 LDG.E R96, desc[UR8][R8.64] ;  /* 0x0000000808600981 */ /* 0x000f62000c1e1900 */
[----:B0-----:R-:W-:-:S04]  /*1820*/  @P0 IADD3 R20, P6, R25, R20, RZ ;  /* 0x0000001419140210 */ /* 0x001fc80007fde0ff */
[----:B------:R-:W-:Y:S02]  /*1830*/  @P0 IADD3.X R21, R24, R21, RZ, P6, !PT ;  /* 0x0000001518150210 */ /* 0x000fe400037fe4ff */
[----:B------:R-:W-:-:S03]  /*1840*/  IADD3 R24, R28, 0x1a0, RZ ;  /* 0x000001a01c187810 */ /* 0x000fc60007ffe0ff */
[----:B------:R0:W5:Y:S01]  /*1850*/  @P0 LDG.E R95, desc[UR8][R20.64] ;  /* 0x00000008145f0981 */ /* 0x000162000c1e1900 */
[----:B------:R-:W-:Y:S02]  /*1860*/  SHF.R.S32.HI R25, RZ, 0x1f, R24 ;  /* 0x0000001fff197819 */ /* 0x000fe40000011418 */
[----:B------:R-:W-:-:S04]  /*1870*/  ISETP.GE.U32.AND P0, PT, R24, UR12, PT ;  /* 0x0000000c18007c0c */ /* 0x000fc8000bf06070 */
[----:B------:R-:W-:-:S04]  /*1880*/  ISETP.GE.AND.EX P0, PT, R25, UR13, PT, P0 ;  /* 0x0000000d19007c0c */ /* 0x000fc8000bf06300 */
[----:B------:R-:W-:-:S13]  /*1890*/  ISETP.LT.U32.AND P0, PT, R2, 0x80, !P0 ;  /* 0x000000800200780c */ /* 0x000fda0004701070 */
[----:B0-----:R-:W0:Y:S01]  /*18a0*/  @P0 LDC.64 R20, c[0x0][0x288] ;  /* 0x0000a200ff140b82 */ /* 0x001e220000000a00 */
[----:B------:R-:W-:-:S04]  /*18b0*/  IADD3 R29, R3, 0x1a0, RZ ;  /* 0x000001a0031d7810 */ /* 0x000fc80007ffe0ff */
[----:B------:R-:W-:-:S03]  /*18c0*/  SHF.R.S32.HI R25, RZ, 0x1f, R29 ;  /* 0x0000001fff197819 */ /* 0x000fc6000001141d */
[----:B------:R-:W1:Y:S02]  /*18d0*/  @P0 LDC.64 R8, c[0x0][0x230] ;  /* 0x00008c00ff080b82 */ /* 0x000e640000000a00 */
        /* <DEDUP_REMOVED lines=34> */
[----:B------:R-:W-:Y:S02]  /*1b00*/  @P0 IADD3.X R9, R24, R9, RZ, P6, !PT ;  /* 0x0000000918090210 */ /* 0x000fe400037fe4ff */
[----:B------:R-:W-:-:S03]  /*1b10*/  IADD3 R28, R28, 0x1e0, RZ ;  /* 0x000001e01c1c7810 */ /* 0x000fc60007ffe0ff */
[----:B------:R-:W5:Y:S01]  /*1b20*/  @P0 LDG.E R74, desc[UR8][R8.64] ;  /* 0x00000008084a0981 */ /* 0x000f62000c1e1900 */
[----:B0-----:R-:W-:-:S04]  /*1b30*/  @P0 IADD3 R20, P6, R25, R20, RZ ;  /* 0x0000001419140210 */ /* 0x001fc80007fde0ff */
[----:B------:R-:W-:Y:S02]  /*1b40*/  @P0 IADD3.X R21, R24, R21, RZ, P6, !PT ;  /* 0x0000001518150210 */ /* 0x000fe400037fe4ff */
[----:B------:R-:W-:-:S03]  /*1b50*/  SHF.R.S32.HI R24, RZ, 0x1f, R28 ;  /* 0x0000001fff187819 */ /* 0x000fc6000001141c */
[----:B------:R0:W5:Y:S01]  /*1b60*/  @P0 LDG.E R93, desc[UR8][R20.64] ;  /* 0x00000008145d0981 */ /* 0x000162000c1e1900 */
[----:B------:R-:W-:-:S04]  /*1b70*/  ISETP.GE.U32.AND P0, PT, R28, UR12, PT ;  /* 0x0000000c1c007c0c */ /* 0x000fc8000bf06070 */
[----:B------:R-:W-:-:S04]  /*1b80*/  ISETP.GE.AND.EX P0, PT, R24, UR13, PT, P0 ;  /* 0x0000000d18007c0c */ /* 0x000fc8000bf06300 */
[----:B------:R-:W-:-:S13]  /*1b90*/  ISETP.LT.U32.AND P0, PT, R2, 0x80, !P0 ;  /* 0x000000800200780c */ /* 0x000fda0004701070 */
[----:B0-----:R-:W0:Y:S01]  /*1ba0*/  @P0 LDC.64 R20, c[0x0][0x288] ;  /* 0x0000a200ff140b82 */ /* 0x001e220000000a00 */
[----:B------:R-:W-:-:S07]  /*1bb0*/  SHF.R.S32.HI R25, RZ, 0x1f, R7 ;  /* 0x0000001fff197819 */ /* 0x000fce0000011407 */
        /* <DEDUP_REMOVED lines=12> */
[----:B------:R1:W5:Y:S02]  /*1c80*/  @P0 LDG.E R75, desc[UR8][R8.64] ;  /* 0x00000008084b0981 */ /* 0x000364000c1e1900 */
[----:B-1----:R-:W1:Y:S01]  /*1c90*/  @P5 LDC.64 R8, c[0x0][0x288] ;  /* 0x0000a200ff085b82 */ /* 0x002e620000000a00 */
[----:B0-----:R-:W-:Y:S02]  /*1ca0*/  @P0 IADD3 R20, P6, R25, R20, RZ ;  /* 0x0000001419140210 */ /* 0x001fe40007fde0ff */
[----:B------:R-:W-:Y:S02]  /*1cb0*/  SHF.R.S32.HI R29, RZ, 0x1f, R71 ;  /* 0x0000001fff1d7819 */ /* 0x000fe40000011447 */
[----:B------:R-:W-:-:S03]  /*1cc0*/  @P0 IADD3.X R21, R24, R21, RZ, P6, !PT ;  /* 0x0000001518150210 */ /* 0x000fc600037fe4ff */
[----:B------:R-:W0:Y:S02]  /*1cd0*/  @P5 LDC.64 R24, c[0x0][0x230] ;  /* 0x00008c00ff185b82 */ /* 0x000e240000000a00 */
[----:B------:R2:W5:Y:S02]  /*1ce0*/  @P0 LDG.E R92, desc[UR8][R20.64] ;  /* 0x00000008145c0981 */ /* 0x000564000c1e1900 */
[----:B--2---:R-:W-:Y:S01]  /*1cf0*/  @P5 MOV R20, R16 ;  /* 0x0000001000145202 */ /* 0x004fe20000000f00 */
[----:B-1----:R-:W-:Y:S01]  /*1d00*/  @P5 IMAD R28, R29, R8, RZ ;  /* 0x000000081d1c5224 */ /* 0x002fe200078e02ff */
[----:B------:R-:W-:-:S03]  /*1d10*/  @P5 MOV R21, R19 ;  /* 0x0000001300155202 */ /* 0x000fc60000000f00 */
[C---:B------:R-:W-:Y:S02]  /*1d20*/  @P5 IMAD R29, R71.reuse, R9, R28 ;  /* 0x00000009471d5224 */ /* 0x040fe400078e021c */
[----:B------:R-:W-:-:S05]  /*1d30*/  @P5 IMAD.WIDE.U32 R20, R71, R8, R20 ;  /* 0x0000000847145225 */ /* 0x000fca00078e0014 */
[----:B------:R-:W-:Y:S02]  /*1d40*/  @P5 IADD3 R29, R21, R29, RZ ;  /* 0x0000001d151d5210 */ /* 0x000fe40007ffe0ff */
[C---:B------:R-:W-:Y:S02]  /*1d50*/  @P5 SHF.L.U32 R9, R20.reuse, 0x1, RZ ;  /* 0x0000000114095819 */ /* 0x040fe400000006ff */
[----:B------:R-:W-:Y:S02]  /*1d60*/  @P5 SHF.L.U64.HI R20, R20, 0x1, R29 ;  /* 0x0000000114145819 */ /* 0x000fe4000001021d */
[----:B------:R-:W1:Y:S01]  /*1d70*/  @P5 LDC.64 R28, c[0x0][0x228] ;  /* 0x00008a00ff1c5b82 */ /* 0x000e620000000a00 */
[----:B0-----:R-:W-:-:S04]  /*1d80*/  @P5 IADD3 R24, P0, R9, R24, RZ ;  /* 0x0000001809185210 */ /* 0x001fc80007f1e0ff */
[----:B------:R-:W-:Y:S02]  /*1d90*/  @P5 IADD3.X R25, R20, R25, RZ, P0, !PT ;  /* 0x0000001914195210 */ /* 0x000fe400007fe4ff */
[----:B-1----:R-:W-:-:S04]  /*1da0*/  @P5 IADD3 R28, P0, R9, R28, RZ ;  /* 0x0000001c091c5210 */ /* 0x002fc80007f1e0ff */
[----:B------:R-:W-:Y:S02]  /*1db0*/  @P5 IADD3.X R29, R20, R29, RZ, P0, !PT ;  /* 0x0000001d141d5210 */ /* 0x000fe400007fe4ff */
[----:B------:R-:W0:Y:S01]  /*1dc0*/  LDC.64 R20, c[0x0][0x248] ;  /* 0x00009200ff147b82 */ /* 0x000e220000000a00 */
[----:B------:R-:W-:Y:S02]  /*1dd0*/  ISETP.NE.AND P6, PT, R101, RZ, PT ;  /* 0x000000ff6500720c */ /* 0x000fe40003fc5270 */
[----:B------:R-:W-:Y:S01]  /*1de0*/  MOV R15, RZ ;  /* 0x000000ff000f7202 */ /* 0x000fe20000000f00 */
[----:B------:R-:W5:Y:S05]  /*1df0*/  @P5 LDG.E R80, desc[UR8][R28.64] ;  /* 0x000000081c505981 */ /* 0x000f6a000c1e1900 */
[----:B------:R-:W5:Y:S05]  /*1e00*/  @P1 LDG.E R15, desc[UR8][R58.64] ;  /* 0x000000083a0f1981 */ /* 0x000f6a000c1e1900 */
[----:B------:R-:W5:Y:S04]  /*1e10*/  @P6 LDG.E R82, desc[UR8][R36.64] ;  /* 0x0000000824526981 */ /* 0x000f68000c1e1900 */
[----:B------:R-:W5:Y:S01]  /*1e20*/  @P6 LDG.E R81, desc[UR8][R34.64] ;  /* 0x0000000822516981 */ /* 0x000f62000c1e1900 */
[----:B0-----:R-:W-:-:S06]  /*1e30*/  IMAD.WIDE R20, R6, 0x8, R20 ;  /* 0x0000000806147825 */ /* 0x001fcc00078e0214 */
[----:B------:R-:W2:Y:S02]  /*1e40*/  LDG.E.64 R20, desc[UR8][R20.64] ;  /* 0x0000000814147981 */ /* 0x000ea4000c1e1b00 */
[----:B--2---:R-:W-:-:S05]  /*1e50*/  FFMA.FTZ R8, -R20, R20, R21 ;  /* 0x0000001414087223 */ /* 0x004fca0000010115 */
[----:B------:R-:W-:-:S13]  /*1e60*/  FSETP.GTU.FTZ.AND P0, PT, R8, RZ, PT ;  /* 0x000000ff0800720b */ /* 0x000fda0003f1c000 */
[----:B------:R-:W0:Y:S01]  /*1e70*/  @P0 LDC R9, c[0x0][0x250] ;  /* 0x00009400ff090b82 */ /* 0x000e220000000800 */
[----:B------:R-:W-:-:S06]  /*1e80*/  MOV R21, RZ ;  /* 0x000000ff00157202 */ /* 0x000fcc0000000f00 */
[----:B------:R-:W5:Y:S01]  /*1e90*/  @P4 LDG.E R21, desc[UR8][R54.64] ;  /* 0x0000000836154981 */ /* 0x000f62000c1e1900 */
[----:B------:R-:W-:-:S13]  /*1ea0*/  ISETP.NE.AND P4, PT, R69, RZ, PT ;  /* 0x000000ff4500720c */ /* 0x000fda0003f85270 */
[----:B------:R-:W5:Y:S01]  /*1eb0*/  @P4 LDG.E R87, desc[UR8][R50.64] ;  /* 0x0000000832574981 */ /* 0x000f62000c1e1900 */
[----:B0-----:R-:W-:Y:S01]  /*1ec0*/  @P0 FADD.FTZ R9, R8, R9 ;  /* 0x0000000908090221 */ /* 0x001fe20000010000 */
[----:B------:R-:W-:-:S06]  /*1ed0*/  MOV R8, 0x3f800000 ;  /* 0x3f80000000087802 */ /* 0x000fcc0000000f00 */
[----:B------:R0:W1:Y:S02]  /*1ee0*/  @P0 MUFU.RSQ R8, R9 ;  /* 0x0000000900080308 */ /* 0x0000640000001400 */
[----:B0-----:R-:W-:-:S06]  /*1ef0*/  MOV R9, RZ ;  /* 0x000000ff00097202 */ /* 0x001fcc0000000f00 */
[----:B------:R0:W5:Y:S01]  /*1f00*/  @P4 LDG.E R9, desc[UR8][R10.64] ;  /* 0x000000080a094981 */ /* 0x000162000c1e1900 */
[----:B------:R-:W-:Y:S02]  /*1f10*/  ISETP.NE.AND P4, PT, R68, RZ, PT ;  /* 0x000000ff4400720c */ /* 0x000fe40003f85270 */
[----:B0-----:R-:W-:-:S11]  /*1f20*/  CS2R R10, SRZ ;  /* 0x00000000000a7805 */ /* 0x001fd6000001ff00 */
[----:B------:R-:W5:Y:S04]  /*1f30*/  @P4 LDG.E R86, desc[UR8][R46.64] ;  /* 0x000000082e564981 */ /* 0x000f68000c1e1900 */
[----:B------:R-:W5:Y:S01]  /*1f40*/  @P4 LDG.E R10, desc[UR8][R48.64] ;  /* 0x00000008300a4981 */ /* 0x000f62000c1e1900 */
[----:B------:R-:W-:-:S13]  /*1f50*/  ISETP.NE.AND P4, PT, R67, RZ, PT ;  /* 0x000000ff4300720c */ /* 0x000fda0003f85270 */
[----:B------:R-:W5:Y:S04]  /*1f60*/  @P4 LDG.E R85, desc[UR8][R44.64] ;  /* 0x000000082c554981 */ /* 0x000f68000c1e1900 */
[----:B------:R-:W5:Y:S01]  /*1f70*/  @P4 LDG.E R84, desc[UR8][R42.64] ;  /* 0x000000082a544981 */ /* 0x000f62000c1e1900 */
[----:B------:R-:W-:-:S13]  /*1f80*/  ISETP.NE.AND P4, PT, R66, RZ, PT ;  /* 0x000000ff4200720c */ /* 0x000fda0003f85270 */
[----:B------:R0:W5:Y:S04]  /*1f90*/  @P4 LDG.E R79, desc[UR8][R12.64] ;  /* 0x000000080c4f4981 */ /* 0x000168000c1e1900 */
[----:B------:R-:W5:Y:S01]  /*1fa0*/  @P4 LDG.E R78, desc[UR8][R32.64] ;  /* 0x00000008204e4981 */ /* 0x000f62000c1e1900 */
[----:B0-----:R-:W-:-:S06]  /*1fb0*/  CS2R R12, SRZ ;  /* 0x00000000000c7805 */ /* 0x001fcc000001ff00 */
[----:B------:R-:W5:Y:S01]  /*1fc0*/  @P3 LDG.E R12, desc[UR8][R30.64] ;  /* 0x000000081e0c3981 */ /* 0x000f62000c1e1900 */
[----:B------:R-:W-:Y:S02]  /*1fd0*/  ISETP.NE.AND P0, PT, R102, RZ, PT ;  /* 0x000000ff6600720c */ /* 0x000fe40003f05270 */
[----:B------:R-:W-:Y:S01]  /*1fe0*/  CS2R R22, SRZ ;  /* 0x0000000000167805 */ /* 0x000fe2000001ff00 */
[----:B------:R0:W5:Y:S10]  /*1ff0*/  @P5 LDG.E R13, desc[UR8][R24.64] ;  /* 0x00000008180d5981 */ /* 0x000174000c1e1900 */
[----:B------:R2:W5:Y:S04]  /*2000*/  @P0 LDG.E R11, desc[UR8][R40.64] ;  /* 0x00000008280b0981 */ /* 0x000568000c1e1900 */
[----:B------:R2:W5:Y:S01]  /*2010*/  @P0 LDG.E R83, desc[UR8][R38.64] ;  /* 0x0000000826530981 */ /* 0x000562000c1e1900 */
[----:B------:R-:W-:-:S02]  /*2020*/  ISETP.GT.U32.AND P0, PT, R2, 0x7f, PT ;  /* 0x0000007f0200780c */ /* 0x000fc40003f04070 */
[----:B0-----:R-:W-:-:S11]  /*2030*/  CS2R R24, SRZ ;  /* 0x0000000000187805 */ /* 0x001fd6000001ff00 */
[----:B-12---:R-:W-:Y:S05]  /*2040*/  @P0 BRA `(.L_x_137) ;  /* 0x00000000002c0947 */ /* 0x006fea0003800000 */
[----:B------:R-:W-:Y:S01]  /*2050*/  ISETP.NE.AND P0, PT, RZ, UR10, PT ;  /* 0x0000000aff007c0c */ /* 0x000fe2000bf05270 */
[----:B------:R-:W-:Y:S01]  /*2060*/  ULDC.64 UR12, c[0x0][0x238] ;  /* 0x00008e00000c7ab9 */ /* 0x000fe20000000a00 */
[C---:B------:R-:W-:Y:S02]  /*2070*/  SHF.L.U32 R29, R26.reuse, 0x2, RZ ;  /* 0x000000021a1d7819 */ /* 0x040fe400000006ff */
[----:B------:R-:W-:-:S09]  /*2080*/  SHF.L.U64.HI R14, R26, 0x2, R27 ;  /* 0x000000021a0e7819 */ /* 0x000fd2000001021b */
[----:B------:R-:W0:Y:S02]  /*2090*/  @P0 LDC.64 R22, c[0x0][0x240] ;  /* 0x00009000ff160b82 */ /* 0x000e240000000a00 */
[----:B0-----:R-:W-:-:S04]  /*20a0*/  @P0 IADD3 R22, P6, R29, R22, RZ ;  /* 0x000000161d160210 */ /* 0x001fc80007fde0ff */
[----:B------:R-:W-:Y:S02]  /*20b0*/  @P0 IADD3.X R23, R14, R23, RZ, P6, !PT ;  /* 0x000000170e170210 */ /* 0x000fe400037fe4ff */
[----:B------:R-:W-:-:S03]  /*20c0*/  IADD3 R26, P6, R29, UR12, RZ ;  /* 0x0000000c1d1a7c10 */ /* 0x000fc6000ffde0ff */
[----:B------:R0:W5:Y:S01]  /*20d0*/  @P0 LDG.E.64 R24, desc[UR8][R22.64] ;  /* 0x0000000816180981 */ /* 0x000162000c1e1b00 */
[----:B------:R-:W-:-:S05]  /*20e0*/  IADD3.X R27, R14, UR13, RZ, P6, !PT ;  /* 0x0000000d0e1b7c10 */ /* 0x000fca000b7fe4ff */
[----:B------:R0:W5:Y:S04]  /*20f0*/  LDG.E.64 R22, desc[UR8][R26.64] ;  /* 0x000000081a167981 */ /* 0x000168000c1e1b00 */
.L_x_137:
[----:B------:R-:W-:Y:S05]  /*2100*/  BSYNC B0 ;  /* 0x0000000000007941 */ /* 0x000fea0003800000 */
.L_x_136:
[----:B------:R-:W-:Y:S02]  /*2110*/  ISETP.NE.AND P0, PT, RZ, UR10, PT ;  /* 0x0000000aff007c0c */ /* 0x000fe4000bf05270 */
[C---:B-----5:R-:W-:Y:S02]  /*2120*/  PRMT R14, R72.reuse, 0x7632, R14 ;  /* 0x00007632480e7816 */ /* 0x060fe4000000000e */
[----:B0-----:R-:W-:Y:S02]  /*2130*/  SHF.L.U32 R27, R72, 0x10, RZ ;  /* 0x00000010481b7819 */ /* 0x001fe400000006ff */
[C---:B------:R-:W-:Y:S02]  /*2140*/  PRMT R26, R73.reuse, 0x7632, R26 ;  /* 0x00007632491a7816 */ /* 0x040fe4000000001a */
[----:B------:R-:W-:Y:S01]  /*2150*/  SHF.L.U32 R33, R14, 0x10, RZ ;  /* 0x000000100e217819 */ /* 0x000fe200000006ff */
[----:B------:R-:W-:Y:S01]  /*2160*/  FADD.FTZ R27, -R20, R27 ;  /* 0x0000001b141b7221 */ /* 0x000fe20000010100 */
[----:B------:R-:W-:-:S02]  /*2170*/  SHF.L.U32 R35, R73, 0x10, RZ ;  /* 0x0000001049237819 */ /* 0x000fc400000006ff */
[----:B------:R-:W-:Y:S01]  /*2180*/  SHF.L.U32 R37, R26, 0x10, RZ ;  /* 0x000000101a257819 */ /* 0x000fe200000006ff */
[C---:B------:R-:W-:Y:S01]  /*2190*/  FADD.FTZ R33, -R20.reuse, R33 ;  /* 0x0000002114217221 */ /* 0x040fe20000010100 */
[C---:B------:R-:W-:Y:S01]  /*21a0*/  PRMT R30, R91.reuse, 0x7632, R30 ;  /* 0x000076325b1e7816 */ /* 0x040fe2000000001e */
[----:B------:R-:W-:Y:S01]  /*21b0*/  FADD.FTZ R43, -R20, R35 ;  /* 0x00000023142b7221 */ /* 0x000fe20000010100 */
[----:B------:R-:W-:Y:S01]  /*21c0*/  PRMT R28, R90, 0x7632, R28 ;  /* 0x000076325a1c7816 */ /* 0x000fe2000000001c */
[----:B------:R-:W-:Y:S01]  /*21d0*/  FADD.FTZ R45, -R20, R37 ;  /* 0x00000025142d7221 */ /* 0x000fe20000010100 */
[----:B------:R-:W-:Y:S01]  /*21e0*/  SHF.L.U32 R31, R91, 0x10, RZ ;  /* 0x000000105b1f7819 */ /* 0x000fe200000006ff */
[-C--:B------:R-:W-:Y:S01]  /*21f0*/  FMUL.FTZ R27, R27, R8.reuse ;  /* 0x000000081b1b7220 */ /* 0x080fe20000410000 */
[----:B------:R-:W-:Y:S01]  /*2200*/  SHF.L.U32 R29, R90, 0x10, RZ ;  /* 0x000000105a1d7819 */ /* 0x000fe200000006ff */
[----:B------:R-:W-:Y:S01]  /*2210*/  FMUL.FTZ R14, R33, R8 ;  /* 0x00000008210e7220 */ /* 0x000fe20000410000 */
[----:B------:R-:W-:-:S02]  /*2220*/  SHF.L.U32 R30, R30, 0x10, RZ ;  /* 0x000000101e1e7819 */ /* 0x000fc400000006ff */
        /* <DEDUP_REMOVED lines=20> */
.L_x_138:
[----:B------:R-:W-:Y:S01]  /*2370*/  FMUL.FTZ R26, R31, R22 ;  /* 0x000000161f1a7220 */ /* 0x000fe20000410000 */
[----:B------:R-:W-:Y:S01]  /*2380*/  FFMA.FTZ R40, R27, R31, RZ ;  /* 0x0000001f1b287223 */ /* 0x000fe200000100ff */
[----:B------:R-:W-:Y:S01]  /*2390*/  FMUL.FTZ R47, R43, R8 ;  /* 0x000000082b2f7220 */ /* 0x000fe20000410000 */
[----:B------:R-:W-:Y:S01]  /*23a0*/  FMUL.FTZ R32, R30, R23 ;  /* 0x000000171e207220 */ /* 0x000fe20000410000 */
[----:B------:R-:W-:Y:S01]  /*23b0*/  FFMA.FTZ R27, R27, R26, RZ ;  /* 0x0000001a1b1b7223 */ /* 0x000fe200000100ff */
[----:B------:R-:W-:Y:S01]  /*23c0*/  FADD.FTZ R33, RZ, R26 ;  /* 0x0000001aff217221 */ /* 0x000fe20000010000 */
[----:B------:R-:W-:Y:S01]  /*23d0*/  FMUL.FTZ R42, R45, R8 ;  /* 0x000000082d2a7220 */ /* 0x000fe20000410000 */
        /* <DEDUP_REMOVED lines=19> */
.L_x_139:
[----:B------:R-:W-:Y:S01]  /*2510*/  FADD.FTZ R26, RZ, R31 ;  /* 0x0000001fff1a7221 */ /* 0x000fe20000010000 */
[----:B------:R-:W-:Y:S01]  /*2520*/  FFMA.FTZ R34, R14, R32, R27 ;  /* 0x000000200e227223 */ /* 0x000fe2000001001b */
[----:B------:R-:W-:Y:S01]  /*2530*/  FFMA.FTZ R40, R47, R29, R40 ;  /* 0x0000001d2f287223 */ /* 0x000fe20000010028 */
[----:B------:R-:W-:Y:S01]  /*2540*/  FMUL.FTZ R31, R29, R22 ;  /* 0x000000161d1f7220 */ /* 0x000fe20000410000 */
[----:B------:R-:W-:Y:S01]  /*2550*/  FADD.FTZ R38, R26, R29 ;  /* 0x0000001d1a267221 */ /* 0x000fe20000010000 */
[----:B------:R-:W-:Y:S01]  /*2560*/  FFMA.FTZ R29, R14, R30, RZ ;  /* 0x0000001e0e1d7223 */ /* 0x000fe200000100ff */
[----:B------:R-:W-:Y:S01]  /*2570*/  FADD.FTZ R27, RZ, R30 ;  /* 0x0000001eff1b7221 */ /* 0x000fe20000010000 */
[----:B------:R-:W-:Y:S01]  /*2580*/  PRMT R26, R15, 0x7632, R26 ;  /* 0x000076320f1a7816 */ /* 0x000fe2000000001a */
[----:B------:R-:W-:Y:S01]  /*2590*/  FADD.FTZ R32, R32, R33 ;  /* 0x0000002120207221 */ /* 0x000fe20000010000 */
[----:B------:R-:W-:Y:S01]  /*25a0*/  FFMA.FTZ R41, R42, R28, R29 ;  /* 0x0000001c2a297223 */ /* 0x000fe2000001001d */
[----:B------:R-:W-:Y:S01]  /*25b0*/  FADD.FTZ R39, R27, R28 ;  /* 0x0000001c1b277221 */ /* 0x000fe20000010000 */
[----:B------:R-:W-:Y:S01]  /*25c0*/  FFMA.FTZ R14, R47, R31, R34 ;  /* 0x0000001f2f0e7223 */ /* 0x000fe20000010022 */
[----:B------:R-:W-:Y:S01]  /*25d0*/  FMUL.FTZ R27, R28, R23 ;  /* 0x000000171c1b7220 */ /* 0x000fe20000410000 */
[----:B------:R-:W-:-:S02]  /*25e0*/  SHF.L.U32 R29, R15, 0x10, RZ ;  /* 0x000000100f1d7819 */ /* 0x000fc400000006ff */
[----:B------:R-:W-:Y:S01]  /*25f0*/  SHF.L.U32 R33, R26, 0x10, RZ ;  /* 0x000000101a217819 */ /* 0x000fe200000006ff */
[--C-:B------:R-:W-:Y:S01]  /*2600*/  FFMA.FTZ R42, R42, R27, R14.reuse ;  /* 0x0000001b2a2a7223 */ /* 0x100fe2000001000e */
[C---:B------:R-:W-:Y:S01]  /*2610*/  PRMT R14, R89.reuse, 0x7632, R14 ;  /* 0x00007632590e7816 */ /* 0x040fe2000000000e */
[----:B------:R-:W-:Y:S01]  /*2620*/  FADD.FTZ R29, -R20, R29 ;  /* 0x0000001d141d7221 */ /* 0x000fe20000010100 */
[----:B------:R-:W-:Y:S01]  /*2630*/  FADD.FTZ R26, R32, R31 ;  /* 0x0000001f201a7221 */ /* 0x000fe20000010000 */
[----:B------:R-:W-:Y:S01]  /*2640*/  FADD.FTZ R33, -R20, R33 ;  /* 0x0000002114217221 */ /* 0x000fe20000010100 */
[----:B------:R-:W-:Y:S01]  /*2650*/  SHF.L.U32 R31, R89, 0x10, RZ ;  /* 0x00000010591f7819 */ /* 0x000fe200000006ff */
[-C--:B------:R-:W-:Y:S01]  /*2660*/  FMUL.FTZ R43, R29, R8.reuse ;  /* 0x000000081d2b7220 */ /* 0x080fe20000410000 */
[----:B------:R-:W-:Y:S01]  /*2670*/  SHF.L.U32 R28, R14, 0x10, RZ ;  /* 0x000000100e1c7819 */ /* 0x000fe200000006ff */
        /* <DEDUP_REMOVED lines=20> */
.L_x_140:
[----:B------:R-:W-:Y:S01]  /*27c0*/  FMUL.FTZ R29, R31, R22 ;  /* 0x000000161f1d7220 */ /* 0x000fe20000410000 */
[----:B------:R-:W-:Y:S01]  /*27d0*/  FADD.FTZ R32, R27, R26 ;  /* 0x0000001a1b207221 */ /* 0x000fe20000010000 */
[----:B------:R-:W-:Y:S01]  /*27e0*/  PRMT R30, R21, 0x7632, R30 ;  /* 0x00007632151e7816 */ /* 0x000fe2000000001e */
[----:B------:R-:W-:Y:S01]  /*27f0*/  FADD.FTZ R14, R39, R28 ;  /* 0x0000001c270e7221 */ /* 0x000fe20000010000 */
[----:B------:R-:W-:Y:S01]  /*2800*/  FFMA.FTZ R118, R44, R28, R41 ;  /* 0x0000001c2c767223 */ /* 0x000fe20000010029 */
[----:B------:R-:W-:Y:S01]  /*2810*/  FMUL.FTZ R27, R28, R23 ;  /* 0x000000171c1b7220 */ /* 0x000fe20000410000 */
[----:B------:R-:W-:Y:S01]  /*2820*/  FADD.FTZ R117, R38, R31 ;  /* 0x0000001f26757221 */ /* 0x000fe20000010000 */
[C---:B------:R-:W-:Y:S01]  /*2830*/  FFMA.FTZ R40, R43.reuse, R31, R40 ;  /* 0x0000001f2b287223 */ /* 0x040fe20000010028 */
[----:B------:R-:W-:Y:S01]  /*2840*/  FFMA.FTZ R26, R43, R29, R42 ;  /* 0x0000001d2b1a7223 */ /* 0x000fe2000001002a */
[----:B------:R-:W-:Y:S01]  /*2850*/  FADD.FTZ R28, R32, R29 ;  /* 0x0000001d201c7221 */ /* 0x000fe20000010000 */
[----:B------:R-:W-:-:S02]  /*2860*/  SHF.L.U32 R29, R21, 0x10, RZ ;  /* 0x00000010151d7819 */ /* 0x000fc400000006ff */
[----:B------:R-:W-:Y:S01]  /*2870*/  SHF.L.U32 R31, R30, 0x10, RZ ;  /* 0x000000101e1f7819 */ /* 0x000fe200000006ff */
[--C-:B------:R-:W-:Y:S01]  /*2880*/  FADD.FTZ R39, R27, R28.reuse ;  /* 0x0000001c1b277221 */ /* 0x100fe20000010000 */
[----:B------:R-:W-:Y:S01]  /*2890*/  PRMT R28, R88, 0x7632, R28 ;  /* 0x00007632581c7816 */ /* 0x000fe2000000001c */
[----:B------:R-:W-:Y:S01]  /*28a0*/  FADD.FTZ R29, -R20, R29 ;  /* 0x0000001d141d7221 */ /* 0x000fe20000010100 */
[----:B------:R-:W-:Y:S01]  /*28b0*/  FFMA.FTZ R37, R44, R27, R26 ;  /* 0x0000001b2c257223 */ /* 0x000fe2000001001a */
        /* <DEDUP_REMOVED lines=24> */
.L_x_141:
[----:B------:R-:W-:Y:S01]  /*2a40*/  PRMT R30, R9, 0x7632, R30 ;  /* 0x00007632091e7816 */ /* 0x000fe2000000001e */
[----:B------:R-:W-:Y:S01]  /*2a50*/  FMUL.FTZ R26, R63, R22 ;  /* 0x000000163f1a7220 */ /* 0x000fe20000410000 */
[----:B------:R-:W-:Y:S01]  /*2a60*/  SHF.L.U32 R31, R9, 0x10, RZ ;  /* 0x00000010091f7819 */ /* 0x000fe200000006ff */
[C---:B------:R-:W-:Y:S01]  /*2a70*/  FFMA.FTZ R29, R41.reuse, R63, R40 ;  /* 0x0000003f291d7223 */ /* 0x040fe20000010028 */
[----:B------:R-:W-:Y:S01]  /*2a80*/  SHF.L.U32 R33, R30, 0x10, RZ ;  /* 0x000000101e217819 */ /* 0x000fe200000006ff */
[----:B------:R-:W-:Y:S01]  /*2a90*/  FFMA.FTZ R27, R41, R26, R37 ;  /* 0x0000001a291b7223 */ /* 0x000fe20000010025 */
[--C-:B------:R-:W-:Y:S01]  /*2aa0*/  FADD.FTZ R35, R39, R26.reuse ;  /* 0x0000001a27237221 */ /* 0x100fe20000010000 */
[C---:B------:R-:W-:Y:S01]  /*2ab0*/  PRMT R26, R87.reuse, 0x7632, R26 ;  /* 0x00007632571a7816 */ /* 0x040fe2000000001a */
[C---:B------:R-:W-:Y:S01]  /*2ac0*/  FADD.FTZ R37, -R20.reuse, R31 ;  /* 0x0000001f14257221 */ /* 0x040fe20000010100 */
[----:B------:R-:W-:Y:S01]  /*2ad0*/  FADD.FTZ R33, -R20, R33 ;  /* 0x0000002114217221 */ /* 0x000fe20000010100 */
[----:B------:R-:W-:-:S02]  /*2ae0*/  SHF.L.U32 R30, R87, 0x10, RZ ;  /* 0x00000010571e7819 */ /* 0x000fc400000006ff */
[----:B------:R-:W-:Y:S01]  /*2af0*/  SHF.L.U32 R31, R26, 0x10, RZ ;  /* 0x000000101a1f7819 */ /* 0x000fe200000006ff */
[-C--:B------:R-:W-:Y:S01]  /*2b00*/  FMUL.FTZ R32, R37, R8.reuse ;  /* 0x0000000825207220 */ /* 0x080fe20000410000 */
[----:B------:R-:W-:Y:S01]  /*2b10*/  FMUL.FTZ R26, R28, R23 ;  /* 0x000000171c1a7220 */ /* 0x000fe20000410000 */
        /* <DEDUP_REMOVED lines=20> */
.L_x_142:
[----:B------:R-:W-:Y:S01]  /*2c60*/  FFMA.FTZ R37, R62, R26, R27 ;  /* 0x0000001a3e257223 */ /* 0x000fe2000001001b */
[----:B------:R-:W-:Y:S01]  /*2c70*/  FMUL.FTZ R27, R30, R22 ;  /* 0x000000161e1b7220 */ /* 0x000fe20000410000 */
[----:B------:R-:W-:Y:S01]  /*2c80*/  FADD.FTZ R38, R26, R35 ;  /* 0x000000231a267221 */ /* 0x000fe20000010000 */
[C---:B------:R-:W-:Y:S02]  /*2c90*/  PRMT R34, R10.reuse, 0x7632, R34 ;  /* 0x000076320a227816 */ /* 0x040fe40000000022 */
[----:B------:R-:W-:Y:S01]  /*2ca0*/  SHF.L.U32 R35, R10, 0x10, RZ ;  /* 0x000000100a237819 */ /* 0x000fe200000006ff */
[----:B------:R-:W-:Y:S01]  /*2cb0*/  FFMA.FTZ R26, R32, R27, R37 ;  /* 0x0000001b201a7223 */ /* 0x000fe20000010025 */
[----:B------:R-:W-:Y:S01]  /*2cc0*/  FADD.FTZ R38, R38, R27 ;  /* 0x0000001b26267221 */ /* 0x000fe20000010000 */
[----:B------:R-:W-:Y:S02]  /*2cd0*/  SHF.L.U32 R27, R34, 0x10, RZ ;  /* 0x00000010221b7819 */ /* 0x000fe400000006ff */
[----:B------:R-:W-:Y:S01]  /*2ce0*/  PRMT R36, R86, 0x7632, R36 ;  /* 0x0000763256247816 */ /* 0x000fe20000000024 */
[----:B------:R-:W-:Y:S01]  /*2cf0*/  FADD.FTZ R37, -R20, R35 ;  /* 0x0000002314257221 */ /* 0x000fe20000010100 */
[----:B------:R-:W-:Y:S01]  /*2d00*/  SHF.L.U32 R34, R86, 0x10, RZ ;  /* 0x0000001056227819 */ /* 0x000fe200000006ff */
[----:B------:R-:W-:Y:S01]  /*2d10*/  FADD.FTZ R39, -R20, R27 ;  /* 0x0000001b14277221 */ /* 0x000fe20000010100 */
[----:B------:R-:W-:Y:S01]  /*2d20*/  SHF.L.U32 R35, R36, 0x10, RZ ;  /* 0x0000001024237819 */ /* 0x000fe200000006ff */
[-C--:B------:R-:W-:Y:S01]  /*2d30*/  FMUL.FTZ R36, R37, R8.reuse ;  /* 0x0000000825247220 */ /* 0x080fe20000410000 */
[----:B------:R-:W-:Y:S01]  /*2d40*/  PRMT R49, R85, 0x7632, R49 ;  /* 0x0000763255317816 */ /* 0x000fe20000000031 */
        /* <DEDUP_REMOVED lines=21> */
.L_x_143:
[----:B------:R-:W-:Y:S01]  /*2ea0*/  FFMA.FTZ R41, R33, R27, R26 ;  /* 0x0000001b21297223 */ /* 0x000fe2000001001a */
[----:B------:R-:W-:Y:S01]  /*2eb0*/  FADD.FTZ R38, R27, R38 ;  /* 0x000000261b267221 */ /* 0x000fe20000010000 */
[----:B------:R-:W-:Y:S01]  /*2ec0*/  SHF.L.U32 R27, R85, 0x10, RZ ;  /* 0x00000010551b7819 */ /* 0x000fe200000006ff */
[----:B------:R-:W-:Y:S01]  /*2ed0*/  FMUL.FTZ R39, R34, R22 ;  /* 0x0000001622277220 */ /* 0x000fe20000410000 */
[----:B------:R-:W-:-:S03]  /*2ee0*/  SHF.L.U32 R49, R49, 0x10, RZ ;  /* 0x0000001031317819 */ /* 0x000fc600000006ff */
[----:B------:R-:W-:Y:S01]  /*2ef0*/  FFMA.FTZ R26, R36, R39, R41 ;  /* 0x00000027241a7223 */ /* 0x000fe20000010029 */
[----:B------:R-:W-:Y:S01]  /*2f00*/  FADD.FTZ R42, R38, R39 ;  /* 0x00000027262a7221 */ /* 0x000fe20000010000 */
[----:B------:R-:W-:Y:S01]  /*2f10*/  FADD.FTZ R27, -R20, R27 ;  /* 0x0000001b141b7221 */ /* 0x000fe20000010100 */
[----:B------:R-:W-:Y:S01]  /*2f20*/  PRMT R39, R84, 0x7632, R39 ;  /* 0x0000763254277816 */ /* 0x000fe20000000027 */
[----:B------:R-:W-:Y:S01]  /*2f30*/  FADD.FTZ R41, -R20, R49 ;  /* 0x0000003114297221 */ /* 0x000fe20000010100 */
[----:B------:R-:W-:Y:S01]  /*2f40*/  SHF.L.U32 R38, R84, 0x10, RZ ;  /* 0x0000001054267819 */ /* 0x000fe200000006ff */
[-C--:B------:R-:W-:Y:S01]  /*2f50*/  FMUL.FTZ R40, R27, R8.reuse ;  /* 0x000000081b287220 */ /* 0x080fe20000410000 */
[----:B------:R-:W-:Y:S01]  /*2f60*/  SHF.L.U32 R39, R39, 0x10, RZ ;  /* 0x0000001027277819 */ /* 0x000fe200000006ff */
        /* <DEDUP_REMOVED lines=21> */
.L_x_144:
[----:B------:R-:W-:Y:S01]  /*30c0*/  FFMA.FTZ R47, R37, R27, R26 ;  /* 0x0000001b252f7223 */ /* 0x000fe2000001001a */
[----:B------:R-:W-:Y:S01]  /*30d0*/  FADD.FTZ R42, R27, R42 ;  /* 0x0000002a1b2a7221 */ /* 0x000fe20000010000 */
[C---:B------:R-:W-:Y:S01]  /*30e0*/  PRMT R27, R11.reuse, 0x7632, R27 ;  /* 0x000076320b1b7816 */ /* 0x040fe2000000001b */
[----:B------:R-:W-:Y:S01]  /*30f0*/  FMUL.FTZ R43, R38, R22 ;  /* 0x00000016262b7220 */ /* 0x000fe20000410000 */
[----:B------:R-:W-:Y:S02]  /*3100*/  SHF.L.U32 R45, R11, 0x10, RZ ;  /* 0x000000100b2d7819 */ /* 0x000fe400000006ff */
[----:B------:R-:W-:Y:S01]  /*3110*/  SHF.L.U32 R27, R27, 0x10, RZ ;  /* 0x000000101b1b7819 */ /* 0x000fe200000006ff */
[----:B------:R-:W-:Y:S01]  /*3120*/  FFMA.FTZ R26, R40, R43, R47 ;  /* 0x0000002b281a7223 */ /* 0x000fe2000001002f */
[----:B------:R-:W-:Y:S01]  /*3130*/  FADD.FTZ R46, R42, R43 ;  /* 0x0000002b2a2e7221 */ /* 0x000fe20000010000 */
[C---:B------:R-:W-:Y:S01]  /*3140*/  FADD.FTZ R45, -R20.reuse, R45 ;  /* 0x0000002d142d7221 */ /* 0x040fe20000010100 */
[C---:B------:R-:W-:Y:S01]  /*3150*/  PRMT R43, R83.reuse, 0x7632, R43 ;  /* 0x00007632532b7816 */ /* 0x040fe2000000002b */
[----:B------:R-:W-:Y:S01]  /*3160*/  FADD.FTZ R47, -R20, R27 ;  /* 0x0000001b142f7221 */ /* 0x000fe20000010100 */
[----:B------:R-:W-:Y:S01]  /*3170*/  SHF.L.U32 R42, R83, 0x10, RZ ;  /* 0x00000010532a7819 */ /* 0x000fe200000006ff */
[-C--:B------:R-:W-:Y:S01]  /*3180*/  FMUL.FTZ R44, R45, R8.reuse ;  /* 0x000000082d2c7220 */ /* 0x080fe20000410000 */
[----:B------:R-:W-:Y:S01]  /*3190*/  PRMT R57, R82, 0x7632, R57 ;  /* 0x0000763252397816 */ /* 0x000fe20000000039 */
[----:B------:R-:W-:Y:S01]  /*31a0*/  FMUL.FTZ R27, R39, R23 ;  /* 0x00000017271b7220 */ /* 0x000fe20000410000 */
        /* <DEDUP_REMOVED lines=21> */
.L_x_145:
[----:B------:R-:W-:Y:S01]  /*3300*/  FFMA.FTZ R49, R41, R27, R26 ;  /* 0x0000001b29317223 */ /* 0x000fe2000001001a */
[----:B------:R-:W-:Y:S01]  /*3310*/  FADD.FTZ R46, R27, R46 ;  /* 0x0000002e1b2e7221 */ /* 0x000fe20000010000 */
[----:B------:R-:W-:Y:S01]  /*3320*/  SHF.L.U32 R27, R82, 0x10, RZ ;  /* 0x00000010521b7819 */ /* 0x000fe200000006ff */
[----:B------:R-:W-:Y:S01]  /*3330*/  FMUL.FTZ R47, R42, R22 ;  /* 0x000000162a2f7220 */ /* 0x000fe20000410000 */
[----:B------:R-:W-:-:S03]  /*3340*/  SHF.L.U32 R57, R57, 0x10, RZ ;  /* 0x0000001039397819 */ /* 0x000fc600000006ff */
[----:B------:R-:W-:Y:S01]  /*3350*/  FFMA.FTZ R26, R44, R47, R49 ;  /* 0x0000002f2c1a7223 */ /* 0x000fe20000010031 */
[----:B------:R-:W-:Y:S01]  /*3360*/  FADD.FTZ R50, R46, R47 ;  /* 0x0000002f2e327221 */ /* 0x000fe20000010000 */
[C---:B------:R-:W-:Y:S01]  /*3370*/  FADD.FTZ R27, -R20.reuse, R27 ;  /* 0x0000001b141b7221 */ /* 0x040fe20000010100 */
[C---:B------:R-:W-:Y:S01]  /*3380*/  PRMT R47, R81.reuse, 0x7632, R47 ;  /* 0x00007632512f7816 */ /* 0x040fe2000000002f */
        /* <DEDUP_REMOVED lines=25> */
.L_x_146:
[----:B------:R-:W-:Y:S01]  /*3520*/  FFMA.FTZ R55, R45, R27, R26 ;  /* 0x0000001b2d377223 */ /* 0x000fe2000001001a */
[----:B------:R-:W-:Y:S01]  /*3530*/  FMUL.FTZ R51, R46, R22 ;  /* 0x000000162e337220 */ /* 0x000fe20000410000 */
[--C-:B------:R-:W-:Y:S01]  /*3540*/  FADD.FTZ R52, R27, R50.reuse ;  /* 0x000000321b347221 */ /* 0x100fe20000010000 */
[----:B------:R-:W-:Y:S01]  /*3550*/  PRMT R50, R13, 0x7632, R50 ;  /* 0x000076320d327816 */ /* 0x000fe20000000032 */
[----:B------:R-:W-:Y:S01]  /*3560*/  FMUL.FTZ R56, R47, R23 ;  /* 0x000000172f387220 */ /* 0x000fe20000410000 */
[----:B------:R-:W-:Y:S01]  /*3570*/  SHF.L.U32 R53, R13, 0x10, RZ ;  /* 0x000000100d357819 */ /* 0x000fe200000006ff */
[----:B------:R-:W-:Y:S01]  /*3580*/  FFMA.FTZ R26, R48, R51, R55 ;  /* 0x00000033301a7223 */ /* 0x000fe20000010037 */
[----:B------:R-:W-:Y:S01]  /*3590*/  FADD.FTZ R27, R52, R51 ;  /* 0x00000033341b7221 */ /* 0x000fe20000010000 */
[----:B------:R-:W-:Y:S02]  /*35a0*/  SHF.L.U32 R51, R50, 0x10, RZ ;  /* 0x0000001032337819 */ /* 0x000fe400000006ff */
[----:B------:R-:W-:Y:S01]  /*35b0*/  PRMT R52, R80, 0x7632, R52 ;  /* 0x0000763250347816 */ /* 0x000fe20000000034 */
[C---:B------:R-:W-:Y:S01]  /*35c0*/  FADD.FTZ R53, -R20.reuse, R53 ;  /* 0x0000003514357221 */ /* 0x040fe20000010100 */
[----:B------:R-:W-:Y:S01]  /*35d0*/  PRMT R54, R79, 0x7632, R54 ;  /* 0x000076324f367816 */ /* 0x000fe20000000036 */
        /* <DEDUP_REMOVED lines=24> */
.L_x_147:
[----:B------:R-:W-:Y:S01]  /*3760*/  FFMA.FTZ R61, R49, R56, R26 ;  /* 0x00000038313d7223 */ /* 0x000fe2000001001a */
[----:B------:R-:W-:Y:S01]  /*3770*/  SHF.L.U32 R57, R79, 0x10, RZ ;  /* 0x000000104f397819 */ /* 0x000fe200000006ff */
[----:B------:R-:W-:Y:S01]  /*3780*/  FMUL.FTZ R55, R50, R22 ;  /* 0x0000001632377220 */ /* 0x000fe20000410000 */
[----:B------:R-:W-:Y:S01]  /*3790*/  FADD.FTZ R56, R56, R27 ;  /* 0x0000001b38387221 */ /* 0x000fe20000010000 */
[----:B------:R-:W-:Y:S01]  /*37a0*/  SHF.L.U32 R59, R54, 0x10, RZ ;  /* 0x00000010363b7819 */ /* 0x000fe200000006ff */
[----:B------:R-:W-:Y:S01]  /*37b0*/  FMUL.FTZ R58, R51, R23 ;  /* 0x00000017333a7220 */ /* 0x000fe20000410000 */
        /* <DEDUP_REMOVED lines=28> */
.L_x_148:
[----:B------:R-:W-:Y:S01]  /*3980*/  FFMA.FTZ R65, R53, R58, R26 ;  /* 0x0000003a35417223 */ /* 0x000fe2000001001a */
[----:B------:R-:W-:Y:S01]  /*3990*/  FMUL.FTZ R59, R54, R22 ;  /* 0x00000016363b7220 */ /* 0x000fe20000410000 */
[----:B------:R-:W-:Y:S01]  /*39a0*/  FADD.FTZ R60, R58, R27 ;  /* 0x0000001b3a3c7221 */ /* 0x000fe20000010000 */
[----:B------:R-:W-:Y:S01]  /*39b0*/  PRMT R58, R12, 0x7632, R58 ;  /* 0x000076320c3a7816 */ /* 0x000fe2000000003a */
[----:B------:R-:W-:Y:S01]  /*39c0*/  FMUL.FTZ R66, R55, R23 ;  /* 0x0000001737427220 */ /* 0x000fe20000410000 */
[----:B------:R-:W-:Y:S01]  /*39d0*/  FFMA.FTZ R26, R56, R59, R65 ;  /* 0x0000003b381a7223 */ /* 0x000fe20000010041 */
[----:B------:R-:W-:Y:S01]  /*39e0*/  FADD.FTZ R27, R60, R59 ;  /* 0x0000003b3c1b7221 */ /* 0x000fe20000010000 */
[----:B------:R-:W-:Y:S02]  /*39f0*/  SHF.L.U32 R61, R12, 0x10, RZ ;  /* 0x000000100c3d7819 */ /* 0x000fe400000006ff */
[----:B------:R-:W-:Y:S02]  /*3a00*/  SHF.L.U32 R59, R58, 0x10, RZ ;  /* 0x000000103a3b7819 */ /* 0x000fe400000006ff */
[C---:B------:R-:W-:Y:S01]  /*3a10*/  PRMT R60, R77.reuse, 0x7632, R60 ;  /* 0x000076324d3c7816 */ /* 0x040fe2000000003c */
[C---:B------:R-:W-:Y:S01]  /*3a20*/  FADD.FTZ R65, -R20.reuse, R61 ;  /* 0x0000003d14417221 */ /* 0x040fe20000010100 */
[----:B------:R-:W-:Y:S01]  /*3a30*/  SHF.L.U32 R58, R77, 0x10, RZ ;  /* 0x000000104d3a7819 */ /* 0x000fe200000006ff */
[----:B------:R-:W-:Y:S01]  /*3a40*/  FADD.FTZ R67, -R20, R59 ;  /* 0x0000003b14437221 */ /* 0x000fe20000010100 */
[----:B------:R-:W-:Y:S01]  /*3a50*/  SHF.L.U32 R59, R60, 0x10, RZ ;  /* 0x000000103c3b7819 */ /* 0x000fe200000006ff */
[-C--:B------:R-:W-:Y:S01]  /*3a60*/  FMUL.FTZ R60, R65, R8.reuse ;  /* 0x00000008413c7220 */ /* 0x080fe20000410000 */
[----:B------:R-:W-:Y:S01]  /*3a70*/  PRMT R61, R96, 0x7632, R61 ;  /* 0x00007632603d7816 */ /* 0x000fe2000000003d */
        /* <DEDUP_REMOVED lines=20> */
.L_x_149:
[----:B------:R-:W-:Y:S01]  /*3bc0*/  FFMA.FTZ R69, R57, R66, R26 ;  /* 0x0000004239457223 */ /* 0x000fe2000001001a */
[----:B------:R-:W-:Y:S01]  /*3bd0*/  FMUL.FTZ R65, R58, R22 ;  /* 0x000000163a417220 */ /* 0x000fe20000410000 */
[----:B------:R-:W-:Y:S01]  /*3be0*/  SHF.L.U32 R67, R96, 0x10, RZ ;  /* 0x0000001060437819 */ /* 0x000fe200000006ff */
[----:B------:R-:W-:Y:S01]  /*3bf0*/  FADD.FTZ R26, R66, R27 ;  /* 0x0000001b421a7221 */ /* 0x000fe20000010000 */
[----:B------:R-:W-:Y:S01]  /*3c00*/  SHF.L.U32 R61, R61, 0x10, RZ ;  /* 0x000000103d3d7819 */ /* 0x000fe200000006ff */
[----:B------:R-:W-:Y:S01]  /*3c10*/  FFMA.FTZ R27, R60, R65, R69 ;  /* 0x000000413c1b7223 */ /* 0x000fe20000010045 */
        /* <DEDUP_REMOVED lines=28> */
.L_x_150:
        /* <DEDUP_REMOVED lines=12> */
[C---:B------:R-:W-:Y:S01]  /*3ea0*/  FADD.FTZ R119, -R20.reuse, R69 ;  /* 0x0000004514777221 */ /* 0x040fe20000010100 */
[----:B------:R-:W-:Y:S01]  /*3eb0*/  FADD.FTZ R121, -R20, R71 ;  /* 0x0000004714797221 */ /* 0x000fe20000010100 */
[----:B------:R-:W-:-:S02]  /*3ec0*/  SHF.L.U32 R69, R94, 0x10, RZ ;  /* 0x000000105e457819 */ /* 0x000fc400000006ff */
[----:B------:R-:W-:Y:S01]  /*3ed0*/  SHF.L.U32 R70, R70, 0x10, RZ ;  /* 0x0000001046467819 */ /* 0x000fe200000006ff */
[-C--:B------:R-:W-:Y:S01]  /*3ee0*/  FMUL.FTZ R71, R119, R8.reuse ;  /* 0x0000000877477220 */ /* 0x080fe20000410000 */
[----:B------:R-:W-:Y:S01]  /*3ef0*/  FMUL.FTZ R116, R121, R8 ;  /* 0x0000000879747220 */ /* 0x000fe20000410000 */
[----:B------:R-:W-:Y:S06]  /*3f00*/  @!P0 BRA `(.L_x_151) ;  /* 0x0000000000488947 */ /* 0x000fec0003800000 */
[----:B------:R-:W-:Y:S01]  /*3f10*/  FFMA.FTZ R121, R71, R22, R24 ;  /* 0x0000001647797223 */ /* 0x000fe20000010018 */
[----:B------:R-:W-:-:S03]  /*3f20*/  FFMA.FTZ R120, R116, R23, R25 ;  /* 0x0000001774787223 */ /* 0x000fc60000010019 */
[----:B------:R-:W-:Y:S01]  /*3f30*/  FMUL.FTZ R122, R121, -1.4426950216293334961 ;  /* 0xbfb8aa3b797a7820 */ /* 0x000fe20000410000 */
[----:B------:R-:W-:-:S03]  /*3f40*/  FMUL.FTZ R124, R120, -1.4426950216293334961 ;  /* 0xbfb8aa3b787c7820 */ /* 0x000fc60000410000 */
        /* <DEDUP_REMOVED lines=9> */
[----:B-1----:R-:W-:Y:S01]  /*3fe0*/  FMUL.FTZ R70, R70, R119 ;  /* 0x0000007746467220 */ /* 0x002fe20000410000 */
[----:B------:R-:W-:Y:S02]  /*3ff0*/  FADD.FTZ R119, -R119, 1 ;  /* 0x3f80000077777421 */ /* 0x000fe40000010100 */
[----:B------:R-:W-:Y:S02]  /*4000*/  FMUL.FTZ R69, R69, R26 ;  /* 0x0000001a45457220 */ /* 0x000fe40000410000 */
[----:B------:R-:W-:-:S04]  /*4010*/  FFMA.FTZ R119, R120, R119, 1 ;  /* 0x3f80000078777423 */ /* 0x000fc80000010077 */
[----:B------:R-:W-:-:S07]  /*4020*/  FMUL.FTZ R70, R70, R119 ;  /* 0x0000007746467220 */ /* 0x000fce0000410000 */
.L_x_151:
[----:B------:R-:W-:Y:S01]  /*4030*/  FMUL.FTZ R26, R69, R22 ;  /* 0x00000016451a7220 */ /* 0x000fe20000410000 */
[--C-:B------:R-:W-:Y:S01]  /*4040*/  FADD.FTZ R117, R117, R63.reuse ;  /* 0x0000003f75757221 */ /* 0x100fe20000010000 */
[----:B------:R-:W-:Y:S01]  /*4050*/  PRMT R63, R74, 0x7632, R63 ;  /* 0x000076324a3f7816 */ /* 0x000fe2000000003f */
[----:B------:R-:W-:Y:S01]  /*4060*/  FFMA.FTZ R118, R62, R28, R118 ;  /* 0x0000001c3e767223 */ /* 0x000fe20000010076 */
[----:B------:R-:W-:Y:S01]  /*4070*/  FFMA.FTZ R27, R71, R26, R27 ;  /* 0x0000001a471b7223 */ /* 0x000fe2000001001b */
[----:B------:R-:W-:Y:S01]  /*4080*/  FADD.FTZ R119, R61, R26 ;  /* 0x0000001a3d777221 */ /* 0x000fe20000010000 */
[----:B------:R-:W-:Y:S01]  /*4090*/  FMUL.FTZ R62, R70, R23 ;  /* 0x00000017463e7220 */ /* 0x000fe20000410000 */
[----:B------:R-:W-:Y:S02]  /*40a0*/  SHF.L.U32 R61, R74, 0x10, RZ ;  /* 0x000000104a3d7819 */ /* 0x000fe400000006ff */
        /* <DEDUP_REMOVED lines=14> */
[----:B------:R-:W-:-:S04]  /*4190*/  FMUL.FTZ R124, R63, -1.4426950216293334961 ;  /* 0xbfb8aa3b3f7c7820 */ /* 0x000fc80000410000 */
        /* <DEDUP_REMOVED lines=14> */
.L_x_152:
[----:B------:R-:W-:Y:S01]  /*4280*/  FMUL.FTZ R61, R122, R22 ;  /* 0x000000167a3d7220 */ /* 0x000fe20000410000 */
[----:B------:R-:W-:Y:S02]  /*4290*/  SHF.L.U32 R123, R75, 0x10, RZ ;  /* 0x000000104b7b7819 */ /* 0x000fe400000006ff */
[----:B------:R-:W-:Y:S01]  /*42a0*/  PRMT R63, R92, 0x7632, R63 ;  /* 0x000076325c3f7816 */ /* 0x000fe2000000003f */
[----:B------:R-:W-:Y:S01]  /*42b0*/  FFMA.FTZ R26, R120, R61, R26 ;  /* 0x0000003d781a7223 */ /* 0x000fe2000001001a */
[--C-:B------:R-:W-:Y:S01]  /*42c0*/  FADD.FTZ R62, R27, R61.reuse ;  /* 0x0000003d1b3e7221 */ /* 0x100fe20000010000 */
[----:B------:R-:W-:Y:S01]  /*42d0*/  PRMT R61, R75, 0x7632, R61 ;  /* 0x000076324b3d7816 */ /* 0x000fe2000000003d */
[----:B------:R-:W-:Y:S01]  /*42e0*/  FMUL.FTZ R27, R119, R23 ;  /* 0x00000017771b7220 */ /* 0x000fe20000410000 */
[----:B------:R-:W-:Y:S01]  /*42f0*/  FADD.FTZ R123, -R20, R123 ;  /* 0x0000007b147b7221 */ /* 0x000fe20000010100 */
[----:B------:R-:W-:Y:S02]  /*4300*/  SHF.L.U32 R63, R63, 0x10, RZ ;  /* 0x000000103f3f7819 */ /* 0x000fe400000006ff */
[----:B------:R-:W-:Y:S01]  /*4310*/  SHF.L.U32 R61, R61, 0x10, RZ ;  /* 0x000000103d3d7819 */ /* 0x000fe200000006ff */
[----:B------:R-:W-:Y:S01]  /*4320*/  FFMA.FTZ R26, R121, R27, R26 ;  /* 0x0000001b791a7223 */ /* 0x000fe2000001001a */
[----:B------:R-:W-:Y:S01]  /*4330*/  FADD.FTZ R27, R27, R62 ;  /* 0x0000003e1b1b7221 */ /* 0x000fe20000010000 */
[----:B------:R-:W-:Y:S01]  /*4340*/  FMUL.FTZ R123, R123, R8 ;  /* 0x000000087b7b7220 */ /* 0x000fe20000410000 */
[----:B------:R-:W-:Y:S01]  /*4350*/  SHF.L.U32 R62, R92, 0x10, RZ ;  /* 0x000000105c3e7819 */ /* 0x000fe200000006ff */
[----:B------:R-:W-:-:S04]  /*4360*/  FADD.FTZ R61, -R20, R61 ;  /* 0x0000003d143d7221 */ /* 0x000fc80000010100 */
[----:B------:R-:W-:Y:S01]  /*4370*/  FMUL.FTZ R61, R61, R8 ;  /* 0x000000083d3d7220 */ /* 0x000fe20000410000 */
        /* <DEDUP_REMOVED lines=8> */
[----:B------:R-:W-:Y:S01]  /*4400*/  FFMA.FTZ R125, R124, R125, 1 ;  /* 0x3f8000007c7d7423 */ /* 0x000fe2000001007d */
[----:B------:R-:W-:-:S03]  /*4410*/  FFMA.FTZ R124, R61, R23, R25 ;  /* 0x000000173d7c7223 */ /* 0x000fc60000010019 */
[----:B------:R-:W-:Y:S01]  /*4420*/  FMUL.FTZ R62, R62, R125 ;  /* 0x0000007d3e3e7220 */ /* 0x000fe20000410000 */
        /* <DEDUP_REMOVED lines=8> */
.L_x_153:
[----:B------:R-:W0:Y:S01]  /*44b0*/  S2R R0, SR_LANEID ;  /* 0x0000000000007919 */ /* 0x000e220000000000 */
[----:B------:R-:W-:Y:S01]  /*44c0*/  FMUL.FTZ R124, R62, R22 ;  /* 0x000000163e7c7220 */ /* 0x000fe20000410000 */
[----:B------:R-:W-:Y:S01]  /*44d0*/  FADD.FTZ R14, R14, R28 ;  /* 0x0000001c0e0e7221 */ /* 0x000fe20000010000 */
[----:B------:R-:W-:Y:S01]  /*44e0*/  FFMA.FTZ R29, R32, R30, R29 ;  /* 0x0000001e201d7223 */ /* 0x000fe2000001001d */
[----:B------:R-:W-:Y:S01]  /*44f0*/  FFMA.FTZ R118, R33, R31, R118 ;  /* 0x0000001f21767223 */ /* 0x000fe20000010076 */
[----:B------:R-:W-:Y:S01]  /*4500*/  FFMA.FTZ R26, R123, R124, R26 ;  /* 0x0000007c7b1a7223 */ /* 0x000fe2000001001a */
[----:B------:R-:W-:Y:S01]  /*4510*/  FADD.FTZ R27, R27, R124 ;  /* 0x0000007c1b1b7221 */ /* 0x000fe20000010000 */
[----:B------:R-:W-:Y:S01]  /*4520*/  FMUL.FTZ R124, R63, R23 ;  /* 0x000000173f7c7220 */ /* 0x000fe20000410000 */
[----:B------:R-:W-:Y:S01]  /*4530*/  FADD.FTZ R117, R117, R30 ;  /* 0x0000001e75757221 */ /* 0x000fe20000010000 */
[----:B------:R-:W-:Y:S01]  /*4540*/  FADD.FTZ R14, R14, R31 ;  /* 0x0000001f0e0e7221 */ /* 0x000fe20000010000 */
[----:B------:R-:W-:Y:S01]  /*4550*/  FFMA.FTZ R29, R36, R34, R29 ;  /* 0x00000022241d7223 */ /* 0x000fe2000001001d */
[----:B------:R-:W-:Y:S01]  /*4560*/  FFMA.FTZ R26, R61, R124, R26 ;  /* 0x0000007c3d1a7223 */ /* 0x000fe2000001001a */
[----:B------:R-:W-:Y:S01]  /*4570*/  FADD.FTZ R27, R124, R27 ;  /* 0x0000001b7c1b7221 */ /* 0x000fe20000010000 */
[----:B------:R-:W-:Y:S01]  /*4580*/  FFMA.FTZ R118, R37, R35, R118 ;  /* 0x0000002325767223 */ /* 0x000fe20000010076 */
[----:B------:R-:W-:Y:S01]  /*4590*/  FADD.FTZ R117, R117, R34 ;  /* 0x0000002275757221 */ /* 0x000fe20000010000 */
[----:B------:R-:W-:Y:S01]  /*45a0*/  FADD.FTZ R14, R14, R35 ;  /* 0x000000230e0e7221 */ /* 0x000fe20000010000 */
[----:B------:R-:W1:Y:S01]  /*45b0*/  SHFL.DOWN PT, R124, R26, 0x1, 0x1f ;  /* 0x08201f001a7c7f89 */ /* 0x000e6200000e0000 */
[----:B------:R-:W-:Y:S01]  /*45c0*/  FFMA.FTZ R29, R40, R38, R29 ;  /* 0x00000026281d7223 */ /* 0x000fe2000001001d */
[----:B------:R-:W-:Y:S01]  /*45d0*/  FFMA.FTZ R118, R41, R39, R118 ;  /* 0x0000002729767223 */ /* 0x000fe20000010076 */
[----:B------:R-:W-:Y:S01]  /*45e0*/  FADD.FTZ R117, R117, R38 ;  /* 0x0000002675757221 */ /* 0x000fe20000010000 */
[----:B------:R-:W2:Y:S01]  /*45f0*/  SHFL.DOWN PT, R125, R27, 0x1, 0x1f ;  /* 0x08201f001b7d7f89 */ /* 0x000ea200000e0000 */
[----:B------:R-:W-:Y:S01]  /*4600*/  FADD.FTZ R14, R14, R39 ;  /* 0x000000270e0e7221 */ /* 0x000fe20000010000 */
[----:B------:R-:W-:Y:S01]  /*4610*/  FFMA.FTZ R29, R44, R42, R29 ;  /* 0x0000002a2c1d7223 */ /* 0x000fe2000001001d */
[----:B------:R-:W-:Y:S01]  /*4620*/  FFMA.FTZ R118, R45, R43, R118 ;  /* 0x0000002b2d767223 */ /* 0x000fe20000010076 */
[----:B------:R-:W-:Y:S01]  /*4630*/  FADD.FTZ R117, R117, R42 ;  /* 0x0000002a75757221 */ /* 0x000fe20000010000 */
[----:B------:R-:W-:Y:S01]  /*4640*/  FADD.FTZ R14, R14, R43 ;  /* 0x0000002b0e0e7221 */ /* 0x000fe20000010000 */
[----:B------:R-:W3:Y:S01]  /*4650*/  S2UR UR11, SR_CgaCtaId ;  /* 0x00000000000b79c3 */ /* 0x000ee20000008800 */
[----:B------:R-:W-:Y:S01]  /*4660*/  FFMA.FTZ R29, R48, R46, R29 ;  /* 0x0000002e301d7223 */ /* 0x000fe2000001001d */
[----:B------:R-:W-:Y:S01]  /*4670*/  FFMA.FTZ R118, R49, R47, R118 ;  /* 0x0000002f31767223 */ /* 0x000fe20000010076 */
[----:B------:R-:W-:Y:S01]  /*4680*/  FADD.FTZ R117, R117, R46 ;  /* 0x0000002e75757221 */ /* 0x000fe20000010000 */
[----:B------:R-:W-:Y:S01]  /*4690*/  FADD.FTZ R14, R14, R47 ;  /* 0x0000002f0e0e7221 */ /* 0x000fe20000010000 */
[----:B------:R-:W-:Y:S01]  /*46a0*/  FFMA.FTZ R29, R52, R50, R29 ;  /* 0x00000032341d7223 */ /* 0x000fe2000001001d */
[----:B0-----:R-:W-:Y:S01]  /*46b0*/  ISETP.GT.AND P0, PT, R0, 0x1e, PT ;  /* 0x0000001e0000780c */ /* 0x001fe20003f04270 */
[----:B------:R-:W-:Y:S01]  /*46c0*/  FFMA.FTZ R118, R53, R51, R118 ;  /* 0x0000003335767223 */ /* 0x000fe20000010076 */
[----:B------:R-:W-:Y:S01]  /*46d0*/  FADD.FTZ R117, R117, R50 ;  /* 0x0000003275757221 */ /* 0x000fe20000010000 */
[----:B------:R-:W-:Y:S01]  /*46e0*/  FADD.FTZ R14, R14, R51 ;  /* 0x000000330e0e7221 */ /* 0x000fe20000010000 */
[----:B------:R-:W-:Y:S01]  /*46f0*/  FFMA.FTZ R29, R56, R54, R29 ;  /* 0x00000036381d7223 */ /* 0x000fe2000001001d */
        /* <DEDUP_REMOVED lines=8> */
[----:B-1----:R-:W-:Y:S01]  /*4780*/  @!P0 FADD.FTZ R26, R26, R124 ;  /* 0x0000007c1a1a8221 */ /* 0x002fe20000010000 */
[----:B--2---:R-:W-:Y:S01]  /*4790*/  @!P0 FADD.FTZ R27, R27, R125 ;  /* 0x0000007d1b1b8221 */ /* 0x004fe20000010000 */
[----:B------:R-:W-:Y:S01]  /*47a0*/  ISETP.GT.AND P0, PT, R0, 0x1d, PT ;  /* 0x0000001d0000780c */ /* 0x000fe20003f04270 */
[----:B------:R-:W-:Y:S01]  /*47b0*/  FFMA.FTZ R57, R68, R66, R57 ;  /* 0x0000004244397223 */ /* 0x000fe20000010039 */
[----:B------:R-:W-:Y:S01]  /*47c0*/  FADD.FTZ R58, R58, R65 ;  /* 0x000000413a3a7221 */ /* 0x000fe20000010000 */
[----:B------:R-:W0:Y:S01]  /*47d0*/  SHFL.DOWN PT, R124, R26, 0x2, 0x1f ;  /* 0x08401f001a7c7f89 */ /* 0x000e2200000e0000 */
[----:B------:R-:W-:Y:S01]  /*47e0*/  FADD.FTZ R59, R59, R66 ;  /* 0x000000423b3b7221 */ /* 0x000fe20000010000 */
[----:B------:R-:W-:Y:S01]  /*47f0*/  UMOV UR6, 0x400 ;  /* 0x0000040000067882 */ /* 0x000fe20000000000 */
[----:B------:R-:W-:Y:S01]  /*4800*/  FFMA.FTZ R71, R71, R69, R60 ;  /* 0x0000004547477223 */ /* 0x000fe2000001003c */
[----:B------:R-:W1:Y:S01]  /*4810*/  SHFL.DOWN PT, R125, R27, 0x2, 0x1f ;  /* 0x08401f001b7d7f89 */ /* 0x000e6200000e0000 */
[----:B------:R-:W-:Y:S01]  /*4820*/  UIADD3 UR5, UR6, 0x40, URZ ;  /* 0x0000004006057890 */ /* 0x000fe2000fffe03f */
[----:B------:R-:W-:Y:S01]  /*4830*/  FFMA.FTZ R116, R116, R70, R57 ;  /* 0x0000004674747223 */ /* 0x000fe20000010039 */
[----:B------:R-:W-:Y:S01]  /*4840*/  FADD.FTZ R69, R58, R69 ;  /* 0x000000453a457221 */ /* 0x000fe20000010000 */
[----:B------:R-:W-:Y:S01]  /*4850*/  FADD.FTZ R70, R59, R70 ;  /* 0x000000463b467221 */ /* 0x000fe20000010000 */
[----:B---3--:R-:W-:Y:S01]  /*4860*/  ULEA UR5, UR11, UR5, 0x18 ;  /* 0x000000050b057291 */ /* 0x008fe2000f8ec03f */
        /* <DEDUP_REMOVED lines=8> */
[----:B------:R-:W-:Y:S01]  /*48f0*/  LEA R14, R2, UR5, 0x4 ;  /* 0x00000005020e7c11 */ /* 0x000fe2000f8e20ff */
[----:B------:R-:W2:Y:S01]  /*4900*/  LDC.64 R116, c[0x0][0x268] ;  /* 0x00009a00ff747b82 */ /* 0x000ea20000000a00 */
[----:B------:R-:W-:Y:S01]  /*4910*/  BSSY B0, `(.L_x_154) ;  /* 0x0000024000007945 */ /* 0x000fe20003800000 */
[----:B------:R-:W-:-:S02]  /*4920*/  LEA R100, R100, R2, 0x2 ;  /* 0x0000000264647211 */ /* 0x000fc400078e10ff */
[----:B------:R-:W-:Y:S01]  /*4930*/  STS.128 [R14], R60 ;  /* 0x0000003c0e007388 */ /* 0x000fe20000000c00 */
        /* <DEDUP_REMOVED lines=14> */
[----:B------:R-:W1:Y:S01]  /*4a20*/  SHFL.DOWN PT, R125, R27, 0x10, 0x1f ;  /* 0x0a001f001b7d7f89 */ /* 0x000e6200000e0000 */
[----:B------:R-:W3:Y:S09]  /*4a30*/  S2R R0, SR_CTAID.Y ;  /* 0x0000000000007919 */ /* 0x000ef20000002600 */
[----:B0-----:R-:W-:-:S02]  /*4a40*/  @!P0 FADD.FTZ R26, R26, R124 ;  /* 0x0000007c1a1a8221 */ /* 0x001fc40000010000 */
[----:B------:R-:W0:Y:S01]  /*4a50*/  S2R R124, SR_LANEID ;  /* 0x00000000007c7919 */ /* 0x000e220000000000 */
[----:B-1----:R-:W-:Y:S01]  /*4a60*/  @!P0 FADD.FTZ R27, R27, R125 ;  /* 0x0000007d1b1b8221 */ /* 0x002fe20000010000 */
[----:B0-----:R-:W-:-:S13]  /*4a70*/  ISETP.NE.AND P0, PT, R124, RZ, PT ;  /* 0x000000ff7c00720c */ /* 0x001fda0003f05270 */
[----:B------:R0:W-:Y:S01]  /*4a80*/  @!P0 STS.64 [R114+0x8], R26 ;  /* 0x0000081a72008388 */ /* 0x0001e20000000a00 */
[----:B------:R-:W-:Y:S01]  /*4a90*/  BAR.SYNC.DEFER_BLOCKING 0x0 ;  /* 0x0000000000007b1d */ /* 0x000fe20000010000 */
[----:B------:R-:W-:-:S13]  /*4aa0*/  ISETP.NE.AND P0, PT, R2, RZ, PT ;  /* 0x000000ff0200720c */ /* 0x000fda0003f05270 */
[----:B0-23--:R-:W-:Y:S05]  /*4ab0*/  @P0 BRA `(.L_x_155) ;  /* 0x0000000000240947 */ /* 0x00dfea0003800000 */
        /* <DEDUP_REMOVED lines=9> */
.L_x_155:
[----:B------:R-:W-:Y:S05]  /*4b50*/  BSYNC B0 ;  /* 0x0000000000007941 */ /* 0x000fea0003800000 */
.L_x_154:
[----:B------:R-:W-:Y:S01]  /*4b60*/  BAR.SYNC.DEFER_BLOCKING 0x0 ;  /* 0x0000000000007b1d */ /* 0x000fe20000010000 */
[----:B------:R-:W-:-:S05]  /*4b70*/  ISETP.GT.U32.AND P6, PT, R2, 0x3, PT ;  /* 0x000000030200780c */ /* 0x000fca0003fc4070 */
[----:B------:R-:W-:Y:S08]  /*4b80*/  BSSY B0, `(.L_x_156) ;  /* 0x000009d000007945 */ /* 0x000ff00003800000 */
[----:B------:R-:W-:Y:S05]  /*4b90*/  @P6 BRA `(.L_x_157) ;  /* 0x00000008006c6947 */ /* 0x000fea0003800000 */
[----:B------:R-:W0:Y:S04]  /*4ba0*/  LDS.128 R64, [R14+0x40] ;  /* 0x000040000e407984 */ /* 0x000e280000000c00 */
[----:B------:R-:W1:Y:S04]  /*4bb0*/  LDS.128 R28, [R14+0x80] ;  /* 0x000080000e1c7984 */ /* 0x000e680000000c00 */
[----:B------:R-:W2:Y:S04]  /*4bc0*/  LDS.128 R32, [R14+0xc0] ;  /* 0x0000c0000e207984 */ /* 0x000ea80000000c00 */
[----:B------:R-:W3:Y:S04]  /*4bd0*/  LDS.128 R52, [R14+0x100] ;  /* 0x000100000e347984 */ /* 0x000ee80000000c00 */
[----:B------:R-:W4:Y:S04]  /*4be0*/  LDS.128 R56, [R14+0x140] ;  /* 0x000140000e387984 */ /* 0x000f280000000c00 */
[----:B------:R-:W5:Y:S04]  /*4bf0*/  LDS.128 R48, [R14+0x180] ;  /* 0x000180000e307984 */ /* 0x000f680000000c00 */
[----:B------:R-:W5:Y:S04]  /*4c00*/  LDS.128 R44, [R14+0x1c0] ;  /* 0x0001c0000e2c7984 */ /* 0x000f680000000c00 */
[----:B------:R-:W5:Y:S04]  /*4c10*/  LDS.128 R40, [R14+0x200] ;  /* 0x000200000e287984 */ /* 0x000f680000000c00 */
[----:B------:R-:W5:Y:S01]  /*4c20*/  LDS.128 R36, [R14+0x240] ;  /* 0x000240000e247984 */ /* 0x000f620000000c00 */
        /* <DEDUP_REMOVED lines=19> */
[----:B----4-:R-:W-:Y:S01]  /*4d60*/  FADD.FTZ R69, R69, R56 ;  /* 0x0000003845457221 */ /* 0x010fe20000010000 */
[----:B------:R-:W3:Y:S01]  /*4d70*/  LDS.128 R52, [R14+0x340] ;  /* 0x000340000e347984 */ /* 0x000ee20000000c00 */
[----:B------:R-:W-:Y:S01]  /*4d80*/  FADD.FTZ R64, R64, R57 ;  /* 0x0000003940407221 */ /* 0x000fe20000010000 */
[----:B------:R-:W-:Y:S01]  /*4d90*/  FADD.FTZ R65, R65, R58 ;  /* 0x0000003a41417221 */ /* 0x000fe20000010000 */
[----:B------:R-:W-:Y:S01]  /*4da0*/  FADD.FTZ R66, R66, R59 ;  /* 0x0000003b42427221 */ /* 0x000fe20000010000 */
[----:B-----5:R-:W-:Y:S01]  /*4db0*/  FADD.FTZ R69, R69, R48 ;  /* 0x0000003045457221 */ /* 0x020fe20000010000 */
[----:B------:R-:W4:Y:S01]  /*4dc0*/  LDS.128 R56, [R14+0x380] ;  /* 0x000380000e387984 */ /* 0x000f220000000c00 */
[----:B------:R-:W-:Y:S01]  /*4dd0*/  FADD.FTZ R64, R64, R49 ;  /* 0x0000003140407221 */ /* 0x000fe20000010000 */
[----:B------:R-:W-:Y:S01]  /*4de0*/  FADD.FTZ R65, R65, R50 ;  /* 0x0000003241417221 */ /* 0x000fe20000010000 */
[----:B------:R-:W-:Y:S01]  /*4df0*/  FADD.FTZ R66, R66, R51 ;  /* 0x0000003342427221 */ /* 0x000fe20000010000 */
[----:B------:R-:W-:Y:S01]  /*4e00*/  FADD.FTZ R69, R69, R44 ;  /* 0x0000002c45457221 */ /* 0x000fe20000010000 */
[----:B------:R-:W5:Y:S01]  /*4e10*/  LDS.128 R48, [R14+0x3c0] ;  /* 0x0003c0000e307984 */ /* 0x000f620000000c00 */
        /* <DEDUP_REMOVED lines=12> */
[----:B------:R-:W-:-:S02]  /*4ee0*/  FADD.FTZ R66, R66, R39 ;  /* 0x0000002742427221 */ /* 0x000fc40000010000 */
        /* <DEDUP_REMOVED lines=23> */
[----:B------:R-:W-:-:S02]  /*5060*/  FADD.FTZ R54, R62, R59 ;  /* 0x0000003b3e367221 */ /* 0x000fc40000010000 */
[----:B------:R-:W3:Y:S01]  /*5070*/  LDS.128 R60, [R14+0x580] ;  /* 0x000580000e3c7984 */ /* 0x000ee20000000c00 */
[----:B-----5:R-:W-:Y:S01]  /*5080*/  FADD.FTZ R69, R69, R48 ;  /* 0x0000003045457221 */ /* 0x020fe20000010000 */
[----:B------:R-:W-:Y:S01]  /*5090*/  FADD.FTZ R52, R52, R49 ;  /* 0x0000003134347221 */ /* 0x000fe20000010000 */
[----:B------:R-:W-:Y:S01]  /*50a0*/  FADD.FTZ R49, R53, R50 ;  /* 0x0000003235317221 */ /* 0x000fe20000010000 */
        /* <DEDUP_REMOVED lines=18> */
[----:B0-----:R-:W-:Y:S01]  /*51d0*/  FADD.FTZ R68, R36, R65 ;  /* 0x0000004124447221 */ /* 0x001fe20000010000 */
[----:B------:R-:W-:Y:S01]  /*51e0*/  FADD.FTZ R69, R69, R64 ;  /* 0x0000004045457221 */ /* 0x000fe20000010000 */
[----:B------:R-:W-:Y:S01]  /*51f0*/  FADD.FTZ R71, R71, R66 ;  /* 0x0000004247477221 */ /* 0x000fe20000010000 */
[----:B------:R-:W0:Y:S01]  /*5200*/  LDS.128 R36, [R14+0x700] ;  /* 0x000700000e247984 */ /* 0x000e220000000c00 */
[----:B------:R-:W-:Y:S01]  /*5210*/  FADD.FTZ R70, R70, R67 ;  /* 0x0000004346467221 */ /* 0x000fe20000010000 */
[----:B-1----:R-:W-:Y:S01]  /*5220*/  FADD.FTZ R69, R69, R28 ;  /* 0x0000001c45457221 */ /* 0x002fe20000010000 */
[----:B------:R-:W-:Y:S01]  /*5230*/  FADD.FTZ R68, R68, R29 ;  /* 0x0000001d44447221 */ /* 0x000fe20000010000 */
[----:B------:R-:W1:Y:S01]  /*5240*/  LDS.128 R64, [R14+0x740] ;  /* 0x000740000e407984 */ /* 0x000e620000000c00 */
[----:B------:R-:W-:Y:S01]  /*5250*/  FADD.FTZ R119, R71, R30 ;  /* 0x0000001e47777221 */ /* 0x000fe20000010000 */
[----:B------:R-:W-:-:S02]  /*5260*/  FADD.FTZ R118, R70, R31 ;  /* 0x0000001f46767221 */ /* 0x000fc40000010000 */
[----:B------:R-:W1:Y:S01]  /*5270*/  LDS.128 R28, [R14+0x780] ;  /* 0x000780000e1c7984 */ /* 0x000e620000000c00 */
        /* <DEDUP_REMOVED lines=8> */
[----:B------:R-:W-:Y:S01]  /*5300*/  FADD.FTZ R118, R118, R63 ;  /* 0x0000003f76767221 */ /* 0x000fe20000010000 */
[----:B----4-:R-:W-:Y:S01]  /*5310*/  FADD.FTZ R121, R121, R56 ;  /* 0x0000003879797221 */ /* 0x010fe20000010000 */
[----:B------:R-:W-:Y:S01]  /*5320*/  FADD.FTZ R32, R32, R57 ;  /* 0x0000003920207221 */ /* 0x000fe20000010000 */
[----:B------:R-:W-:Y:S01]  /*5330*/  FADD.FTZ R119, R119, R58 ;  /* 0x0000003a77777221 */ /* 0x000fe20000010000 */
[----:B------:R-:W-:Y:S01]  /*5340*/  FADD.FTZ R118, R118, R59 ;  /* 0x0000003b76767221 */ /* 0x000fe20000010000 */
[----:B-----5:R-:W-:Y:S01]  /*5350*/  FADD.FTZ R121, R121, R52 ;  /* 0x0000003479797221 */ /* 0x020fe20000010000 */
[----:B------:R-:W-:Y:S01]  /*5360*/  FADD.FTZ R32, R32, R53 ;  /* 0x0000003520207221 */ /* 0x000fe20000010000 */
        /* <DEDUP_REMOVED lines=22> */
[----:B------:R-:W-:Y:S01]  /*54d0*/  FADD.FTZ R121, R121, R28 ;  /* 0x0000001c79797221 */ /* 0x000fe20000010000 */
[----:B------:R-:W-:Y:S01]  /*54e0*/  FADD.FTZ R32, R32, R29 ;  /* 0x0000001d20207221 */ /* 0x000fe20000010000 */
[----:B------:R-:W-:Y:S01]  /*54f0*/  FADD.FTZ R119, R119, R30 ;  /* 0x0000001e77777221 */ /* 0x000fe20000010000 */
[----:B------:R-:W-:Y:S01]  /*5500*/  FADD.FTZ R118, R118, R31 ;  /* 0x0000001f76767221 */ /* 0x000fe20000010000 */
[----:B--2---:R-:W-:Y:S01]  /*5510*/  FADD.FTZ R60, R121, R68 ;  /* 0x00000044793c7221 */ /* 0x004fe20000010000 */
[----:B------:R-:W-:Y:S01]  /*5520*/  FADD.FTZ R61, R32, R69 ;  /* 0x00000045203d7221 */ /* 0x000fe20000010000 */
[----:B------:R-:W-:Y:S01]  /*5530*/  FADD.FTZ R62, R119, R70 ;  /* 0x00000046773e7221 */ /* 0x000fe20000010000 */
[----:B------:R-:W-:-:S07]  /*5540*/  FADD.FTZ R63, R118, R71 ;  /* 0x00000047763f7221 */ /* 0x000fce0000010000 */
.L_x_157:
[----:B------:R-:W-:Y:S05]  /*5550*/  BSYNC B0 ;  /* 0x0000000000007941 */ /* 0x000fea0003800000 */
.L_x_156:
[----:B------:R-:W-:Y:S01]  /*5560*/  BSSY B0, `(.L_x_158) ;  /* 0x0000011000007945 */ /* 0x000fe20003800000 */
[----:B------:R-:W-:Y:S01]  /*5570*/  PRMT R52, R72, 0x7632, R52 ;  /* 0x0000763248347816 */ /* 0x000fe20000000034 */
[----:B------:R-:W-:Y:S01]  /*5580*/  IMAD.WIDE R28, R100, 0x4, R116 ;  /* 0x00000004641c7825 */ /* 0x000fe200078e0274 */
[----:B------:R-:W-:Y:S01]  /*5590*/  PRMT R51, R91, 0x7632, R51 ;  /* 0x000076325b337816 */ /* 0x000fe20000000033 */
[----:B------:R-:W-:Y:S06]  /*55a0*/  @P6 BRA `(.L_x_159) ;  /* 0x0000000000306947 */ /* 0x000fec0003800000 */
[----:B------:R-:W2:Y:S01]  /*55b0*/  LDL R14, [R1] ;  /* 0x00000000010e7983 */ /* 0x000ea20000100800 */
[----:B------:R-:W0:Y:S01]  /*55c0*/  LDC.64 R34, c[0x0][0x288] ;  /* 0x0000a200ff227b82 */ /* 0x000e220000000a00 */
[-C--:B------:R-:W-:Y:S02]  /*55d0*/  LEA R30, P6, R111, R28.reuse, 0x2 ;  /* 0x0000001c6f1e7211 */ /* 0x080fe400078c10ff */
[----:B------:R1:W-:Y:S02]  /*55e0*/  REDG.E.ADD.F32.FTZ.RN.STRONG.GPU desc[UR8][R28.64], R60 ;  /* 0x0000003c1c0079a6 */ /* 0x0003e4000c10f388 */
[----:B------:R-:W-:Y:S02]  /*55f0*/  IADD3.X R31, R29, R115, RZ, P6, !PT ;  /* 0x000000731d1f7210 */ /* 0x000fe400037fe4ff */
[----:B------:R-:W-:-:S03]  /*5600*/  LEA R32, P6, R112, R28, 0x2 ;  /* 0x0000001c70207211 */ /* 0x000fc600078c10ff */
[----:B------:R1:W-:Y:S01]  /*5610*/  REDG.E.ADD.F32.FTZ.RN.STRONG.GPU desc[UR8][R30.64], R61 ;  /* 0x0000003d1e0079a6 */ /* 0x0003e2000c10f388 */
[----:B--2---:R-:W-:Y:S02]  /*5620*/  IADD3.X R33, R29, R14, RZ, P6, !PT ;  /* 0x0000000e1d217210 */ /* 0x004fe400037fe4ff */
[----:B0-----:R-:W-:-:S04]  /*5630*/  LEA R36, P6, R34, R28, 0x2 ;  /* 0x0000001c22247211 */ /* 0x001fc800078c10ff */
[----:B------:R-:W-:-:S05]  /*5640*/  LEA.HI.X R37, R34, R29, R35, 0x2, P6 ;  /* 0x0000001d22257211 */ /* 0x000fca00030f1423 */
[----:B------:R1:W-:Y:S04]  /*5650*/  REDG.E.ADD.F32.FTZ.RN.STRONG.GPU desc[UR8][R36.64], R62 ;  /* 0x0000003e240079a6 */ /* 0x0003e8000c10f388 */
[----:B------:R1:W-:Y:S02]  /*5660*/  REDG.E.ADD.F32.FTZ.RN.STRONG.GPU desc[UR8][R32.64], R63 ;  /* 0x0000003f200079a6 */ /* 0x0003e4000c10f388 */
.L_x_159:
[----:B------:R-:W-:Y:S05]  /*5670*/  BSYNC B0 ;  /* 0x0000000000007941 */ /* 0x000fea0003800000 */
.L_x_158:
[----:B------:R-:W-:Y:S02]  /*5680*/  ISETP.GE.U32.AND P6, PT, R5, 0x2, PT ;  /* 0x000000020500780c */ /* 0x000fe40003fc6070 */
[----:B------:R-:W-:Y:S02]  /*5690*/  PRMT R49, R73, 0x7632, R49 ;  /* 0x0000763249317816 */ /* 0x000fe40000000031 */
[----:B------:R-:W-:Y:S02]  /*56a0*/  PRMT R55, R90, 0x7632, R55 ;  /* 0x000076325a377816 */ /* 0x000fe40000000037 */
[----:B------:R-:W-:Y:S02]  /*56b0*/  PRMT R54, R15, 0x7632, R54 ;  /* 0x000076320f367816 */ /* 0x000fe40000000036 */
[----:B------:R-:W-:Y:S02]  /*56c0*/  PRMT R59, R89, 0x7632, R59 ;  /* 0x00007632593b7816 */ /* 0x000fe4000000003b */
[----:B------:R-:W-:-:S02]  /*56d0*/  PRMT R58, R21, 0x7632, R58 ;  /* 0x00007632153a7816 */ /* 0x000fc4000000003a */
[----:B-1----:R-:W-:Y:S02]  /*56e0*/  PRMT R63, R88, 0x7632, R63 ;  /* 0x00007632583f7816 */ /* 0x002fe4000000003f */
[----:B------:R-:W-:Y:S02]  /*56f0*/  PRMT R62, R9, 0x7632, R62 ;  /* 0x00007632093e7816 */ /* 0x000fe4000000003e */
        /* <DEDUP_REMOVED lines=34> */
[----:B------:R-:W-:Y:S01]  /*5920*/  IMAD R67, R4, UR7, R0 ;  /* 0x0000000704437c24 */ /* 0x000fe2000f8e0200 */
[----:B------:R-:W-:Y:S01]  /*5930*/  VOTEU.ANY UR5, UPT, PT ;  /* 0x0000000000057886 */ /* 0x000fe200038e0100 */
[----:B------:R-:W-:Y:S01]  /*5940*/  HFMA2.MMA R35, -RZ, RZ, 0, 5.9604644775390625e-08 ;  /* 0x00000001ff237435 */ /* 0x000fe200000001ff */
[----:B------:R-:W-:Y:S01]  /*5950*/  UPOPC UR6, UR5 ;  /* 0x00000005000672bf */ /* 0x000fe20008000000 */
[----:B------:R-:W-:Y:S01]  /*5960*/  P2R R66, PR, RZ, 0x1 ;  /* 0x00000001ff427803 */ /* 0x000fe20000000000 */
[----:B------:R-:W-:Y:S01]  /*5970*/  UFLO.U32 UR5, UR5 ;  /* 0x00000005000572bd */ /* 0x000fe200080e0000 */
[----:B------:R-:W-:-:S04]  /*5980*/  LEA R40, P6, R67, R38, 0x3 ;  /* 0x0000002643287211 */ /* 0x000fc800078c18ff */
[----:B------:R-:W-:Y:S02]  /*5990*/  LEA.HI.X R41, R67, R39, RZ, 0x3, P6 ;  /* 0x0000002743297211 */ /* 0x000fe400030f1cff */
[----:B------:R-:W0:Y:S01]  /*59a0*/  S2R R67, SR_LANEID ;  /* 0x0000000000437919 */ /* 0x000e220000000000 */
[----:B------:R-:W-:Y:S02]  /*59b0*/  LOP3.LUT P6, RZ, R97, 0x2, RZ, 0xc0, !PT ;  /* 0x0000000261ff7812 */ /* 0x000fe400078cc0ff */
[----:B------:R1:W-:Y:S02]  /*59c0*/  STG.E.64 desc[UR8][R40.64], R26 ;  /* 0x0000001a28007986 */ /* 0x0003e4000c101b08 */
        /* <DEDUP_REMOVED lines=11> */
.L_x_162:
[----:B------:R-:W2:Y:S04]  /*5a80*/  LDG.E.STRONG.GPU R35, desc[UR8][R36.64] ;  /* 0x0000000824237981 */ /* 0x000ea8000c1ef900 */
[----:B--2---:R-:W-:Y:S01]  /*5a90*/  CCTL.IVALL ;  /* 0x00000000ff00798f */ /* 0x004fe20002000000 */
[----:B------:R-:W-:Y:S05]  /*5aa0*/  YIELD ;  /* 0x0000000000007946 */ /* 0x000fea0003800000 */
[----:B------:R-:W-:-:S13]  /*5ab0*/  ISETP.NE.AND P6, PT, R35, R66, PT ;  /* 0x000000422300720c */ /* 0x000fda0003fc5270 */
[----:B------:R-:W-:Y:S05]  /*5ac0*/  @P6 BRA `(.L_x_162) ;  /* 0xfffffffc00ec6947 */ /* 0x000fea000383ffff */
.L_x_161:
        /* <DEDUP_REMOVED lines=8> */
[----:B------:R-:W-:Y:S01]  /*5b50*/  LOP3.LUT R40, R5, 0x3, RZ, 0xc0, !PT ;  /* 0x0000000305287812 */ /* 0x000fe200078ec0ff */
[----:B------:R-:W-:-:S03]  /*5b60*/  HFMA2.MMA R36, -RZ, RZ, 0, 0 ;  /* 0x00000000ff247435 */ /* 0x000fc600000001ff */
[----:B------:R-:W-:-:S04]  /*5b70*/  IADD3 R37, -R40, R5, RZ ;  /* 0x0000000528257210 */ /* 0x000fc80007ffe1ff */
        /* <DEDUP_REMOVED lines=10> */
.L_x_166:
[----:B------:R-:W-:-:S13]  /*5c20*/  ISETP.EQ.OR P6, PT, R36, UR7, P0 ;  /* 0x0000000724007c0c */ /* 0x000fda00087c2670 */
[----:B------:R-:W-:-:S04]  /*5c30*/  @!P6 IMAD R41, R4, R36, R0 ;  /* 0x000000240429e224 */ /* 0x000fc800078e0200 */
[----:B------:R-:W-:-:S06]  /*5c40*/  @!P6 IMAD.WIDE.U32 R40, R41, 0x8, R38 ;  /* 0x000000082928e825 */ /* 0x000fcc00078e0026 */
[----:B------:R-:W2:Y:S01]  /*5c50*/  @!P6 LDG.E.64 R40, desc[UR8][R40.64] ;  /* 0x000000082828e981 */ /* 0x000ea2000c1e1b00 */
[----:B------:R-:W-:Y:S01]  /*5c60*/  IADD3 R67, R36, 0x1, RZ ;  /* 0x0000000124437810 */ /* 0x000fe20007ffe0ff */
[----:B--2---:R-:W-:Y:S01]  /*5c70*/  @!P6 FADD.FTZ R26, R26, R40 ;  /* 0x000000281a1ae221 */ /* 0x004fe20000010000 */
[----:B------:R-:W-:Y:S02]  /*5c80*/  @!P6 FADD.FTZ R27, R27, R41 ;  /* 0x000000291b1be221 */ /* 0x000fe40000010000 */
        /* <DEDUP_REMOVED lines=108> */
.L_x_165:
[----:B------:R-:W-:-:S13]  /*6350*/  ISETP.GT.AND P6, PT, R37, 0x4, PT ;  /* 0x000000042500780c */ /* 0x000fda0003fc4270 */
[----:B------:R-:W-:Y:S05]  /*6360*/  @!P6 BRA `(.L_x_167) ;  /* 0x0000000000f0e947 */ /* 0x000fea0003800000 */
        /* <DEDUP_REMOVED lines=60> */
.L_x_167:
[----:B------:R-:W-:-:S04]  /*6730*/  ISETP.NE.AND P6, PT, R35, RZ, PT ;  /* 0x000000ff2300720c */ /* 0x000fc80003fc5270 */
[----:B------:R-:W-:-:S13]  /*6740*/  ISETP.NE.OR P6, PT, R37, RZ, P6 ;  /* 0x000000ff2500720c */ /* 0x000fda00037c5670 */
[----:B------:R-:W-:Y:S05]  /*6750*/  @!P6 BRA `(.L_x_163) ;  /* 0x00000000007ce947 */ /* 0x000fea0003800000 */
.L_x_164:
        /* <DEDUP_REMOVED lines=31> */
.L_x_163:
[----:B------:R-:W-:-:S04]  /*6950*/  LOP3.LUT R66, R5, 0x3, RZ, 0xc0, !PT ;  /* 0x0000000305427812 */ /* 0x000fc800078ec0ff */
        /* <DEDUP_REMOVED lines=10> */
.L_x_169:
[----:B------:R-:W-:Y:S05]  /*6a00*/  BSYNC B0 ;  /* 0x0000000000007941 */ /* 0x000fea0003800000 */
.L_x_168:
[----:B------:R-:W-:-:S13]  /*6a10*/  ISETP.NE.AND P6, PT, R66, 0x1, PT ;  /* 0x000000014200780c */ /* 0x000fda0003fc5270 */
[----:B------:R-:W-:Y:S05]  /*6a20*/  @!P6 BRA `(.L_x_160) ;  /* 0x00000000003ce947 */ /* 0x000fea0003800000 */
[----:B------:R-:W-:-:S04]  /*6a30*/  IADD3 R41, R36, 0x1, RZ ;  /* 0x0000000124297810 */ /* 0x000fc80007ffe0ff */
[----:B------:R-:W-:-:S13]  /*6a40*/  ISETP.EQ.OR P6, PT, R41, UR7, P0 ;  /* 0x0000000729007c0c */ /* 0x000fda00087c2670 */
[----:B------:R-:W-:-:S04]  /*6a50*/  @!P6 IMAD R41, R41, R4, R0 ;  /* 0x000000042929e224 */ /* 0x000fc800078e0200 */
[----:B------:R-:W-:-:S06]  /*6a60*/  @!P6 IMAD.WIDE.U32 R40, R41, 0x8, R38 ;  /* 0x000000082928e825 */ /* 0x000fcc00078e0026 */
[----:B------:R-:W2:Y:S01]  /*6a70*/  @!P6 LDG.E.64 R40, desc[UR8][R40.64] ;  /* 0x000000082828e981 */ /* 0x000ea2000c1e1b00 */
[----:B------:R-:W-:Y:S01]  /*6a80*/  IADD3 R35, R36, 0x2, RZ ;  /* 0x0000000224237810 */ /* 0x000fe20007ffe0ff */
[----:B--2---:R-:W-:Y:S01]  /*6a90*/  @!P6 FADD.FTZ R26, R26, R40 ;  /* 0x000000281a1ae221 */ /* 0x004fe20000010000 */
[----:B------:R-:W-:Y:S02]  /*6aa0*/  @!P6 FADD.FTZ R27, R27, R41 ;  /* 0x000000291b1be221 */ /* 0x000fe40000010000 */
[----:B------:R-:W-:-:S04]  /*6ab0*/  ISETP.EQ.OR P6, PT, R35, UR7, P0 ;  /* 0x0000000723007c0c */ /* 0x000fc800087c2670 */
[----:B------:R-:W-:-:S13]  /*6ac0*/  ISETP.EQ.OR P6, PT, R66, 0x2, P6 ;  /* 0x000000024200780c */ /* 0x000fda00037c2670 */
[----:B------:R-:W-:-:S04]  /*6ad0*/  @!P6 IMAD R35, R35, R4, R0 ;  /* 0x000000042323e224 */ /* 0x000fc800078e0200 */
[----:B------:R-:W-:-:S06]  /*6ae0*/  @!P6 IMAD.WIDE.U32 R38, R35, 0x8, R38 ;  /* 0x000000082326e825 */ /* 0x000fcc00078e0026 */
[----:B------:R-:W2:Y:S02]  /*6af0*/  @!P6 LDG.E.64 R38, desc[UR8][R38.64] ;  /* 0x000000082626e981 */ /* 0x000ea4000c1e1b00 */
[----:B--2---:R-:W-:Y:S01]  /*6b00*/  @!P6 FADD.FTZ R26, R26, R38 ;  /* 0x000000261a1ae221 */ /* 0x004fe20000010000 */
[----:B------:R-:W-:-:S07]  /*6b10*/  @!P6 FADD.FTZ R27, R27, R39 ;  /* 0x000000271b1be221 */ /* 0x000fce0000010000 */
.L_x_160:
[----:B------:R-:W0:Y:S01]  /*6b20*/  S2UR UR6, SR_CgaCtaId ;  /* 0x00000000000679c3 */ /* 0x000e220000008800 */
[----:B------:R-:W-:Y:S01]  /*6b30*/  UMOV UR5, 0x400 ;  /* 0x0000040000057882 */ /* 0x000fe20000000000 */
[----:B------:R-:W-:Y:S02]  /*6b40*/  ISETP.NE.AND P6, PT, RZ, UR10, PT ;  /* 0x0000000aff007c0c */ /* 0x000fe4000bfc5270 */
[----:B------:R-:W-:Y:S02]  /*6b50*/  SHF.L.U32 R41, R72, 0x10, RZ ;  /* 0x0000001048297819 */ /* 0x000fe400000006ff */
[----:B------:R-:W-:Y:S02]  /*6b60*/  SHF.L.U32 R37, R52, 0x10, RZ ;  /* 0x0000001034257819 */ /* 0x000fe400000006ff */
[----:B------:R-:W1:Y:S01]  /*6b70*/  LDC R39, c[0x0][0x2ac] ;  /* 0x0000ab00ff277b82 */ /* 0x000e620000000800 */
[C---:B------:R-:W-:Y:S01]  /*6b80*/  FADD.FTZ R41, -R20.reuse, R41 ;  /* 0x0000002914297221 */ /* 0x040fe20000010100 */
[----:B------:R-:W-:Y:S01]  /*6b90*/  SHF.L.U32 R91, R91, 0x10, RZ ;  /* 0x000000105b5b7819 */ /* 0x000fe200000006ff */
[----:B------:R-:W-:Y:S01]  /*6ba0*/  FADD.FTZ R37, -R20, R37 ;  /* 0x0000002514257221 */ /* 0x000fe20000010100 */
[----:B------:R-:W-:Y:S01]  /*6bb0*/  SHF.L.U32 R40, R51, 0x10, RZ ;  /* 0x0000001033287819 */ /* 0x000fe200000006ff */
[-C--:B------:R-:W-:Y:S01]  /*6bc0*/  FMUL.FTZ R41, R41, R8.reuse ;  /* 0x0000000829297220 */ /* 0x080fe20000410000 */
[----:B------:R-:W-:Y:S01]  /*6bd0*/  SHF.L.U32 R73, R73, 0x10, RZ ;  /* 0x0000001049497819 */ /* 0x000fe200000006ff */
[----:B------:R-:W-:Y:S01]  /*6be0*/  FMUL.FTZ R52, R37, R8 ;  /* 0x0000000825347220 */ /* 0x000fe20000410000 */
        /* <DEDUP_REMOVED lines=27> */
.L_x_170:
        /* <DEDUP_REMOVED lines=12> */
[----:B------:R-:W-:-:S04]  /*6e60*/  LEA R36, P0, R26, UR12, 0x1 ;  /* 0x0000000c1a247c11 */ /* 0x000fc8000f8008ff */
[----:B------:R-:W-:Y:S01]  /*6e70*/  LEA.HI.X R37, R26, UR13, R37, 0x1, P0 ;  /* 0x0000000d1a257c11 */ /* 0x000fe200080f0c25 */
[----:B------:R-:W-:Y:S01]  /*6e80*/  FFMA.FTZ R26, R35, R41, R38 ;  /* 0x00000029231a7223 */ /* 0x000fe20000010026 */
[----:B------:R-:W-:-:S03]  /*6e90*/  FFMA.FTZ R41, R40, R23, -R27 ;  /* 0x0000001728297223 */ /* 0x000fc6000001081b */
[----:B------:R-:W-:Y:S01]  /*6ea0*/  FFMA.FTZ R91, R91, R22, -R26 ;  /* 0x000000165b5b7223 */ /* 0x000fe2000001081a */
[----:B------:R-:W-:-:S03]  /*6eb0*/  FMUL.FTZ R26, R41, R8 ;  /* 0x00000008291a7220 */ /* 0x000fc60000410000 */
[----:B------:R-:W-:-:S05]  /*6ec0*/  FMUL.FTZ R27, R91, R8 ;  /* 0x000000085b1b7220 */ /* 0x000fca0000410000 */
[----:B------:R-:W-:-:S05]  /*6ed0*/  F2FP.BF16.F32.PACK_AB R27, R26, R27 ;  /* 0x0000001b1a1b723e */ /* 0x000fca00000010ff */
[----:B------:R0:W-:Y:S02]  /*6ee0*/  STG.E desc[UR8][R36.64], R27 ;  /* 0x0000001b24007986 */ /* 0x0001e4000c101908 */
.L_x_172:
[----:B------:R-:W-:Y:S05]  /*6ef0*/  BSYNC B0 ;  /* 0x0000000000007941 */ /* 0x000fea0003800000 */
.L_x_171:
[----:B------:R-:W-:Y:S01]  /*6f00*/  ISETP.NE.AND P6, PT, RZ, UR10, PT ;  /* 0x0000000aff007c0c */ /* 0x000fe2000bfc5270 */
[C---:B------:R-:W-:Y:S01]  /*6f10*/  FADD.FTZ R51, -R20.reuse, R73 ;  /* 0x0000004914337221 */ /* 0x040fe20000010100 */
[----:B0-----:R-:W-:Y:S01]  /*6f20*/  FADD.FTZ R27, -R20, R49 ;  /* 0x00000031141b7221 */ /* 0x001fe20000010100 */
[----:B------:R-:W-:Y:S02]  /*6f30*/  SHF.L.U32 R41, R90, 0x10, RZ ;  /* 0x000000105a297819 */ /* 0x000fe400000006ff */
[----:B------:R-:W-:Y:S01]  /*6f40*/  SHF.L.U32 R40, R55, 0x10, RZ ;  /* 0x0000001037287819 */ /* 0x000fe200000006ff */
[-C--:B------:R-:W-:Y:S01]  /*6f50*/  FMUL.FTZ R51, R51, R8.reuse ;  /* 0x0000000833337220 */ /* 0x080fe20000410000 */
[----:B------:R-:W-:Y:S01]  /*6f60*/  SHF.L.U32 R15, R15, 0x10, RZ ;  /* 0x000000100f0f7819 */ /* 0x000fe200000006ff */
[----:B------:R-:W-:Y:S01]  /*6f70*/  FMUL.FTZ R52, R27, R8 ;  /* 0x000000081b347220 */ /* 0x000fe20000410000 */
[----:B------:R-:W-:-:S04]  /*6f80*/  SHF.L.U32 R49, R54, 0x10, RZ ;  /* 0x0000001036317819 */ /* 0x000fc800000006ff */
[----:B------:R-:W-:Y:S05]  /*6f90*/  @!P6 BRA `(.L_x_173) ;  /* 0x000000000048e947 */ /* 0x000fea0003800000 */
        /* <DEDUP_REMOVED lines=18> */
.L_x_173:
[----:B------:R-:W-:Y:S04]  /*70c0*/  BSSY B0, `(.L_x_174) ;  /* 0x0000014000007945 */ /* 0x000fe80003800000 */
        /* <DEDUP_REMOVED lines=19> */
.L_x_175:
[----:B------:R-:W-:Y:S05]  /*7200*/  BSYNC B0 ;  /* 0x0000000000007941 */ /* 0x000fea0003800000 */
.L_x_174:
[C---:B0-----:R-:W-:Y:S01]  /*7210*/  FADD.FTZ R27, -R20.reuse, R15 ;  /* 0x0000000f141b7221 */ /* 0x041fe20000010100 */
[----:B------:R-:W-:Y:S01]  /*7220*/  FADD.FTZ R49, -R20, R49 ;  /* 0x0000003114317221 */ /* 0x000fe20000010100 */
[----:B------:R-:W-:Y:S02]  /*7230*/  SHF.L.U32 R15, R58, 0x10, RZ ;  /* 0x000000103a0f7819 */ /* 0x000fe400000006ff */
[----:B------:R-:W-:Y:S01]  /*7240*/  SHF.L.U32 R89, R89, 0x10, RZ ;  /* 0x0000001059597819 */ /* 0x000fe200000006ff */
[-C--:B------:R-:W-:Y:S01]  /*7250*/  FMUL.FTZ R55, R27, R8.reuse ;  /* 0x000000081b377220 */ /* 0x080fe20000410000 */
[----:B------:R-:W-:Y:S01]  /*7260*/  SHF.L.U32 R40, R59, 0x10, RZ ;  /* 0x000000103b287819 */ /* 0x000fe200000006ff */
[----:B------:R-:W-:Y:S01]  /*7270*/  FMUL.FTZ R58, R49, R8 ;  /* 0x00000008313a7220 */ /* 0x000fe20000410000 */
        /* <DEDUP_REMOVED lines=20> */
.L_x_176:
        /* <DEDUP_REMOVED lines=15> */
[----:B------:R-:W-:Y:S01]  /*74b0*/  FFMA.FTZ R89, R89, R22, -R26 ;  /* 0x0000001659597223 */ /* 0x000fe2000001081a */
[----:B------:R-:W-:-:S03]  /*74c0*/  FMUL.FTZ R26, R41, R8 ;  /* 0x00000008291a7220 */ /* 0x000fc60000410000 */
[----:B------:R-:W-:-:S05]  /*74d0*/  FMUL.FTZ R27, R89, R8 ;  /* 0x00000008591b7220 */ /* 0x000fca0000410000 */
[----:B------:R-:W-:-:S05]  /*74e0*/  F2FP.BF16.F32.PACK_AB R27, R26, R27 ;  /* 0x0000001b1a1b723e */ /* 0x000fca00000010ff */
[----:B------:R0:W-:Y:S02]  /*74f0*/  STG.E desc[UR8][R36.64], R27 ;  /* 0x0000001b24007986 */ /* 0x0001e4000c101908 */
.L_x_178:
[----:B------:R-:W-:Y:S05]  /*7500*/  BSYNC B0 ;  /* 0x0000000000007941 */ /* 0x000fea0003800000 */
.L_x_177:
        /* <DEDUP_REMOVED lines=27> */
.L_x_179:
[----:B------:R-:W-:Y:S01]  /*76c0*/  ISETP.NE.AND P0, PT, R106, RZ, PT ;  /* 0x000000ff6a00720c */ /* 0x000fe20003f05270 */
[----:B------:R-:W-:-:S12]  /*76d0*/  BSSY B0, `(.L_x_180) ;  /* 0x0000016000007945 */ /* 0x000fd80003800000 */
[----:B------:R-:W-:Y:S05]  /*76e0*/  @!P0 BRA `(.L_x_181) ;  /* 0x0000000000508947 */ /* 0x000fea0003800000 */
[----:B------:R-:W-:Y:S01]  /*76f0*/  IADD3 R36, R3, 0x60, RZ ;  /* 0x0000006003247810 */ /* 0x000fe20007ffe0ff */
        /* <DEDUP_REMOVED lines=9> */
[----:B------:R-:W-:-:S04]  /*7790*/  IADD3 R21, R27, R21, RZ ;  /* 0x000000151b157210 */ /* 0x000fc80007ffe0ff */
[----:B------:R-:W-:Y:S01]  /*77a0*/  LEA.HI.X R37, R26, UR13, R21, 0x1, P0 ;  /* 0x0000000d1a257c11 */ /* 0x000fe200080f0c15 */
[C-C-:B------:R-:W-:Y:S01]  /*77b0*/  FFMA.FTZ R26, R35.reuse, R55, R38.reuse ;  /* 0x00000037231a7223 */ /* 0x140fe20000010026 */
[----:B------:R-:W-:-:S03]  /*77c0*/  FFMA.FTZ R21, R35, R54, R38 ;  /* 0x0000003623157223 */ /* 0x000fc60000010026 */
[----:B------:R-:W-:Y:S01]  /*77d0*/  FFMA.FTZ R41, R41, R22, -R26 ;  /* 0x0000001629297223 */ /* 0x000fe2000001081a */
[----:B------:R-:W-:-:S03]  /*77e0*/  FFMA.FTZ R21, R40, R23, -R21 ;  /* 0x0000001728157223 */ /* 0x000fc60000010815 */
[-C--:B------:R-:W-:Y:S01]  /*77f0*/  FMUL.FTZ R26, R41, R8.reuse ;  /* 0x00000008291a7220 */ /* 0x080fe20000410000 */
[----:B------:R-:W-:-:S05]  /*7800*/  FMUL.FTZ R21, R21, R8 ;  /* 0x0000000815157220 */ /* 0x000fca0000410000 */
[----:B------:R-:W-:-:S05]  /*7810*/  F2FP.BF16.F32.PACK_AB R21, R21, R26 ;  /* 0x0000001a1515723e */ /* 0x000fca00000010ff */
[----:B------:R0:W-:Y:S02]  /*7820*/  STG.E desc[UR8][R36.64], R21 ;  /* 0x0000001524007986 */ /* 0x0001e4000c101908 */
.L_x_181:
[----:B------:R-:W-:Y:S05]  /*7830*/  BSYNC B0 ;  /* 0x0000000000007941 */ /* 0x000fea0003800000 */
.L_x_180:
        /* <DEDUP_REMOVED lines=28> */
.L_x_182:
        /* <DEDUP_REMOVED lines=11> */
[----:B------:R-:W-:Y:S01]  /*7ab0*/  ULDC.64 UR12, c[0x0][0x210] ;  /* 0x00008400000c7ab9 */ /* 0x000fe20000000a00 */
[----:B------:R-:W-:Y:S01]  /*7ac0*/  FFMA.FTZ R10, R35, R51, R38 ;  /* 0x00000033230a7223 */ /* 0x000fe20000010026 */
[----:B------:R-:W-:Y:S02]  /*7ad0*/  LEA R36, P0, R26, UR12, 0x1 ;  /* 0x0000000c1a247c11 */ /* 0x000fe4000f8008ff */
[----:B------:R-:W-:Y:S01]  /*7ae0*/  IADD3 R21, R27, R21, RZ ;  /* 0x000000151b157210 */ /* 0x000fe20007ffe0ff */
[----:B------:R-:W-:-:S03]  /*7af0*/  FFMA.FTZ R87, R87, R22, -R10 ;  /* 0x0000001657577223 */ /* 0x000fc6000001080a */
[----:B------:R-:W-:Y:S01]  /*7b00*/  LEA.HI.X R37, R26, UR13, R21, 0x1, P0 ;  /* 0x0000000d1a257c11 */ /* 0x000fe200080f0c15 */
[----:B------:R-:W-:-:S04]  /*7b10*/  FFMA.FTZ R21, R35, R54, R38 ;  /* 0x0000003623157223 */ /* 0x000fc80000010026 */
[----:B------:R-:W-:Y:S01]  /*7b20*/  FFMA.FTZ R27, R40, R23, -R21 ;  /* 0x00000017281b7223 */ /* 0x000fe20000010815 */
[----:B------:R-:W-:-:S03]  /*7b30*/  FMUL.FTZ R21, R87, R8 ;  /* 0x0000000857157220 */ /* 0x000fc60000410000 */
[----:B------:R-:W-:-:S05]  /*7b40*/  FMUL.FTZ R10, R27, R8 ;  /* 0x000000081b0a7220 */ /* 0x000fca0000410000 */
[----:B------:R-:W-:-:S05]  /*7b50*/  F2FP.BF16.F32.PACK_AB R21, R10, R21 ;  /* 0x000000150a15723e */ /* 0x000fca00000010ff */
[----:B------:R0:W-:Y:S02]  /*7b60*/  STG.E desc[UR8][R36.64], R21 ;  /* 0x0000001524007986 */ /* 0x0001e4000c101908 */
.L_x_184:
[----:B------:R-:W-:Y:S05]  /*7b70*/  BSYNC B0 ;  /* 0x0000000000007941 */ /* 0x000fea0003800000 */
.L_x_183:
[----:B------:R-:W-:Y:S01]  /*7b80*/  ISETP.NE.AND P0, PT, RZ, UR10, PT ;  /* 0x0000000aff007c0c */ /* 0x000fe2000bf05270 */
[C---:B------:R-:W-:Y:S01]  /*7b90*/  FADD.FTZ R9, -R20.reuse, R9 ;  /* 0x0000000914097221 */ /* 0x040fe20000010100 */
[----:B------:R-:W-:Y:S01]  /*7ba0*/  FADD.FTZ R15, -R20, R15 ;  /* 0x0000000f140f7221 */ /* 0x000fe20000010100 */
[----:B0-----:R-:W-:Y:S02]  /*7bb0*/  SHF.L.U32 R21, R86, 0x10, RZ ;  /* 0x0000001056157819 */ /* 0x001fe400000006ff */
        /* <DEDUP_REMOVED lines=24> */
.L_x_185:
        /* <DEDUP_REMOVED lines=23> */
.L_x_187:
[----:B------:R-:W-:Y:S05]  /*7eb0*/  BSYNC B0 ;  /* 0x0000000000007941 */ /* 0x000fea0003800000 */
.L_x_186:
        /* <DEDUP_REMOVED lines=28> */
.L_x_188:
        /* <DEDUP_REMOVED lines=19> */
[-C--:B------:R-:W-:Y:S01]  /*81b0*/  FMUL.FTZ R10, R9, R8.reuse ;  /* 0x00000008090a7220 */ /* 0x080fe20000410000 */
[----:B------:R-:W-:-:S05]  /*81c0*/  FMUL.FTZ R9, R11, R8 ;  /* 0x000000080b097220 */ /* 0x000fca0000410000 */
[----:B------:R-:W-:-:S05]  /*81d0*/  F2FP.BF16.F32.PACK_AB R9, R9, R10 ;  /* 0x0000000a0909723e */ /* 0x000fca00000010ff */
[----:B------:R0:W-:Y:S02]  /*81e0*/  STG.E desc[UR8][R26.64], R9 ;  /* 0x000000091a007986 */ /* 0x0001e4000c101908 */
.L_x_190:
[----:B------:R-:W-:Y:S05]  /*81f0*/  BSYNC B0 ;  /* 0x0000000000007941 */ /* 0x000fea0003800000 */
.L_x_189:
[----:B------:R-:W-:Y:S01]  /*8200*/  ISETP.NE.AND P0, PT, RZ, UR10, PT ;  /* 0x0000000aff007c0c */ /* 0x000fe2000bf05270 */
[C---:B------:R-:W-:Y:S01]  /*8210*/  FADD.FTZ R55, -R20.reuse, R55 ;  /* 0x0000003714377221 */ /* 0x040fe20000010100 */
[----:B------:R-:W-:Y:S01]  /*8220*/  FADD.FTZ R51, -R20, R51 ;  /* 0x0000003314337221 */ /* 0x000fe20000010100 */
        /* <DEDUP_REMOVED lines=8> */
[----:B0-----:R-:W-:-:S03]  /*82b0*/  FFMA.FTZ R9, R55, R22, R24 ;  /* 0x0000001637097223 */ /* 0x001fc60000010018 */
        /* <DEDUP_REMOVED lines=16> */
.L_x_191:
[----:B------:R-:W-:Y:S01]  /*83c0*/  ISETP.NE.AND P0, PT, R102, RZ, PT ;  /* 0x000000ff6600720c */ /* 0x000fe20003f05270 */
[----:B------:R-:W-:-:S12]  /*83d0*/  BSSY B0, `(.L_x_192) ;  /* 0x0000016000007945 */ /* 0x000fd80003800000 */
[----:B------:R-:W-:Y:S05]  /*83e0*/  @!P0 BRA `(.L_x_193) ;  /* 0x0000000000508947 */ /* 0x000fea0003800000 */
[----:B------:R-:W-:Y:S01]  /*83f0*/  IADD3 R15, R3, 0xe0, RZ ;  /* 0x000000e0030f7810 */ /* 0x000fe20007ffe0ff */
[----:B------:R-:W-:Y:S01]  /*8400*/  ULDC.64 UR12, c[0x0][0x288] ;  /* 0x0000a200000c7ab9 */ /* 0x000fe20000000a00 */
[----:B------:R-:W-:Y:S02]  /*8410*/  MOV R10, R16 ;  /* 0x00000010000a7202 */ /* 0x000fe40000000f00 */
[----:B0-----:R-:W-:Y:S02]  /*8420*/  SHF.R.S32.HI R9, RZ, 0x1f, R15 ;  /* 0x0000001fff097819 */ /* 0x001fe4000001140f */
        /* <DEDUP_REMOVED lines=16> */
.L_x_193:
[----:B------:R-:W-:Y:S05]  /*8530*/  BSYNC B0 ;  /* 0x0000000000007941 */ /* 0x000fea0003800000 */
.L_x_192:
        /* <DEDUP_REMOVED lines=11> */
[----:B01----:R-:W-:-:S03]  /*85f0*/  FFMA.FTZ R9, R49, R22, R24 ;  /* 0x0000001631097223 */ /* 0x003fc60000010018 */
        /* <DEDUP_REMOVED lines=16> */
.L_x_194:
[----:B------:R-:W-:Y:S01]  /*8700*/  ISETP.NE.AND P0, PT, R101, RZ, PT ;  /* 0x000000ff6500720c */ /* 0x000fe20003f05270 */
[----:B------:R-:W-:-:S12]  /*8710*/  BSSY B0, `(.L_x_195) ;  /* 0x0000016000007945 */ /* 0x000fd80003800000 */
[----:B------:R-:W-:Y:S05]  /*8720*/  @!P0 BRA `(.L_x_196) ;  /* 0x0000000000508947 */ /* 0x000fea0003800000 */
[----:B------:R-:W-:Y:S01]  /*8730*/  IADD3 R13, R3, 0x100, RZ ;  /* 0x00000100030d7810 */ /* 0x000fe20007ffe0ff */
[----:B------:R-:W-:Y:S01]  /*8740*/  ULDC.64 UR12, c[0x0][0x288] ;  /* 0x0000a200000c7ab9 */ /* 0x000fe20000000a00 */
[----:B------:R-:W-:Y:S02]  /*8750*/  MOV R10, R16 ;  /* 0x00000010000a7202 */ /* 0x000fe40000000f00 */
[----:B01----:R-:W-:Y:S02]  /*8760*/  SHF.R.S32.HI R9, RZ, 0x1f, R13 ;  /* 0x0000001fff097819 */ /* 0x003fe4000001140d */
        /* <DEDUP_REMOVED lines=16> */
.L_x_196:
[----:B------:R-:W-:Y:S05]  /*8870*/  BSYNC B0 ;  /* 0x0000000000007941 */ /* 0x000fea0003800000 */
.L_x_195:
[----:B------:R-:W-:Y:S01]  /*8880*/  ISETP.NE.AND P6, PT, RZ, UR10, PT ;  /* 0x0000000aff007c0c */ /* 0x000fe2000bfc5270 */
[C---:B------:R-:W-:Y:S01]  /*8890*/  FADD.FTZ R37, -R20.reuse, R37 ;  /* 0x0000002514257221 */ /* 0x040fe20000010100 */
[----:B------:R-:W-:Y:S01]  /*88a0*/  FADD.FTZ R47, -R20, R47 ;  /* 0x0000002f142f7221 */ /* 0x000fe20000010100 */
[----:B012---:R-:W-:Y:S02]  /*88b0*/  SHF.L.U32 R9, R80, 0x10, RZ ;  /* 0x0000001050097819 */ /* 0x007fe400000006ff */
[----:B------:R-:W-:Y:S01]  /*88c0*/  SHF.L.U32 R46, R46, 0x10, RZ ;  /* 0x000000102e2e7819 */ /* 0x000fe200000006ff */
[-C--:B------:R-:W-:Y:S01]  /*88d0*/  FMUL.FTZ R41, R37, R8.reuse ;  /* 0x0000000825297220 */ /* 0x080fe20000410000 */
[----:B------:R-:W-:Y:S01]  /*88e0*/  SHF.L.U32 R79, R79, 0x10, RZ ;  /* 0x000000104f4f7819 */ /* 0x000fe200000006ff */
[----:B------:R-:W-:-:S05]  /*88f0*/  FMUL.FTZ R40, R47, R8 ;  /* 0x000000082f287220 */ /* 0x000fca0000410000 */
        /* <DEDUP_REMOVED lines=19> */
.L_x_197:
[----:B------:R-:W-:Y:S04]  /*8a30*/  BSSY B0, `(.L_x_198) ;  /* 0x0000016000007945 */ /* 0x000fe80003800000 */
        /* <DEDUP_REMOVED lines=21> */
.L_x_199:
[----:B------:R-:W-:Y:S05]  /*8b90*/  BSYNC B0 ;  /* 0x0000000000007941 */ /* 0x000fea0003800000 */
.L_x_198:
[----:B------:R-:W-:Y:S01]  /*8ba0*/  SHF.L.U32 R45, R45, 0x10, RZ ;  /* 0x000000102d2d7819 */ /* 0x000fe200000006ff */
[----:B------:R-:W-:Y:S01]  /*8bb0*/  FADD.FTZ R79, -R20, R79 ;  /* 0x0000004f144f7221 */ /* 0x000fe20000010100 */
[----:B0-----:R-:W-:Y:S02]  /*8bc0*/  SHF.L.U32 R9, R78, 0x10, RZ ;  /* 0x000000104e097819 */ /* 0x001fe400000006ff */
[----:B------:R-:W-:Y:S01]  /*8bd0*/  SHF.L.U32 R44, R44, 0x10, RZ ;  /* 0x000000102c2c7819 */ /* 0x000fe200000006ff */
[----:B------:R-:W-:Y:S01]  /*8be0*/  FADD.FTZ R45, -R20, R45 ;  /* 0x0000002d142d7221 */ /* 0x000fe20000010100 */
[----:B------:R-:W-:Y:S01]  /*8bf0*/  SHF.L.U32 R37, R12, 0x10, RZ ;  /* 0x000000100c257819 */ /* 0x000fe200000006ff */
[-C--:B------:R-:W-:Y:S01]  /*8c00*/  FMUL.FTZ R79, R79, R8.reuse ;  /* 0x000000084f4f7220 */ /* 0x080fe20000410000 */
[----:B------:R-:W-:Y:S01]  /*8c10*/  SHF.L.U32 R43, R43, 0x10, RZ ;  /* 0x000000102b2b7819 */ /* 0x000fe200000006ff */
[----:B------:R-:W-:Y:S01]  /*8c20*/  FMUL.FTZ R40, R45, R8 ;  /* 0x000000082d287220 */ /* 0x000fe20000410000 */
[----:B------:R-:W-:Y:S01]  /*8c30*/  SHF.R.U32.HI R46, RZ, 0x2, R2 ;  /* 0x00000002ff2e7819 */ /* 0x000fe20000011602 */
        /* <DEDUP_REMOVED lines=19> */
.L_x_200:
        /* <DEDUP_REMOVED lines=22> */
.L_x_202:
[----:B------:R-:W-:Y:S05]  /*8ed0*/  BSYNC B0 ;  /* 0x0000000000007941 */ /* 0x000fea0003800000 */
.L_x_201:
[C---:B------:R-:W-:Y:S01]  /*8ee0*/  FADD.FTZ R37, -R20.reuse, R37 ;  /* 0x0000002514257221 */ /* 0x040fe20000010100 */
[----:B------:R-:W-:Y:S01]  /*8ef0*/  FADD.FTZ R43, -R20, R43 ;  /* 0x0000002b142b7221 */ /* 0x000fe20000010100 */
[----:B------:R-:W-:Y:S01]  /*8f00*/  IMAD R39, R39, UR7, R46 ;  /* 0x0000000727277c24 */ /* 0x000fe2000f8e022e */
[----:B------:R-:W-:Y:S01]  /*8f10*/  SHF.L.U32 R77, R77, 0x10, RZ ;  /* 0x000000104d4d7819 */ /* 0x000fe200000006ff */
[-C--:B------:R-:W-:Y:S01]  /*8f20*/  FMUL.FTZ R37, R37, R8.reuse ;  /* 0x0000000825257220 */ /* 0x080fe20000410000 */
[----:B------:R-:W-:Y:S01]  /*8f30*/  SHF.L.U32 R42, R42, 0x10, RZ ;  /* 0x000000102a2a7819 */ /* 0x000fe200000006ff */
[----:B------:R-:W-:Y:S01]  /*8f40*/  FMUL.FTZ R36, R43, R8 ;  /* 0x000000082b247220 */ /* 0x000fe20000410000 */
[----:B------:R-:W-:Y:S01]  /*8f50*/  SHF.L.U32 R27, R96, 0x10, RZ ;  /* 0x00000010601b7819 */ /* 0x000fe200000006ff */
[----:B------:R-:W-:Y:S06]  /*8f60*/  @!P6 BRA `(.L_x_203) ;  /* 0x000000000048e947 */ /* 0x000fec0003800000 */
        /* <DEDUP_REMOVED lines=18> */
.L_x_203:
[----:B------:R-:W-:Y:S04]  /*9090*/  BSSY B0, `(.L_x_204) ;  /* 0x0000016000007945 */ /* 0x000fe80003800000 */
[----:B------:R-:W-:Y:S05]  /*90a0*/  @!P3 BRA `(.L_x_205) ;  /* 0x000000000050b947 */ /* 0x000fea0003800000 */
[----:B0-----:R-:W-:Y:S01]  /*90b0*/  IADD3 R10, R3, 0x160, RZ ;  /* 0x00000160030a7810 */ /* 0x001fe20007ffe0ff */
        /* <DEDUP_REMOVED lines=19> */
.L_x_205:
[----:B------:R-:W-:Y:S05]  /*91f0*/  BSYNC B0 ;  /* 0x0000000000007941 */ /* 0x000fea0003800000 */
.L_x_204:
[----:B01----:R-:W-:Y:S01]  /*9200*/  SHF.L.U32 R9, R14, 0x10, RZ ;  /* 0x000000100e097819 */ /* 0x003fe200000006ff */
[C---:B------:R-:W-:Y:S01]  /*9210*/  FADD.FTZ R27, -R20.reuse, R27 ;  /* 0x0000001b141b7221 */ /* 0x040fe20000010100 */
[----:B------:R-:W-:Y:S01]  /*9220*/  IADD3 R37, R39, 0x180, RZ ;  /* 0x0000018027257810 */ /* 0x000fe20007ffe0ff */
[----:B------:R-:W-:Y:S01]  /*9230*/  ULDC.64 UR12, c[0x0][0x290] ;  /* 0x0000a400000c7ab9 */ /* 0x000fe20000000a00 */
[----:B------:R-:W-:Y:S01]  /*9240*/  SHF.L.U32 R95, R95, 0x10, RZ ;  /* 0x000000105f5f7819 */ /* 0x000fe200000006ff */
[----:B------:R-:W-:Y:S01]  /*9250*/  FADD.FTZ R9, -R20, R9 ;  /* 0x0000000914097221 */ /* 0x000fe20000010100 */
[----:B------:R-:W-:Y:S01]  /*9260*/  SHF.L.U32 R28, R28, 0x10, RZ ;  /* 0x000000101c1c7819 */ /* 0x000fe200000006ff */
[-C--:B------:R-:W-:Y:S01]  /*9270*/  FMUL.FTZ R27, R27, R8.reuse ;  /* 0x000000081b1b7220 */ /* 0x080fe20000410000 */
[----:B------:R-:W-:Y:S01]  /*9280*/  SHF.R.S32.HI R40, RZ, 0x1f, R37 ;  /* 0x0000001fff287819 */ /* 0x000fe20000011425 */
        /* <DEDUP_REMOVED lines=20> */
.L_x_206:
[----:B------:R-:W-:Y:S01]  /*93d0*/  ISETP.GE.U32.AND P0, PT, R37, UR12, PT ;  /* 0x0000000c25007c0c */ /* 0x000fe2000bf06070 */
[----:B------:R-:W-:Y:S01]  /*93e0*/  BSSY B0, `(.L_x_207) ;  /* 0x000001a000007945 */ /* 0x000fe20003800000 */
[----:B------:R-:W-:Y:S02]  /*93f0*/  SHF.L.U32 R15, R76, 0x10, RZ ;  /* 0x000000104c0f7819 */ /* 0x000fe400000006ff */
[----:B------:R-:W-:Y:S02]  /*9400*/  ISETP.GE.AND.EX P0, PT, R40, UR13, PT, P0 ;  /* 0x0000000d28007c0c */ /* 0x000fe4000bf06300 */
[----:B------:R-:W-:Y:S02]  /*9410*/  SHF.L.U32 R29, R29, 0x10, RZ ;  /* 0x000000101d1d7819 */ /* 0x000fe400000006ff */
[----:B------:R-:W-:-:S13]  /*9420*/  ISETP.LT.U32.AND P0, PT, R2, 0x80, !P0 ;  /* 0x000000800200780c */ /* 0x000fda0004701070 */
        /* <DEDUP_REMOVED lines=21> */
.L_x_208:
[----:B------:R-:W-:Y:S05]  /*9580*/  BSYNC B0 ;  /* 0x0000000000007941 */ /* 0x000fea0003800000 */
.L_x_207:
[C---:B------:R-:W-:Y:S01]  /*9590*/  FADD.FTZ R15, -R20.reuse, R15 ;  /* 0x0000000f140f7221 */ /* 0x040fe20000010100 */
[----:B------:R-:W-:Y:S01]  /*95a0*/  IADD3 R36, R39, 0x1a0, RZ ;  /* 0x000001a027247810 */ /* 0x000fe20007ffe0ff */
[----:B------:R-:W-:Y:S01]  /*95b0*/  FADD.FTZ R29, -R20, R29 ;  /* 0x0000001d141d7221 */ /* 0x000fe20000010100 */
[----:B0-----:R-:W-:Y:S01]  /*95c0*/  SHF.L.U32 R9, R94, 0x10, RZ ;  /* 0x000000105e097819 */ /* 0x001fe200000006ff */
[-C--:B------:R-:W-:Y:S01]  /*95d0*/  FMUL.FTZ R37, R15, R8.reuse ;  /* 0x000000080f257220 */ /* 0x080fe20000410000 */
[----:B------:R-:W-:Y:S01]  /*95e0*/  SHF.L.U32 R30, R30, 0x10, RZ ;  /* 0x000000101e1e7819 */ /* 0x000fe200000006ff */
[----:B------:R-:W-:Y:S01]  /*95f0*/  FMUL.FTZ R28, R29, R8 ;  /* 0x000000081d1c7220 */ /* 0x000fe20000410000 */
[----:B------:R-:W-:Y:S01]  /*9600*/  SHF.R.S32.HI R40, RZ, 0x1f, R36 ;  /* 0x0000001fff287819 */ /* 0x000fe20000011424 */
        /* <DEDUP_REMOVED lines=19> */
.L_x_209:
        /* <DEDUP_REMOVED lines=27> */
.L_x_211:
[----:B------:R-:W-:Y:S05]  /*98f0*/  BSYNC B0 ;  /* 0x0000000000007941 */ /* 0x000fea0003800000 */
.L_x_210:
[C---:B------:R-:W-:Y:S01]  /*9900*/  FADD.FTZ R15, -R20.reuse, R15 ;  /* 0x0000000f140f7221 */ /* 0x040fe20000010100 */
[----:B------:R-:W-:Y:S01]  /*9910*/  IADD3 R29, R39, 0x1c0, RZ ;  /* 0x000001c0271d7810 */ /* 0x000fe20007ffe0ff */
[----:B------:R-:W-:Y:S01]  /*9920*/  FADD.FTZ R31, -R20, R31 ;  /* 0x0000001f141f7221 */ /* 0x000fe20000010100 */
[----:B------:R-:W-:Y:S01]  /*9930*/  SHF.L.U32 R93, R93, 0x10, RZ ;  /* 0x000000105d5d7819 */ /* 0x000fe200000006ff */
[-C--:B------:R-:W-:Y:S01]  /*9940*/  FMUL.FTZ R27, R15, R8.reuse ;  /* 0x000000080f1b7220 */ /* 0x080fe20000410000 */
[----:B------:R-:W-:Y:S01]  /*9950*/  SHF.L.U32 R32, R32, 0x10, RZ ;  /* 0x0000001020207819 */ /* 0x000fe200000006ff */
[----:B------:R-:W-:Y:S01]  /*9960*/  FMUL.FTZ R28, R31, R8 ;  /* 0x000000081f1c7220 */ /* 0x000fe20000410000 */
[----:B------:R-:W-:Y:S01]  /*9970*/  SHF.R.S32.HI R30, RZ, 0x1f, R29 ;  /* 0x0000001fff1e7819 */ /* 0x000fe2000001141d */
        /* <DEDUP_REMOVED lines=19> */
.L_x_212:
[----:B------:R-:W-:Y:S01]  /*9ab0*/  ISETP.GE.U32.AND P0, PT, R29, UR12, PT ;  /* 0x0000000c1d007c0c */ /* 0x000fe2000bf06070 */
[----:B------:R-:W-:Y:S01]  /*9ac0*/  BSSY B0, `(.L_x_213) ;  /* 0x000001c000007945 */ /* 0x000fe20003800000 */
[----:B------:R-:W-:Y:S02]  /*9ad0*/  SHF.L.U32 R75, R75, 0x10, RZ ;  /* 0x000000104b4b7819 */ /* 0x000fe400000006ff */
[----:B------:R-:W-:Y:S02]  /*9ae0*/  ISETP.GE.AND.EX P0, PT, R30, UR13, PT, P0 ;  /* 0x0000000d1e007c0c */ /* 0x000fe4000bf06300 */
[----:B------:R-:W-:Y:S01]  /*9af0*/  SHF.L.U32 R33, R33, 0x10, RZ ;  /* 0x0000001021217819 */ /* 0x000fe200000006ff */
[----:B------:R-:W-:Y:S01]  /*9b00*/  FADD.FTZ R75, -R20, R75 ;  /* 0x0000004b144b7221 */ /* 0x000fe20000010100 */
[----:B------:R-:W-:-:S03]  /*9b10*/  ISETP.LT.U32.AND P0, PT, R2, 0x80, !P0 ;  /* 0x000000800200780c */ /* 0x000fc60004701070 */
[----:B------:R-:W-:-:S10]  /*9b20*/  FADD.FTZ R33, -R20, R33 ;  /* 0x0000002114217221 */ /* 0x000fd40000010100 */
[----:B------:R-:W-:Y:S05]  /*9b30*/  @!P0 BRA `(.L_x_214) ;  /* 0x0000000000508947 */ /* 0x000fea0003800000 */
[----:B------:R-:W-:Y:S01]  /*9b40*/  IADD3 R14, R3, 0x1c0, RZ ;  /* 0x000001c0030e7810 */ /* 0x000fe20007ffe0ff */
[----:B------:R-:W-:Y:S01]  /*9b50*/  ULDC.64 UR14, c[0x0][0x288] ;  /* 0x0000a200000e7ab9 */ /* 0x000fe20000000a00 */
[----:B0-----:R-:W-:Y:S02]  /*9b60*/  MOV R10, R16 ;  /* 0x00000010000a7202 */ /* 0x001fe40000000f00 */
        /* <DEDUP_REMOVED lines=17> */
.L_x_214:
[----:B------:R-:W-:Y:S05]  /*9c80*/  BSYNC B0 ;  /* 0x0000000000007941 */ /* 0x000fea0003800000 */
.L_x_213:
[----:B------:R-:W-:Y:S01]  /*9c90*/  IADD3 R39, R39, 0x1e0, RZ ;  /* 0x000001e027277810 */ /* 0x000fe20007ffe0ff */
[-C--:B------:R-:W-:Y:S01]  /*9ca0*/  FMUL.FTZ R75, R75, R8.reuse ;  /* 0x000000084b4b7220 */ /* 0x080fe20000410000 */
[----:B01----:R-:W-:Y:S01]  /*9cb0*/  SHF.L.U32 R9, R92, 0x10, RZ ;  /* 0x000000105c097819 */ /* 0x003fe200000006ff */
[----:B------:R-:W-:Y:S01]  /*9cc0*/  FMUL.FTZ R26, R33, R8 ;  /* 0x00000008211a7220 */ /* 0x000fe20000410000 */
[----:B------:R-:W-:Y:S02]  /*9cd0*/  SHF.L.U32 R34, R34, 0x10, RZ ;  /* 0x0000001022227819 */ /* 0x000fe400000006ff */
        /* <DEDUP_REMOVED lines=20> */
.L_x_215:
[----:B------:R-:W-:Y:S01]  /*9e20*/  ISETP.GE.U32.AND P0, PT, R39, UR12, PT ;  /* 0x0000000c27007c0c */ /* 0x000fe2000bf06070 */
[----:B------:R-:W-:Y:S03]  /*9e30*/  BSSY B0, `(.L_x_216) ;  /* 0x0000016000007945 */ /* 0x000fe60003800000 */
[----:B------:R-:W-:-:S04]  /*9e40*/  ISETP.GE.AND.EX P0, PT, R27, UR13, PT, P0 ;  /* 0x0000000d1b007c0c */ /* 0x000fc8000bf06300 */
[----:B------:R-:W-:-:S13]  /*9e50*/  ISETP.LT.U32.AND P0, PT, R2, 0x80, !P0 ;  /* 0x000000800200780c */ /* 0x000fda0004701070 */
[----:B------:R-:W-:Y:S05]  /*9e60*/  @!P0 BRA `(.L_x_217) ;  /* 0x0000000000488947 */ /* 0x000fea0003800000 */
[----:B------:R-:W-:Y:S01]  /*9e70*/  SHF.R.S32.HI R10, RZ, 0x1f, R7 ;  /* 0x0000001fff0a7819 */ /* 0x000fe20000011407 */
[----:B------:R-:W-:Y:S01]  /*9e80*/  ULDC.64 UR12, c[0x0][0x288] ;  /* 0x0000a200000c7ab9 */ /* 0x000fe20000000a00 */
[----:B------:R-:W-:Y:S01]  /*9e90*/  MOV R17, R19 ;  /* 0x0000001300117202 */ /* 0x000fe20000000f00 */
[C-C-:B------:R-:W-:Y:S01]  /*9ea0*/  FFMA.FTZ R12, R35.reuse, R75, R38.reuse ;  /* 0x0000004b230c7223 */ /* 0x140fe20000010026 */
[----:B------:R-:W-:Y:S01]  /*9eb0*/  FFMA.FTZ R35, R35, R26, R38 ;  /* 0x0000001a23237223 */ /* 0x000fe20000010026 */
[----:B------:R-:W-:Y:S02]  /*9ec0*/  IMAD R10, R10, UR12, RZ ;  /* 0x0000000c0a0a7c24 */ /* 0x000fe4000f8e02ff */
[----:B------:R-:W-:Y:S01]  /*9ed0*/  FFMA.FTZ R9, R9, R22, -R12 ;  /* 0x0000001609097223 */ /* 0x000fe2000001080c */
[----:B------:R-:W-:-:S04]  /*9ee0*/  IMAD.WIDE.U32 R16, R7, UR12, R16 ;  /* 0x0000000c07107c25 */ /* 0x000fc8000f8e0010 */
[----:B------:R-:W-:Y:S01]  /*9ef0*/  FFMA.FTZ R35, R34, R23, -R35 ;  /* 0x0000001722237223 */ /* 0x000fe20000010823 */
[-C--:B------:R-:W-:Y:S01]  /*9f00*/  FMUL.FTZ R9, R9, R8.reuse ;  /* 0x0000000809097220 */ /* 0x080fe20000410000 */
[----:B------:R-:W-:Y:S01]  /*9f10*/  IMAD R11, R7, UR13, R10 ;  /* 0x0000000d070b7c24 */ /* 0x000fe2000f8e020a */
[----:B------:R-:W-:Y:S01]  /*9f20*/  ULDC.64 UR12, c[0x0][0x210] ;  /* 0x00008400000c7ab9 */ /* 0x000fe20000000a00 */
[----:B------:R-:W-:Y:S01]  /*9f30*/  FMUL.FTZ R8, R35, R8 ;  /* 0x0000000823087220 */ /* 0x000fe20000410000 */
[----:B------:R-:W-:Y:S02]  /*9f40*/  LEA R10, P0, R16, UR12, 0x1 ;  /* 0x0000000c100a7c11 */ /* 0x000fe4000f8008ff */
[----:B------:R-:W-:Y:S02]  /*9f50*/  IADD3 R11, R17, R11, RZ ;  /* 0x0000000b110b7210 */ /* 0x000fe40007ffe0ff */
[----:B------:R-:W-:Y:S02]  /*9f60*/  F2FP.BF16.F32.PACK_AB R9, R8, R9 ;  /* 0x000000090809723e */ /* 0x000fe400000010ff */
[----:B------:R-:W-:-:S05]  /*9f70*/  LEA.HI.X R11, R16, UR13, R11, 0x1, P0 ;  /* 0x0000000d100b7c11 */ /* 0x000fca00080f0c0b */
[----:B------:R0:W-:Y:S02]  /*9f80*/  STG.E desc[UR8][R10.64], R9 ;  /* 0x000000090a007986 */ /* 0x0001e4000c101908 */
.L_x_217:
[----:B------:R-:W-:Y:S05]  /*9f90*/  BSYNC B0 ;  /* 0x0000000000007941 */ /* 0x000fea0003800000 */
.L_x_216:
[----:B------:R-:W-:Y:S02]  /*9fa0*/  IADD3 R6, R4, R6, RZ ;  /* 0x0000000604067210 */ /* 0x000fe40007ffe0ff */
[----:B------:R-:W-:Y:S02]  /*9fb0*/  IADD3 R97, R97, 0x1, RZ ;  /* 0x0000000161617810 */ /* 0x000fe40007ffe0ff */
[----:B------:R-:W-:-:S13]  /*9fc0*/  ISETP.GE.AND P0, PT, R6, UR4, PT ;  /* 0x0000000406007c0c */ /* 0x000fda000bf06270 */
[----:B------:R-:W-:Y:S05]  /*9fd0*/  @!P0 BRA `(.L_x_218) ;  /* 0xffffff6400a08947 */ /* 0x000fea000383ffff */
.L_x_135:
[----:B------:R-:W1:Y:S01]  /*9fe0*/  LDC R6, c[0x0][0xc] ;  /* 0x00000300ff067b82 */ /* 0x000e620000000800 */
[----:B------:R-:W-:Y:S01]  /*9ff0*/  ISETP.NE.AND P2, PT, R2, RZ, PT ;  /* 0x000000ff0200720c */ /* 0x000fe20003f45270 */
[----:B------:R-:W-:Y:S06]  /*a000*/  BSSY B0, `(.L_x_219) ;  /* 0x0000015000007945 */ /* 0x000fec0003800000 */
[----:B0-----:R-:W0:Y:S08]  /*a010*/  LDC R9, c[0x0][0x10] ;  /* 0x00000400ff097b82 */ /* 0x001e300000000800 */
[----:B------:R-:W2:Y:S01]  /*a020*/  LDC.64 R4, c[0x0][0x258] ;  /* 0x00009600ff047b82 */ /* 0x000ea20000000a00 */
[----:B-1----:R-:W-:-:S02]  /*a030*/  IADD3 R3, R6, -0x1, RZ ;  /* 0xffffffff06037810 */ /* 0x002fc40007ffe0ff */
[----:B------:R-:W-:Y:S02]  /*a040*/  ISETP.NE.AND P1, PT, R6, 0x1, PT ;  /* 0x000000010600780c */ /* 0x000fe40003f25270 */
[----:B------:R-:W-:Y:S02]  /*a050*/  ISETP.NE.AND P0, PT, R3, UR7, PT ;  /* 0x0000000703007c0c */ /* 0x000fe4000bf05270 */
[C---:B0-----:R-:W-:Y:S02]  /*a060*/  SHF.L.U32 R3, R9.reuse, 0x1, RZ ;  /* 0x0000000109037819 */ /* 0x041fe400000006ff */
[----:B------:R-:W-:Y:S02]  /*a070*/  IADD3 R7, R9, -0x1, RZ ;  /* 0xffffffff09077810 */ /* 0x000fe40007ffe0ff */
[----:B------:R-:W-:Y:S02]  /*a080*/  SEL R3, R3, RZ, P1 ;  /* 0x000000ff03037207 */ /* 0x000fe40000800000 */
[----:B------:R-:W-:-:S03]  /*a090*/  ISETP.NE.OR P0, PT, R0, R7, P0 ;  /* 0x000000070000720c */ /* 0x000fc60000705670 */
[----:B--2---:R-:W-:Y:S01]  /*a0a0*/  IMAD.WIDE.U32 R4, R3, 0x4, R4 ;  /* 0x0000000403047825 */ /* 0x004fe200078e0004 */
[----:B------:R-:W-:Y:S09]  /*a0b0*/  @P2 BRA `(.L_x_220) ;  /* 0x0000000000242947 */ /* 0x000ff20003800000 */
        /* <DEDUP_REMOVED lines=9> */
.L_x_220:
[----:B------:R-:W-:Y:S05]  /*a150*/  BSYNC B0 ;  /* 0x0000000000007941 */ /* 0x000fea0003800000 */
.L_x_219:
[----:B------:R-:W-:Y:S05]  /*a160*/  @P0 EXIT ;  /* 0x000000000000094d */ /* 0x000fea0003800000 */
[----:B------:R-:W-:Y:S05]  /*a170*/  @P2 BRA `(.L_x_221) ;  /* 0x0000000000202947 */ /* 0x000fea0003800000 */
[----:B------:R-:W-:-:S05]  /*a180*/  IMAD R0, R6, R9, RZ ;  /* 0x0000000906007224 */ /* 0x000fca00078e02ff */
[----:B------:R-:W-:-:S13]  /*a190*/  ISETP.NE.AND P0, PT, R0, -0x1, PT ;  /* 0xffffffff0000780c */ /* 0x000fda0003f05270 */
[----:B------:R-:W-:Y:S05]  /*a1a0*/  @!P0 BRA `(.L_x_221) ;  /* 0x0000000000148947 */ /* 0x000fea0003800000 */
.L_x_222:
[----:B0-----:R-:W2:Y:S04]  /*a1b0*/  LDG.E.STRONG.GPU R3, desc[UR8][R4.64] ;  /* 0x0000000804037981 */ /* 0x001ea8000c1ef900 */
[----:B--2---:R-:W-:Y:S01]  /*a1c0*/  CCTL.IVALL ;  /* 0x00000000ff00798f */ /* 0x004fe20002000000 */
[----:B------:R-:W-:Y:S05]  /*a1d0*/  YIELD ;  /* 0x0000000000007946 */ /* 0x000fea0003800000 */
[----:B------:R-:W-:-:S13]  /*a1e0*/  ISETP.NE.AND P0, PT, R3, R0, PT ;  /* 0x000000000300720c */ /* 0x000fda0003f05270 */
[----:B------:R-:W-:Y:S05]  /*a1f0*/  @P0 BRA `(.L_x_222) ;  /* 0xfffffffc00ec0947 */ /* 0x000fea000383ffff */
.L_x_221:
[----:B------:R-:W-:Y:S05]  /*a200*/  WARPSYNC.ALL ;  /* 0x0000000000007948 */ /* 0x000fea0003800000 */
[----:B------:R-:W1:Y:S08]  /*a210*/  LDC.64 R24, c[0x0][0x288] ;  /* 0x0000a200ff187b82 */ /* 0x000e700000000a00 */
[----:B------:R-:W-:Y:S01]  /*a220*/  BAR.SYNC.DEFER_BLOCKING 0x0 ;  /* 0x0000000000007b1d */ /* 0x000fe20000010000 */
[----:B-1----:R-:W-:-:S04]  /*a230*/  LEA.HI R0, P0, R25, R24, RZ, 0x1 ;  /* 0x0000001819007211 */ /* 0x002fc800078108ff */
[----:B0-----:R-:W-:-:S04]  /*a240*/  IADD3.X R3, RZ, R25, RZ, P0, !PT ;  /* 0x00000019ff037210 */ /* 0x001fc800007fe4ff */
[--C-:B------:R-:W-:Y:S02]  /*a250*/  SHF.R.S64 R27, R0, 0x1, R3.reuse ;  /* 0x00000001001b7819 */ /* 0x100fe40000001003 */
[----:B------:R-:W-:Y:S02]  /*a260*/  SHF.R.S32.HI R0, RZ, 0x1f, R2 ;  /* 0x0000001fff007819 */ /* 0x000fe40000011402 */
[----:B------:R-:W-:Y:S02]  /*a270*/  SHF.R.S32.HI R29, RZ, 0x1, R3 ;  /* 0x00000001ff1d7819 */ /* 0x000fe40000011403 */
[----:B------:R-:W-:-:S04]  /*a280*/  ISETP.GT.U32.AND P0, PT, R27, R2, PT ;  /* 0x000000021b00720c */ /* 0x000fc80003f04070 */
[----:B------:R-:W-:-:S13]  /*a290*/  ISETP.GT.AND.EX P0, PT, R29, R0, PT, P0 ;  /* 0x000000001d00720c */ /* 0x000fda0003f04300 */
[----:B------:R-:W-:Y:S05]  /*a2a0*/  @!P0 EXIT ;  /* 0x000000000000894d */ /* 0x000fea0003800000 */
[----:B------:R-:W-:Y:S01]  /*a2b0*/  IMAD.WIDE.U32 R4, R24, 0x3, RZ ;  /* 0x0000000318047825 */ /* 0x000fe200078e00ff */
[----:B------:R-:W-:Y:S01]  /*a2c0*/  LEA R3, R25, R25, 0x1 ;  /* 0x0000001919037211 */ /* 0x000fe200078e08ff */
[----:B------:R-:W0:Y:S01]  /*a2d0*/  LDC.64 R16, c[0x0][0x218] ;  /* 0x00008600ff107b82 */ /* 0x000e220000000a00 */
[----:B------:R-:W-:Y:S01]  /*a2e0*/  SHF.L.U64.HI R33, R27, 0x2, R29 ;  /* 0x000000021b217819 */ /* 0x000fe2000001021d */
[----:B------:R-:W-:Y:S01]  /*a2f0*/  ULDC.64 UR4, c[0x0][0x268] ;  /* 0x00009a0000047ab9 */ /* 0x000fe20000000a00 */
[----:B------:R-:W-:-:S04]  /*a300*/  IADD3 R3, R5, R3, RZ ;  /* 0x0000000305037210 */ /* 0x000fc80007ffe0ff */
[----:B------:R-:W-:Y:S01]  /*a310*/  LEA.HI R4, P0, R3, R4, RZ, 0x1 ;  /* 0x0000000403047211 */ /* 0x000fe200078108ff */
[----:B------:R-:W1:Y:S03]  /*a320*/  LDC.64 R18, c[0x0][0x220] ;  /* 0x00008800ff127b82 */ /* 0x000e660000000a00 */
[----:B------:R-:W-:-:S04]  /*a330*/  IADD3.X R3, RZ, R3, RZ, P0, !PT ;  /* 0x00000003ff037210 */ /* 0x000fc800007fe4ff */
[--C-:B------:R-:W-:Y:S02]  /*a340*/  SHF.R.S64 R31, R4, 0x1, R3.reuse ;  /* 0x00000001041f7819 */ /* 0x100fe40000001003 */
[----:B------:R-:W-:Y:S02]  /*a350*/  SHF.R.S32.HI R4, RZ, 0x1, R3 ;  /* 0x00000001ff047819 */ /* 0x000fe40000011403 */
[----:B------:R-:W-:Y:S02]  /*a360*/  SHF.L.U64.HI R3, R24, 0x2, R25 ;  /* 0x0000000218037819 */ /* 0x000fe40000010219 */
[----:B------:R-:W-:-:S07]  /*a370*/  SHF.L.U64.HI R25, R31, 0x2, R4 ;  /* 0x000000021f197819 */ /* 0x000fce0000010204 */
.L_x_223:
        /* <DEDUP_REMOVED lines=23> */
.L_x_224:
        /* <DEDUP_REMOVED lines=9> */
.L_x_3335:


//--------------------- .text._Z35group_norm_nhwc_bwd_one_pass_kernelI11Bf16IOBf16WLi64ELi8ELi128EEv26Group_norm_nhwc_bwd_params --------------------------
	.section	.text._Z35group_norm_nhwc_bwd_one_pass_kernelI11Bf16IOBf16WLi64ELi8ELi128EEv26Group_norm_nhwc_bwd_params,"ax",@progbits
	.align	128
        .global         _Z35group_norm_nhwc_bwd_one_pass_kernelI11Bf16IOBf16WLi64ELi8ELi128EEv26Group_norm_nhwc_bwd_params
        .type           _Z35group_norm_nhwc_bwd_one_pass_kernelI11Bf16IOBf16WLi64ELi8ELi128EEv26Group_norm_nhwc_bwd_params,@function
        .size           _Z35group_norm_nhwc_bwd_one_pass_kernelI11Bf16IOBf16WLi64ELi8ELi128EEv26Group_norm_nhwc_bwd_params,(.L_x_3336 - _Z35group_norm_nhwc_bwd_one_pass_kernelI11Bf16IOBf16WLi64ELi8ELi128EEv26Group_norm_nhwc_bwd_params)
        .other          _Z35group_norm_nhwc_bwd_one_pass_kernelI11Bf16IOBf16WLi64ELi8ELi128EEv26Group_norm_nhwc_bwd_params,@"STO_CUDA_ENTRY STV_DEFAULT"
_Z35group_norm_nhwc_bwd_one_pass_kernelI11Bf16IOBf16WLi64ELi8ELi128EEv26Group_norm_nhwc_bwd_params:
.text._Z35group_norm_nhwc_bwd_one_pass_kernelI11Bf16IOBf16WLi64ELi8ELi128EEv26Group_norm_nhwc_bwd_params:
        /* <DEDUP_REMOVED lines=11> */
[----:B------:R-:W-:Y:S01]  /*00b0*/  SHF.R.U32.HI R0, RZ, 0x2, R37 ;  /* 0x00000002ff007819 */ /* 0x000fe20000011625 */
[----:B------:R-:W-:Y:S01]  /*00c0*/  ULDC.64 UR10, c[0x0][0x288] ;  /* 0x0000a200000a7ab9 */ /* 0x000fe20000000a00 */
[----:B------:R-:W1:Y:S01]  /*00d0*/  S2R R2, SR_LANEID ;  /* 0x0000000000027919 */ /* 0x000e620000000000 */
[----:B------:R-:W-:Y:S01]  /*00e0*/  ULDC.64 UR16, c[0x0][0x290] ;  /* 0x0000a40000107ab9 */ /* 0x000fe20000000a00 */
[----:B------:R-:W-:Y:S01]  /*00f0*/  UIMAD.WIDE.U32 UR4, UR10, 0x3, URZ ;  /* 0x000000030a0478a5 */ /* 0x000fe2000f8e003f */
[----:B------:R-:W-:Y:S01]  /*0100*/  SHF.L.U32 R6, R37, 0x1, RZ ;  /* 0x0000000125067819 */ /* 0x000fe200000006ff */
[----:B------:R-:W-:Y:S01]  /*0110*/  UIMAD UR8, UR11, 0x3, URZ ;  /* 0x000000030b0878a4 */ /* 0x000fe2000f8e023f */
[----:B------:R-:W2:Y:S01]  /*0120*/  S2UR UR7, SR_CgaCtaId ;  /* 0x00000000000779c3 */ /* 0x000ea20000008800 */
[----:B------:R-:W-:Y:S01]  /*0130*/  ULEA.HI UR9, UP0, UR11, UR10, URZ, 0x1 ;  /* 0x0000000a0b097291 */ /* 0x000fe2000f81083f */
[----:B------:R-:W-:Y:S01]  /*0140*/  HFMA2.MMA R34, -RZ, RZ, 0, 0 ;  /* 0x00000000ff227435 */ /* 0x000fe200000001ff */
[----:B------:R-:W-:Y:S01]  /*0150*/  UIADD3 UR5, UR5, UR8, URZ ;  /* 0x0000000805057290 */ /* 0x000fe2000fffe03f */
[----:B------:R-:W-:Y:S01]  /*0160*/  MOV R35, R25 ;  /* 0x0000001900237202 */ /* 0x000fe20000000f00 */
[----:B------:R-:W-:-:S02]  /*0170*/  UIADD3.X UR10, URZ, UR11, URZ, UP0, !UPT ;  /* 0x0000000b3f0a7290 */ /* 0x000fc400087fe43f */
[----:B------:R-:W-:Y:S01]  /*0180*/  ULEA.HI UR8, UP0, UR5, UR4, URZ, 0x1 ;  /* 0x0000000405087291 */ /* 0x000fe2000f81083f */
[----:B------:R-:W3:Y:S01]  /*0190*/  LDC R24, c[0x0][0x10] ;  /* 0x00000400ff187b82 */ /* 0x000ee20000000800 */
[----:B------:R-:W-:Y:S01]  /*01a0*/  UMOV UR6, 0x400 ;  /* 0x0000040000067882 */ /* 0x000fe20000000000 */
[----:B------:R-:W-:Y:S02]  /*01b0*/  USHF.R.S64 UR9, UR9, 0x1, UR10 ;  /* 0x0000000109097899 */ /* 0x000fe4000800100a */
[----:B------:R-:W-:Y:S01]  /*01c0*/  UIADD3.X UR5, URZ, UR5, URZ, UP0, !UPT ;  /* 0x000000053f057290 */ /* 0x000fe200087fe43f */
[----:B0-----:R-:W-:-:S03]  /*01d0*/  IMAD R0, R3, UR14, R0 ;  /* 0x0000000e03007c24 */ /* 0x001fc6000f8e0200 */
[----:B------:R-:W-:Y:S01]  /*01e0*/  USHF.R.S64 UR8, UR8, 0x1, UR5 ;  /* 0x0000000108087899 */ /* 0x000fe20008001005 */
[----:B------:R-:W0:Y:S01]  /*01f0*/  LDC R3, c[0x0][0xc] ;  /* 0x00000300ff037b82 */ /* 0x000e220000000800 */
[----:B------:R-:W-:Y:S01]  /*0200*/  USHF.R.S32.HI UR5, URZ, 0x1, UR5 ;  /* 0x000000013f057899 */ /* 0x000fe20008011405 */
[----:B------:R-:W-:Y:S02]  /*0210*/  ISETP.GE.U32.AND P1, PT, R0, UR16, PT ;  /* 0x0000001000007c0c */ /* 0x000fe4000bf26070 */
[----:B------:R-:W-:Y:S01]  /*0220*/  SHF.R.S32.HI R4, RZ, 0x1f, R0 ;  /* 0x0000001fff047819 */ /* 0x000fe20000011400 */
[----:B--2---:R-:W-:Y:S02]  /*0230*/  ULEA UR6, UR7, UR6, 0x18 ;  /* 0x0000000607067291 */ /* 0x004fe4000f8ec03f */
[----:B------:R-:W-:Y:S01]  /*0240*/  USHF.R.S32.HI UR7, URZ, 0x1, UR10 ;  /* 0x000000013f077899 */ /* 0x000fe2000801140a */
[----:B------:R-:W-:Y:S01]  /*0250*/  ISETP.GE.AND.EX P1, PT, R4, UR17, PT, P1 ;  /* 0x0000001104007c0c */ /* 0x000fe2000bf26310 */
[----:B------:R-:W-:Y:S01]  /*0260*/  USHF.L.U64.HI UR5, UR8, 0x2, UR5 ;  /* 0x0000000208057899 */ /* 0x000fe20008010205 */
[----:B------:R-:W-:Y:S01]  /*0270*/  SHF.R.S32.HI R4, RZ, 0x1f, R37 ;  /* 0x0000001fff047819 */ /* 0x000fe20000011425 */
[----:B------:R-:W-:Y:S01]  /*0280*/  USHF.L.U64.HI UR7, UR9, 0x2, UR7 ;  /* 0x0000000209077899 */ /* 0x000fe20008010207 */
[----:B------:R-:W-:-:S02]  /*0290*/  ISETP.LT.U32.AND P1, PT, R37, 0x80, !P1 ;  /* 0x000000802500780c */ /* 0x000fc40004f21070 */
[----:B------:R-:W-:-:S04]  /*02a0*/  LEA.HI R4, R4, R37, RZ, 0x5 ;  /* 0x0000002504047211 */ /* 0x000fc800078f28ff */
[----:B------:R-:W-:Y:S02]  /*02b0*/  SHF.R.S32.HI R5, RZ, 0x5, R4 ;  /* 0x00000005ff057819 */ /* 0x000fe40000011404 */
[----:B------:R-:W-:Y:S02]  /*02c0*/  LOP3.LUT R4, R6, 0x6, RZ, 0xc0, !PT ;  /* 0x0000000606047812 */ /* 0x000fe400078ec0ff */
[----:B------:R-:W-:Y:S02]  /*02d0*/  LEA R5, R5, UR6, 0x3 ;  /* 0x0000000605057c11 */ /* 0x000fe4000f8e18ff */
[----:B01-3--:R-:W-:-:S07]  /*02e0*/  LOP3.LUT R36, R3, 0x3, RZ, 0xc0, !PT ;  /* 0x0000000303247812 */ /* 0x00bfce00078ec0ff */
.L_x_252:
        /* <DEDUP_REMOVED lines=11> */
[----:B------:R-:W-:Y:S01]  /*03a0*/  CS2R R30, SRZ ;  /* 0x00000000001e7805 */ /* 0x000fe2000001ff00 */
[----:B------:R-:W-:-:S06]  /*03b0*/  ULDC.U8 UR6, c[0x0][0x2a4] ;  /* 0x0000a90000067ab9 */ /* 0x000fcc0000000000 */
[----:B0-----:R-:W0:Y:S02]  /*03c0*/  MUFU.RCP R8, R8 ;  /* 0x0000000800087308 */ /* 0x001e240000001000 */
[----:B0-----:R-:W-:Y:S02]  /*03d0*/  IADD3 R6, R8, 0xffffffe, RZ ;  /* 0x0ffffffe08067810 */ /* 0x001fe40007ffe0ff */
[----:B------:R-:W-:-:S04]  /*03e0*/  SHF.R.U32.HI R8, RZ, 0x2, R37 ;  /* 0x00000002ff087819 */ /* 0x000fc80000011625 */
[----:B------:R0:W4:Y:S01]  /*03f0*/  F2I.FTZ.U32.TRUNC.NTZ R7, R6 ;  /* 0x0000000600077305 */ /* 0x000122000021f000 */
[----:B-1----:R-:W-:Y:S01]  /*0400*/  IMAD R8, R13, UR14, R8 ;  /* 0x0000000e0d087c24 */ /* 0x002fe2000f8e0208 */
[----:B0-----:R-:W-:Y:S02]  /*0410*/  MOV R6, RZ ;  /* 0x000000ff00067202 */ /* 0x001fe40000000f00 */
[----:B----4-:R-:W-:-:S05]  /*0420*/  IADD3 R10, RZ, -R7, RZ ;  /* 0x80000007ff0a7210 */ /* 0x010fca0007ffe0ff */
[----:B------:R-:W-:-:S04]  /*0430*/  IMAD R11, R10, R9, RZ ;  /* 0x000000090a0b7224 */ /* 0x000fc800078e02ff */
[----:B------:R-:W-:Y:S02]  /*0440*/  IMAD.HI.U32 R7, R7, R11, R6 ;  /* 0x0000000b07077227 */ /* 0x000fe400078e0006 */
[----:B------:R-:W0:Y:S04]  /*0450*/  LDC.64 R10, c[0x0][0x248] ;  /* 0x00009200ff0a7b82 */ /* 0x000e280000000a00 */
[----:B------:R-:W-:-:S05]  /*0460*/  IMAD.HI.U32 R7, R7, R12, RZ ;  /* 0x0000000c07077227 */ /* 0x000fca00078e00ff */
[----:B------:R-:W-:-:S05]  /*0470*/  IADD3 R6, -R7, RZ, RZ ;  /* 0x000000ff07067210 */ /* 0x000fca0007ffe1ff */
[----:B------:R-:W-:Y:S01]  /*0480*/  IMAD R6, R9, R6, R12 ;  /* 0x0000000609067224 */ /* 0x000fe200078e020c */
[----:B------:R-:W-:-:S04]  /*0490*/  LOP3.LUT R12, R35, R14, RZ, 0x3c, !PT ;  /* 0x0000000e230c7212 */ /* 0x000fc800078e3cff */
[----:B------:R-:W-:Y:S01]  /*04a0*/  ISETP.GT.U32.AND P5, PT, R9, R6, PT ;  /* 0x000000060900720c */ /* 0x000fe20003fa4070 */
[----:B0-----:R-:W-:-:S06]  /*04b0*/  IMAD.WIDE R10, R35, 0x8, R10 ;  /* 0x00000008230a7825 */ /* 0x001fcc00078e020a */
[----:B------:R-:W4:Y:S06]  /*04c0*/  LDG.E.64 R10, desc[UR12][R10.64] ;  /* 0x0000000c0a0a7981 */ /* 0x000f2c000c1e1b00 */
[----:B------:R-:W-:-:S04]  /*04d0*/  @!P5 IADD3 R6, R6, -R9, RZ ;  /* 0x800000090606d210 */ /* 0x000fc80007ffe0ff */
[----:B------:R-:W-:Y:S02]  /*04e0*/  ISETP.GE.U32.AND P4, PT, R6, R9, PT ;  /* 0x000000090600720c */ /* 0x000fe40003f86070 */
[----:B------:R-:W-:Y:S02]  /*04f0*/  IADD3 R8, R8, 0x20, RZ ;  /* 0x0000002008087810 */ /* 0x000fe40007ffe0ff */
[----:B------:R-:W-:Y:S02]  /*0500*/  ISETP.GE.AND P2, PT, R12, RZ, PT ;  /* 0x000000ff0c00720c */ /* 0x000fe40003f46270 */
[----:B------:R-:W-:Y:S01]  /*0510*/  @!P5 IADD3 R7, R7, 0x1, RZ ;  /* 0x000000010707d810 */ /* 0x000fe20007ffe0ff */
[----:B------:R-:W0:Y:S01]  /*0520*/  @P1 LDC.64 R12, c[0x0][0x228] ;  /* 0x00008a00ff0c1b82 */ /* 0x000e220000000a00 */
[----:B------:R-:W-:Y:S02]  /*0530*/  ISETP.GE.U32.AND P0, PT, R8, UR10, PT ;  /* 0x0000000a08007c0c */ /* 0x000fe4000bf06070 */
[----:B------:R-:W-:-:S02]  /*0540*/  SHF.R.S32.HI R8, RZ, 0x1f, R8 ;  /* 0x0000001fff087819 */ /* 0x000fc40000011408 */
[-C--:B------:R-:W-:Y:S02]  /*0550*/  ISETP.GT.U32.AND P6, PT, R9, R6.reuse, PT ;  /* 0x000000060900720c */ /* 0x080fe40003fc4070 */
[----:B------:R-:W-:Y:S02]  /*0560*/  @P4 IADD3 R7, R7, 0x1, RZ ;  /* 0x0000000107074810 */ /* 0x000fe40007ffe0ff */
[----:B------:R-:W-:Y:S02]  /*0570*/  IADD3 R9, R6, -R9, RZ ;  /* 0x8000000906097210 */ /* 0x000fe40007ffe0ff */
[----:B------:R-:W-:Y:S01]  /*0580*/  ISETP.GE.AND.EX P0, PT, R8, UR11, PT, P0 ;  /* 0x0000000b08007c0c */ /* 0x000fe2000bf06300 */
[----:B------:R-:W-:Y:S01]  /*0590*/  ULDC.64 UR10, c[0x0][0x298] ;  /* 0x0000a600000a7ab9 */ /* 0x000fe20000000a00 */
[----:B------:R-:W-:Y:S02]  /*05a0*/  MOV R8, R7 ;  /* 0x0000000700087202 */ /* 0x000fe40000000f00 */
[----:B------:R-:W-:-:S02]  /*05b0*/  SEL R6, R9, R6, !P6 ;  /* 0x0000000609067207 */ /* 0x000fc40007000000 */
[----:B------:R-:W-:Y:S02]  /*05c0*/  ISETP.NE.AND P4, PT, R14, RZ, PT ;  /* 0x000000ff0e00720c */ /* 0x000fe40003f85270 */
[----:B------:R-:W-:Y:S02]  /*05d0*/  LOP3.LUT R7, RZ, R14, RZ, 0x33, !PT ;  /* 0x0000000eff077212 */ /* 0x000fe400078e33ff */
[----:B------:R-:W-:Y:S02]  /*05e0*/  @!P2 IADD3 R8, -R8, RZ, RZ ;  /* 0x000000ff0808a210 */ /* 0x000fe40007ffe1ff */
[----:B------:R-:W-:Y:S02]  /*05f0*/  ISETP.LT.U32.AND P0, PT, R37, 0x80, !P0 ;  /* 0x000000802500780c */ /* 0x000fe40004701070 */
[----:B------:R-:W-:Y:S02]  /*0600*/  @!P3 IADD3 R6, -R6, RZ, RZ ;  /* 0x000000ff0606b210 */ /* 0x000fe40007ffe1ff */
[----:B------:R-:W-:-:S02]  /*0610*/  SEL R41, R7, R8, !P4 ;  /* 0x0000000807297207 */ /* 0x000fc40006000000 */
[----:B------:R-:W-:Y:S02]  /*0620*/  SEL R38, R7, R6, !P4 ;  /* 0x0000000607267207 */ /* 0x000fe40006000000 */
[----:B------:R-:W-:Y:S02]  /*0630*/  SHF.R.S32.HI R8, RZ, 0x1f, R41 ;  /* 0x0000001fff087819 */ /* 0x000fe40000011429 */
[----:B------:R-:W-:-:S03]  /*0640*/  LEA R6, R38, R4, 0x3 ;  /* 0x0000000426067211 */ /* 0x000fc600078e18ff */
[----:B------:R-:W-:Y:S01]  /*0650*/  IMAD R8, R8, UR10, RZ ;  /* 0x0000000a08087c24 */ /* 0x000fe2000f8e02ff */
[----:B------:R-:W-:Y:S01]  /*0660*/  SHF.R.S32.HI R7, RZ, 0x1f, R6 ;  /* 0x0000001fff077819 */ /* 0x000fe20000011406 */
[----:B------:R-:W1:Y:S01]  /*0670*/  @P0 LDC.64 R20, c[0x0][0x288] ;  /* 0x0000a200ff140b82 */ /* 0x000e620000000a00 */
[----:B------:R-:W-:Y:S01]  /*0680*/  SHF.R.S32.HI R9, RZ, 0x1f, R0 ;  /* 0x0000001fff097819 */ /* 0x000fe20000011400 */
[C---:B------:R-:W-:Y:S02]  /*0690*/  IMAD R43, R41.reuse, UR11, R8 ;  /* 0x0000000b292b7c24 */ /* 0x040fe4000f8e0208 */
[----:B------:R-:W-:-:S04]  /*06a0*/  IMAD.WIDE.U32 R40, R41, UR10, R6 ;  /* 0x0000000a29287c25 */ /* 0x000fc8000f8e0006 */
[----:B--2---:R-:W-:Y:S01]  /*06b0*/  @P1 IMAD R8, R9, R16, RZ ;  /* 0x0000001009081224 */ /* 0x004fe200078e02ff */
[----:B------:R-:W-:Y:S01]  /*06c0*/  IADD3 R43, R41, R43, RZ ;  /* 0x0000002b292b7210 */ /* 0x000fe20007ffe0ff */
[----:B------:R-:W2:Y:S01]  /*06d0*/  @P0 LDC.64 R14, c[0x0][0x230] ;  /* 0x00008c00ff0e0b82 */ /* 0x000ea20000000a00 */
[----:B------:R-:W-:Y:S01]  /*06e0*/  @P1 MOV R42, R40 ;  /* 0x00000028002a1202 */ /* 0x000fe20000000f00 */
[----:B------:R-:W-:-:S04]  /*06f0*/  @P1 IMAD R23, R0, R17, R8 ;  /* 0x0000001100171224 */ /* 0x000fc800078e0208 */
[----:B------:R-:W-:Y:S02]  /*0700*/  @P1 IMAD.WIDE.U32 R16, R0, R16, R42 ;  /* 0x0000001000101225 */ /* 0x000fe400078e002a */
[----:B------:R-:W2:Y:S01]  /*0710*/  @P0 LDC.64 R8, c[0x0][0x228] ;  /* 0x00008a00ff080b82 */ /* 0x000ea20000000a00 */
[----:B------:R-:W-:Y:S02]  /*0720*/  SHF.R.S32.HI R27, RZ, 0x1f, R29 ;  /* 0x0000001fff1b7819 */ /* 0x000fe4000001141d */
[----:B------:R-:W-:Y:S02]  /*0730*/  @P1 IADD3 R17, R17, R23, RZ ;  /* 0x0000001711111210 */ /* 0x000fe40007ffe0ff */
[C---:B------:R-:W-:Y:S01]  /*0740*/  @P1 SHF.L.U32 R23, R16.reuse, 0x1, RZ ;  /* 0x0000000110171819 */ /* 0x040fe200000006ff */
[----:B-1----:R-:W-:Y:S01]  /*0750*/  @P0 IMAD R26, R27, R20, RZ ;  /* 0x000000141b1a0224 */ /* 0x002fe200078e02ff */
[----:B------:R-:W-:Y:S02]  /*0760*/  @P1 SHF.L.U64.HI R22, R16, 0x1, R17 ;  /* 0x0000000110161819 */ /* 0x000fe40000010211 */
[----:B------:R-:W-:-:S02]  /*0770*/  @P0 MOV R16, R40 ;  /* 0x0000002800100202 */ /* 0x000fc40000000f00 */
[----:B------:R-:W-:Y:S01]  /*0780*/  @P0 MOV R17, R43 ;  /* 0x0000002b00110202 */ /* 0x000fe20000000f00 */
[----:B------:R-:W-:Y:S01]  /*0790*/  @P0 IMAD R27, R29, R21, R26 ;  /* 0x000000151d1b0224 */ /* 0x000fe200078e021a */
[----:B---3--:R-:W-:Y:S01]  /*07a0*/  @P1 IADD3 R18, P2, R23, R18, RZ ;  /* 0x0000001217121210 */ /* 0x008fe20007f5e0ff */
[----:B------:R-:W-:-:S03]  /*07b0*/  @P0 IMAD.WIDE.U32 R20, R29, R20, R16 ;  /* 0x000000141d140225 */ /* 0x000fc600078e0010 */
[----:B------:R-:W-:Y:S02]  /*07c0*/  @P1 IADD3.X R19, R22, R19, RZ, P2, !PT ;  /* 0x0000001316131210 */ /* 0x000fe400017fe4ff */
[----:B0-----:R-:W-:Y:S02]  /*07d0*/  @P1 IADD3 R16, P2, R23, R12, RZ ;  /* 0x0000000c17101210 */ /* 0x001fe40007f5e0ff */
[----:B------:R-:W-:Y:S01]  /*07e0*/  @P0 SHF.L.U32 R17, R20, 0x1, RZ ;  /* 0x0000000114110819 */ /* 0x000fe200000006ff */
[----:B------:R-:W3:Y:S03]  /*07f0*/  @P1 LDG.E R32, desc[UR12][R18.64] ;  /* 0x0000000c12201981 */ /* 0x000ee6000c1e1900 */
[C---:B--2---:R-:W-:Y:S02]  /*0800*/  @P0 IADD3 R12, P3, R17.reuse, R14, RZ ;  /* 0x0000000e110c0210 */ /* 0x044fe40007f7e0ff */
[----:B------:R-:W-:-:S02]  /*0810*/  @P0 IADD3 R8, P4, R17, R8, RZ ;  /* 0x0000000811080210 */ /* 0x000fc40007f9e0ff */
[----:B------:R-:W-:-:S05]  /*0820*/  @P1 IADD3.X R17, R22, R13, RZ, P2, !PT ;  /* 0x0000000d16111210 */ /* 0x000fca00017fe4ff */
[----:B------:R-:W5:Y:S01]  /*0830*/  @P1 LDG.E R31, desc[UR12][R16.64] ;  /* 0x0000000c101f1981 */ /* 0x000f62000c1e1900 */
[----:B------:R-:W-:-:S04]  /*0840*/  @P0 IADD3 R21, R21, R27, RZ ;  /* 0x0000001b15150210 */ /* 0x000fc80007ffe0ff */
[----:B------:R-:W-:-:S04]  /*0850*/  @P0 SHF.L.U64.HI R20, R20, 0x1, R21 ;  /* 0x0000000114140819 */ /* 0x000fc80000010215 */
[C---:B------:R-:W-:Y:S02]  /*0860*/  @P0 IADD3.X R13, R20.reuse, R15, RZ, P3, !PT ;  /* 0x0000000f140d0210 */ /* 0x040fe40001ffe4ff */
[----:B------:R-:W-:-:S03]  /*0870*/  @P0 IADD3.X R9, R20, R9, RZ, P4, !PT ;  /* 0x0000000914090210 */ /* 0x000fc600027fe4ff */
[----:B------:R-:W5:Y:S04]  /*0880*/  @P0 LDG.E R33, desc[UR12][R12.64] ;  /* 0x0000000c0c210981 */ /* 0x000f68000c1e1900 */
[----:B------:R3:W5:Y:S01]  /*0890*/  @P0 LDG.E R30, desc[UR12][R8.64] ;  /* 0x0000000c081e0981 */ /* 0x000762000c1e1900 */
[----:B------:R-:W-:Y:S01]  /*08a0*/  UMOV UR10, 0x3f800000 ;  /* 0x3f800000000a7882 */ /* 0x000fe20000000000 */
[----:B------:R-:W-:Y:S01]  /*08b0*/  BSSY B0, `(.L_x_226) ;  /* 0x0000025000007945 */ /* 0x000fe20003800000 */
[----:B------:R-:W-:Y:S02]  /*08c0*/  CS2R R28, SRZ ;  /* 0x00000000001c7805 */ /* 0x000fe4000001ff00 */
[----:B------:R-:W-:Y:S02]  /*08d0*/  ISETP.NE.AND P2, PT, RZ, UR6, PT ;  /* 0x00000006ff007c0c */ /* 0x000fe4000bf45270 */
[----:B------:R-:W-:-:S02]  /*08e0*/  CS2R R26, SRZ ;  /* 0x00000000001a7805 */ /* 0x000fc4000001ff00 */
        /* <DEDUP_REMOVED lines=8> */
[----:B------:R-:W0:Y:S02]  /*0970*/  @P0 MUFU.RSQ R10, R10 ;  /* 0x0000000a000a0308 */ /* 0x000e240000001400 */
[----:B0-----:R-:W-:Y:S02]  /*0980*/  @P0 R2UR UR4, R10 ;  /* 0x000000000a0402ca */ /* 0x001fe400000e0000 */
[----:B------:R-:W-:-:S11]  /*0990*/  ISETP.GT.U32.AND P0, PT, R37, 0x7f, PT ;  /* 0x0000007f2500780c */ /* 0x000fd60003f04070 */
[----:B------:R-:W-:Y:S01]  /*09a0*/  @UP0 UMOV UR10, UR4 ;  /* 0x00000004000a0c82 */ /* 0x000fe20008000000 */
[C---:B---3--:R-:W-:Y:S02]  /*09b0*/  PRMT R8, R32.reuse, 0x7632, R8 ;  /* 0x0000763220087816 */ /* 0x048fe40000000008 */
[----:B------:R-:W-:Y:S02]  /*09c0*/  SHF.L.U32 R11, R32, 0x10, RZ ;  /* 0x00000010200b7819 */ /* 0x000fe400000006ff */
[----:B------:R-:W-:Y:S01]  /*09d0*/  SHF.L.U32 R12, R8, 0x10, RZ ;  /* 0x00000010080c7819 */ /* 0x000fe200000006ff */
[----:B------:R-:W-:Y:S06]  /*09e0*/  @P0 BRA `(.L_x_227) ;  /* 0x0000000000440947 */ /* 0x000fec0003800000 */
[----:B------:R-:W-:Y:S01]  /*09f0*/  ISETP.NE.AND P0, PT, RZ, UR6, PT ;  /* 0x00000006ff007c0c */ /* 0x000fe2000bf05270 */
[----:B------:R-:W-:Y:S01]  /*0a00*/  ULDC.64 UR16, c[0x0][0x238] ;  /* 0x00008e0000107ab9 */ /* 0x000fe20000000a00 */
[C---:B------:R-:W-:Y:S02]  /*0a10*/  SHF.L.U32 R13, R6.reuse, 0x1, RZ ;  /* 0x00000001060d7819 */ /* 0x040fe400000006ff */
[----:B------:R-:W-:Y:S02]  /*0a20*/  SHF.L.U64.HI R10, R6, 0x1, R7 ;  /* 0x00000001060a7819 */ /* 0x000fe40000010207 */
[----:B------:R-:W-:-:S04]  /*0a30*/  IADD3 R6, P3, R13, UR16, RZ ;  /* 0x000000100d067c10 */ /* 0x000fc8000ff7e0ff */
[----:B------:R-:W-:-:S03]  /*0a40*/  IADD3.X R7, R10, UR17, RZ, P3, !PT ;  /* 0x000000110a077c10 */ /* 0x000fc60009ffe4ff */
[----:B------:R-:W0:Y:S02]  /*0a50*/  @P0 LDC.64 R8, c[0x0][0x240] ;  /* 0x00009000ff080b82 */ /* 0x000e240000000a00 */
[----:B------:R-:W2:Y:S04]  /*0a60*/  LDG.E.U16 R29, desc[UR12][R6.64] ;  /* 0x0000000c061d7981 */ /* 0x000ea8000c1e1500 */
[----:B------:R-:W3:Y:S01]  /*0a70*/  LDG.E.U16 R26, desc[UR12][R6.64+0x2] ;  /* 0x0000020c061a7981 */ /* 0x000ee2000c1e1500 */
[----:B0-----:R-:W-:-:S04]  /*0a80*/  @P0 IADD3 R8, P4, R13, R8, RZ ;  /* 0x000000080d080210 */ /* 0x001fc80007f9e0ff */
[----:B------:R-:W-:-:S05]  /*0a90*/  @P0 IADD3.X R9, R10, R9, RZ, P4, !PT ;  /* 0x000000090a090210 */ /* 0x000fca00027fe4ff */
[----:B------:R-:W4:Y:S04]  /*0aa0*/  @P0 LDG.E.U16 R13, desc[UR12][R8.64] ;  /* 0x0000000c080d0981 */ /* 0x000f28000c1e1500 */
[----:B------:R-:W4:Y:S01]  /*0ab0*/  @P0 LDG.E.U16 R10, desc[UR12][R8.64+0x2] ;  /* 0x0000020c080a0981 */ /* 0x000f22000c1e1500 */
[----:B--2---:R-:W-:Y:S02]  /*0ac0*/  SHF.L.U32 R29, R29, 0x10, RZ ;  /* 0x000000101d1d7819 */ /* 0x004fe400000006ff */
[----:B---3--:R-:W-:Y:S02]  /*0ad0*/  SHF.L.U32 R26, R26, 0x10, RZ ;  /* 0x000000101a1a7819 */ /* 0x008fe400000006ff */
[----:B----4-:R-:W-:Y:S02]  /*0ae0*/  @P0 SHF.L.U32 R28, R13, 0x10, RZ ;  /* 0x000000100d1c0819 */ /* 0x010fe400000006ff */
[----:B------:R-:W-:-:S07]  /*0af0*/  @P0 SHF.L.U32 R27, R10, 0x10, RZ ;  /* 0x000000100a1b0819 */ /* 0x000fce00000006ff */
.L_x_227:
[----:B------:R-:W-:Y:S05]  /*0b00*/  BSYNC B0 ;  /* 0x0000000000007941 */ /* 0x000fea0003800000 */
.L_x_226:
[----:B-----5:R-:W-:Y:S01]  /*0b10*/  PRMT R9, R31, 0x7632, R9 ;  /* 0x000076321f097816 */ /* 0x020fe20000000009 */
        /* <DEDUP_REMOVED lines=25> */
.L_x_228:
[----:B------:R-:W-:Y:S01]  /*0cb0*/  SHF.L.U32 R11, R32, 0x10, RZ ;  /* 0x00000010200b7819 */ /* 0x000fe200000006ff */
[----:B------:R-:W-:Y:S01]  /*0cc0*/  FMUL.FTZ R12, R8, R29 ;  /* 0x0000001d080c7220 */ /* 0x000fe20000410000 */
[C---:B------:R-:W-:Y:S02]  /*0cd0*/  SHF.L.U32 R10, R33.reuse, 0x10, RZ ;  /* 0x00000010210a7819 */ /* 0x040fe400000006ff */
[----:B------:R-:W-:Y:S01]  /*0ce0*/  PRMT R7, R33, 0x7632, R7 ;  /* 0x0000763221077816 */ /* 0x000fe20000000007 */
[----:B------:R-:W-:Y:S01]  /*0cf0*/  FADD.FTZ R11, R11, -UR11 ;  /* 0x8000000b0b0b7e21 */ /* 0x000fe20008010000 */
[----:B------:R-:W-:Y:S01]  /*0d00*/  PRMT R19, R30, 0x7632, R19 ;  /* 0x000076321e137816 */ /* 0x000fe20000000013 */
[----:B------:R-:W-:Y:S01]  /*0d10*/  FADD.FTZ R10, R10, -UR11 ;  /* 0x8000000b0a0a7e21 */ /* 0x000fe20008010000 */
[----:B------:R-:W-:Y:S01]  /*0d20*/  SHF.L.U32 R13, R7, 0x10, RZ ;  /* 0x00000010070d7819 */ /* 0x000fe200000006ff */
[----:B------:R-:W-:Y:S01]  /*0d30*/  FMUL.FTZ R7, R11, UR10 ;  /* 0x0000000a0b077c20 */ /* 0x000fe20008410000 */
[----:B------:R-:W-:Y:S01]  /*0d40*/  SHF.L.U32 R18, R30, 0x10, RZ ;  /* 0x000000101e127819 */ /* 0x000fe200000006ff */
[----:B------:R-:W-:Y:S01]  /*0d50*/  FMUL.FTZ R11, R10, UR10 ;  /* 0x0000000a0a0b7c20 */ /* 0x000fe20008410000 */
[----:B------:R-:W-:Y:S01]  /*0d60*/  SHF.L.U32 R19, R19, 0x10, RZ ;  /* 0x0000001013137819 */ /* 0x000fe200000006ff */
[----:B------:R-:W-:Y:S01]  /*0d70*/  FADD.FTZ R10, R13, -UR11 ;  /* 0x8000000b0d0a7e21 */ /* 0x000fe20008010000 */
[----:B------:R-:W-:Y:S01]  /*0d80*/  FFMA.FTZ R15, R7, R12, RZ ;  /* 0x0000000c070f7223 */ /* 0x000fe200000100ff */
        /* <DEDUP_REMOVED lines=22> */
.L_x_229:
        /* <DEDUP_REMOVED lines=13> */
[----:B------:R-:W-:Y:S01]  /*0fc0*/  FFMA.FTZ R17, R6, R9, RZ ;  /* 0x0000000906117223 */ /* 0x000fe200000100ff */
[----:B------:R-:W1:Y:S01]  /*0fd0*/  SHFL.DOWN PT, R15, R12, 0x1, 0x1f ;  /* 0x08201f000c0f7f89 */ /* 0x000e6200000e0000 */
[----:B------:R-:W-:Y:S01]  /*0fe0*/  ISETP.NE.AND P3, PT, R37, RZ, PT ;  /* 0x000000ff2500720c */ /* 0x000fe20003f65270 */
[----:B------:R-:W-:Y:S01]  /*0ff0*/  FADD.FTZ R7, RZ, R8 ;  /* 0x00000008ff077221 */ /* 0x000fe20000010000 */
[----:B------:R-:W-:Y:S01]  /*1000*/  FADD.FTZ R6, RZ, R9 ;  /* 0x00000009ff067221 */ /* 0x000fe20000010000 */
[----:B------:R-:W2:Y:S01]  /*1010*/  SHFL.DOWN PT, R14, R13, 0x1, 0x1f ;  /* 0x08201f000d0e7f89 */ /* 0x000ea200000e0000 */
[----:B------:R-:W-:Y:S01]  /*1020*/  FFMA.FTZ R16, R11, R18, R16 ;  /* 0x000000120b107223 */ /* 0x000fe20000010010 */
[----:B------:R-:W-:Y:S01]  /*1030*/  FFMA.FTZ R17, R10, R19, R17 ;  /* 0x000000130a117223 */ /* 0x000fe20000010011 */
[----:B------:R-:W-:Y:S01]  /*1040*/  FADD.FTZ R18, R7, R18 ;  /* 0x0000001207127221 */ /* 0x000fe20000010000 */
[----:B------:R-:W-:Y:S01]  /*1050*/  FADD.FTZ R19, R6, R19 ;  /* 0x0000001306137221 */ /* 0x000fe20000010000 */
[----:B------:R-:W-:Y:S01]  /*1060*/  BSSY B0, `(.L_x_230) ;  /* 0x000002a000007945 */ /* 0x000fe20003800000 */
[----:B------:R-:W-:Y:S01]  /*1070*/  ISETP.GT.U32.AND P4, PT, R37, 0x3, PT ;  /* 0x000000032500780c */ /* 0x000fe20003f84070 */
[----:B0-----:R-:W-:-:S06]  /*1080*/  ULEA UR4, UR15, UR4, 0x18 ;  /* 0x000000040f047291 */ /* 0x001fcc000f8ec03f */
[----:B------:R-:W-:Y:S01]  /*1090*/  LEA R39, R37, UR4, 0x4 ;  /* 0x0000000425277c11 */ /* 0x000fe2000f8e20ff */
[----:B-1----:R-:W-:Y:S01]  /*10a0*/  @!P0 FADD.FTZ R12, R12, R15 ;  /* 0x0000000f0c0c8221 */ /* 0x002fe20000010000 */
[----:B--2---:R-:W-:-:S04]  /*10b0*/  @!P0 FADD.FTZ R13, R13, R14 ;  /* 0x0000000e0d0d8221 */ /* 0x004fc80000010000 */
[----:B------:R-:W0:Y:S01]  /*10c0*/  SHFL.DOWN PT, R15, R12, 0x2, 0x1f ;  /* 0x08401f000c0f7f89 */ /* 0x000e2200000e0000 */
[----:B------:R-:W-:-:S03]  /*10d0*/  ISETP.GT.AND P0, PT, R2, 0x1d, PT ;  /* 0x0000001d0200780c */ /* 0x000fc60003f04270 */
[----:B------:R-:W1:Y:S04]  /*10e0*/  SHFL.DOWN PT, R14, R13, 0x2, 0x1f ;  /* 0x08401f000d0e7f89 */ /* 0x000e6800000e0000 */
[----:B------:R-:W-:Y:S06]  /*10f0*/  STS.128 [R39], R16 ;  /* 0x0000001027007388 */ /* 0x000fec0000000c00 */
        /* <DEDUP_REMOVED lines=17> */
[----:B------:R-:W-:-:S03]  /*1210*/  ISETP.NE.AND P0, PT, R2, RZ, PT ;  /* 0x000000ff0200720c */ /* 0x000fc60003f05270 */
[----:B------:R-:W-:Y:S02]  /*1220*/  MOV R6, R12 ;  /* 0x0000000c00067202 */ /* 0x000fe40000000f00 */
[----:B------:R-:W-:-:S08]  /*1230*/  MOV R7, R13 ;  /* 0x0000000d00077202 */ /* 0x000fd00000000f00 */
        /* <DEDUP_REMOVED lines=12> */
.L_x_231:
[----:B------:R-:W-:Y:S05]  /*1300*/  BSYNC B0 ;  /* 0x0000000000007941 */ /* 0x000fea0003800000 */
.L_x_230:
        /* <DEDUP_REMOVED lines=19> */
[----:B------:R-:W-:-:S02]  /*1440*/  FADD.FTZ R22, R22, R11 ;  /* 0x0000000b16167221 */ /* 0x000fc40000010000 */
[----:B------:R-:W3:Y:S01]  /*1450*/  LDS.128 R8, [R39+0x180] ;  /* 0x0001800027087984 */ /* 0x000ee20000000c00 */
        /* <DEDUP_REMOVED lines=25> */
[----:B---3--:R-:W-:Y:S01]  /*15f0*/  FADD.FTZ R21, R21, R8 ;  /* 0x0000000815157221 */ /* 0x008fe20000010000 */
[----:B------:R-:W-:Y:S01]  /*1600*/  FADD.FTZ R20, R20, R9 ;  /* 0x0000000914147221 */ /* 0x000fe20000010000 */
[----:B------:R-:W-:Y:S01]  /*1610*/  FADD.FTZ R23, R23, R10 ;  /* 0x0000000a17177221 */ /* 0x000fe20000010000 */
[----:B------:R-:W-:Y:S02]  /*1620*/  FADD.FTZ R22, R22, R11 ;  /* 0x0000000b16167221 */ /* 0x000fe40000010000 */
[----:B------:R-:W3:Y:S01]  /*1630*/  LDS.128 R8, [R39+0x300] ;  /* 0x0003000027087984 */ /* 0x000ee20000000c00 */
        /* <DEDUP_REMOVED lines=10> */
[----:B---3--:R-:W-:Y:S01]  /*16e0*/  FADD.FTZ R21, R21, R8 ;  /* 0x0000000815157221 */ /* 0x008fe20000010000 */
        /* <DEDUP_REMOVED lines=88> */
[----:B---3--:R-:W-:Y:S01]  /*1c70*/  FADD.FTZ R45, R45, R8 ;  /* 0x000000082d2d7221 */ /* 0x008fe20000010000 */
[----:B------:R-:W-:Y:S01]  /*1c80*/  FADD.FTZ R8, R16, R9 ;  /* 0x0000000910087221 */ /* 0x000fe20000010000 */
[----:B------:R-:W-:Y:S01]  /*1c90*/  FADD.FTZ R9, R17, R10 ;  /* 0x0000000a11097221 */ /* 0x000fe20000010000 */
[----:B------:R-:W-:Y:S01]  /*1ca0*/  FADD.FTZ R44, R44, R11 ;  /* 0x0000000b2c2c7221 */ /* 0x000fe20000010000 */
[----:B-1----:R-:W-:Y:S01]  /*1cb0*/  FADD.FTZ R16, R45, R20 ;  /* 0x000000142d107221 */ /* 0x002fe20000010000 */
[----:B------:R-:W-:Y:S01]  /*1cc0*/  FADD.FTZ R17, R8, R21 ;  /* 0x0000001508117221 */ /* 0x000fe20000010000 */
[----:B------:R-:W-:Y:S01]  /*1cd0*/  FADD.FTZ R18, R9, R22 ;  /* 0x0000001609127221 */ /* 0x000fe20000010000 */
[----:B------:R-:W-:-:S07]  /*1ce0*/  FADD.FTZ R19, R44, R23 ;  /* 0x000000172c137221 */ /* 0x000fce0000010000 */
.L_x_233:
[----:B------:R-:W-:Y:S05]  /*1cf0*/  BSYNC B0 ;  /* 0x0000000000007941 */ /* 0x000fea0003800000 */
.L_x_232:
        /* <DEDUP_REMOVED lines=19> */
.L_x_235:
[----:B------:R-:W-:Y:S05]  /*1e30*/  BSYNC B0 ;  /* 0x0000000000007941 */ /* 0x000fea0003800000 */
.L_x_234:
[----:B--2---:R-:W-:Y:S02]  /*1e40*/  PRMT R17, R33, 0x7632, R17 ;  /* 0x0000763221117816 */ /* 0x004fe40000000011 */
[----:B------:R-:W-:Y:S01]  /*1e50*/  PRMT R16, R30, 0x7632, R16 ;  /* 0x000076321e107816 */ /* 0x000fe20000000010 */
[----:B------:R-:W-:Y:S06]  /*1e60*/  @!P0 BRA `(.L_x_236) ;  /* 0x0000001000808947 */ /* 0x000fec0003800000 */
[----:B------:R-:W1:Y:S01]  /*1e70*/  LDC.64 R8, c[0x0][0x258] ;  /* 0x00009600ff087b82 */ /* 0x000e620000000a00 */
[----:B------:R-:W-:-:S05]  /*1e80*/  LOP3.LUT R11, R34, 0x1, RZ, 0xc0, !PT ;  /* 0x00000001220b7812 */ /* 0x000fca00078ec0ff */
[----:B------:R-:W-:Y:S02]  /*1e90*/  IMAD R10, R11, R24, RZ ;  /* 0x000000180b0a7224 */ /* 0x000fe400078e02ff */
[----:B------:R-:W2:Y:S02]  /*1ea0*/  LDC.64 R20, c[0x0][0x260] ;  /* 0x00009800ff147b82 */ /* 0x000ea40000000a00 */
[C---:B------:R-:W-:Y:S01]  /*1eb0*/  IMAD R12, R10.reuse, R3, RZ ;  /* 0x000000030a0c7224 */ /* 0x040fe200078e02ff */
[----:B------:R-:W-:-:S04]  /*1ec0*/  IADD3 R11, R10, R25, RZ ;  /* 0x000000190a0b7210 */ /* 0x000fc80007ffe0ff */
[----:B------:R-:W-:Y:S01]  /*1ed0*/  SHF.L.U32 R13, R12, 0x1, RZ ;  /* 0x000000010c0d7819 */ /* 0x000fe200000006ff */
[----:B-1----:R-:W-:-:S04]  /*1ee0*/  IMAD.WIDE.U32 R8, R11, 0x4, R8 ;  /* 0x000000040b087825 */ /* 0x002fc800078e0008 */
[----:B--2---:R-:W-:Y:S01]  /*1ef0*/  IMAD.WIDE R20, R13, 0x4, R20 ;  /* 0x000000040d147825 */ /* 0x004fe200078e0214 */
[----:B------:R-:W-:Y:S06]  /*1f00*/  @P3 BRA `(.L_x_237) ;  /* 0x0000000000643947 */ /* 0x000fec0003800000 */
[----:B------:R-:W1:Y:S01]  /*1f10*/  S2R R2, SR_LANEID ;  /* 0x0000000000027919 */ /* 0x000e620000000000 */
        /* <DEDUP_REMOVED lines=13> */
[----:B-1----:R-:W-:-:S13]  /*1ff0*/  ISETP.EQ.U32.AND P4, PT, R2, UR6, PT ;  /* 0x0000000602007c0c */ /* 0x002fda000bf82070 */
[----:B------:R-:W-:Y:S06]  /*2000*/  @P4 MEMBAR.ALL.GPU ;  /* 0x0000000000004992 */ /* 0x000fec000000a000 */
[----:B------:R-:W-:-:S00]  /*2010*/  @P4 ERRBAR ;  /* 0x00000000000049ab */ /* 0x000fc00000000000 */
[----:B------:R-:W-:Y:S06]  /*2020*/  @P4 CGAERRBAR ;  /* 0x00000000000045ab */ /* 0x000fec0000000000 */
[----:B------:R2:W-:Y:S01]  /*2030*/  @P4 REDG.E.ADD.S32.STRONG.GPU desc[UR12][R8.64], R13 ;  /* 0x0000000d0800498e */ /* 0x0005e2000c10e38c */
[----:B------:R-:W-:Y:S05]  /*2040*/  @!P0 BRA `(.L_x_237) ;  /* 0x0000000000148947 */ /* 0x000fea0003800000 */
.L_x_238:
[----:B--2---:R-:W2:Y:S04]  /*2050*/  LDG.E.STRONG.GPU R10, desc[UR12][R8.64] ;  /* 0x0000000c080a7981 */ /* 0x004ea8000c1ef900 */
[----:B--2---:R-:W-:Y:S01]  /*2060*/  CCTL.IVALL ;  /* 0x00000000ff00798f */ /* 0x004fe20002000000 */
[----:B------:R-:W-:Y:S05]  /*2070*/  YIELD ;  /* 0x0000000000007946 */ /* 0x000fea0003800000 */
[----:B------:R-:W-:-:S13]  /*2080*/  ISETP.NE.AND P0, PT, R10, R15, PT ;  /* 0x0000000f0a00720c */ /* 0x000fda0003f05270 */
[----:B------:R-:W-:Y:S05]  /*2090*/  @P0 BRA `(.L_x_238) ;  /* 0xfffffffc00ec0947 */ /* 0x000fea000383ffff */
.L_x_237:
[----:B------:R-:W-:Y:S01]  /*20a0*/  ISETP.NE.AND P0, PT, R3, RZ, PT ;  /* 0x000000ff0300720c */ /* 0x000fe20003f05270 */
[----:B------:R-:W-:Y:S05]  /*20b0*/  WARPSYNC.ALL ;  /* 0x0000000000007948 */ /* 0x000fea0003800000 */
[----:B------:R-:W-:Y:S07]  /*20c0*/  BAR.SYNC.DEFER_BLOCKING 0x0 ;  /* 0x0000000000007b1d */ /* 0x000fee0000010000 */
[----:B------:R-:W-:Y:S05]  /*20d0*/  @!P0 BRA `(.L_x_236) ;  /* 0x0000000c00e48947 */ /* 0x000fea0003800000 */
[----:B--2---:R-:W-:Y:S02]  /*20e0*/  IADD3 R8, R3, -0x1, RZ ;  /* 0xffffffff03087810 */ /* 0x004fe40007ffe0ff */
        /* <DEDUP_REMOVED lines=11> */
.L_x_242:
[----:B------:R-:W-:-:S13]  /*21a0*/  ISETP.EQ.OR P6, PT, R19, UR14, P3 ;  /* 0x0000000e13007c0c */ /* 0x000fda0009fc2670 */
[----:B------:R-:W-:-:S04]  /*21b0*/  @!P6 IMAD R9, R24, R19, R25 ;  /* 0x000000131809e224 */ /* 0x000fc800078e0219 */
[----:B------:R-:W-:-:S06]  /*21c0*/  @!P6 IMAD.WIDE.U32 R8, R9, 0x8, R20 ;  /* 0x000000080908e825 */ /* 0x000fcc00078e0014 */
[----:B------:R-:W0:Y:S01]  /*21d0*/  @!P6 LDG.E.64 R8, desc[UR12][R8.64] ;  /* 0x0000000c0808e981 */ /* 0x000e22000c1e1b00 */
[C---:B------:R-:W-:Y:S02]  /*21e0*/  IADD3 R11, R19.reuse, 0x1, RZ ;  /* 0x00000001130b7810 */ /* 0x040fe40007ffe0ff */
[----:B------:R-:W-:Y:S02]  /*21f0*/  IADD3 R13, R19, 0x2, RZ ;  /* 0x00000002130d7810 */ /* 0x000fe40007ffe0ff */
[----:B------:R-:W-:Y:S02]  /*2200*/  ISETP.EQ.OR P4, PT, R11, UR14, P3 ;  /* 0x0000000e0b007c0c */ /* 0x000fe40009f82670 */
[----:B------:R-:W-:Y:S02]  /*2210*/  ISETP.EQ.OR P5, PT, R13, UR14, P3 ;  /* 0x0000000e0d007c0c */ /* 0x000fe40009fa2670 */
[----:B------:R-:W-:-:S09]  /*2220*/  IADD3 R12, R19, 0x3, RZ ;  /* 0x00000003130c7810 */ /* 0x000fd20007ffe0ff */
[C-C-:B------:R-:W-:Y:S02]  /*2230*/  @!P4 IMAD R11, R24.reuse, R11, R25.reuse ;  /* 0x0000000b180bc224 */ /* 0x140fe400078e0219 */
[----:B------:R-:W-:Y:S02]  /*2240*/  @!P5 IMAD R13, R24, R13, R25 ;  /* 0x0000000d180dd224 */ /* 0x000fe400078e0219 */
[----:B0-----:R-:W-:Y:S01]  /*2250*/  @!P6 FADD.FTZ R6, R6, R8 ;  /* 0x000000080606e221 */ /* 0x001fe20000010000 */
        /* <DEDUP_REMOVED lines=103> */
.L_x_241:
[----:B------:R-:W-:-:S13]  /*28d0*/  ISETP.GT.AND P4, PT, R18, 0x4, PT ;  /* 0x000000041200780c */ /* 0x000fda0003f84270 */
[----:B------:R-:W-:Y:S05]  /*28e0*/  @!P4 BRA `(.L_x_243) ;  /* 0x0000000000ecc947 */ /* 0x000fea0003800000 */
[C---:B------:R-:W-:Y:S02]  /*28f0*/  IADD3 R11, R19.reuse, 0x1, RZ ;  /* 0x00000001130b7810 */ /* 0x040fe40007ffe0ff */
[----:B------:R-:W-:Y:S02]  /*2900*/  ISETP.EQ.OR P0, PT, R19, UR14, P3 ;  /* 0x0000000e13007c0c */ /* 0x000fe40009f02670 */
        /* <DEDUP_REMOVED lines=9> */
[----:B------:R-:W0:Y:S02]  /*29a0*/  @!P0 LDG.E.64 R8, desc[UR12][R8.64] ;  /* 0x0000000c08088981 */ /* 0x000e24000c1e1b00 */
[C-C-:B------:R-:W-:Y:S02]  /*29b0*/  @!P6 IMAD R13, R24.reuse, R13, R25.reuse ;  /* 0x0000000d180de224 */ /* 0x140fe400078e0219 */
[----:B------:R-:W-:Y:S01]  /*29c0*/  @!P4 IMAD R15, R24, R15, R25 ;  /* 0x0000000f180fc224 */ /* 0x000fe200078e0219 */
[----:B------:R-:W2:Y:S01]  /*29d0*/  @!P5 LDG.E.64 R10, desc[UR12][R10.64] ;  /* 0x0000000c0a0ad981 */ /* 0x000ea2000c1e1b00 */
[----:B------:R-:W-:-:S04]  /*29e0*/  @!P6 IMAD.WIDE.U32 R12, R13, 0x8, R20 ;  /* 0x000000080d0ce825 */ /* 0x000fc800078e0014 */
[----:B------:R-:W-:Y:S02]  /*29f0*/  @!P4 IMAD.WIDE.U32 R14, R15, 0x8, R20 ;  /* 0x000000080f0ec825 */ /* 0x000fe400078e0014 */
[----:B------:R-:W3:Y:S04]  /*2a00*/  @!P6 LDG.E.64 R12, desc[UR12][R12.64] ;  /* 0x0000000c0c0ce981 */ /* 0x000ee8000c1e1b00 */
[----:B------:R-:W4:Y:S01]  /*2a10*/  @!P4 LDG.E.64 R14, desc[UR12][R14.64] ;  /* 0x0000000c0e0ec981 */ /* 0x000f22000c1e1b00 */
[----:B------:R-:W-:Y:S01]  /*2a20*/  IADD3 R19, R19, 0x4, RZ ;  /* 0x0000000413137810 */ /* 0x000fe20007ffe0ff */
[----:B0-----:R-:W-:Y:S01]  /*2a30*/  @!P0 FADD.FTZ R6, R6, R8 ;  /* 0x0000000806068221 */ /* 0x001fe20000010000 */
[----:B------:R-:W-:Y:S02]  /*2a40*/  @!P0 FADD.FTZ R7, R7, R9 ;  /* 0x0000000907078221 */ /* 0x000fe40000010000 */
[----:B------:R-:W-:-:S02]  /*2a50*/  IADD3 R8, R19, 0x1, RZ ;  /* 0x0000000113087810 */ /* 0x000fc40007ffe0ff */
[----:B------:R-:W-:Y:S01]  /*2a60*/  ISETP.EQ.OR P0, PT, R19, UR14, P3 ;  /* 0x0000000e13007c0c */ /* 0x000fe20009f02670 */
[----:B--2---:R-:W-:Y:S01]  /*2a70*/  @!P5 FADD.FTZ R6, R6, R10 ;  /* 0x0000000a0606d221 */ /* 0x004fe20000010000 */
[----:B------:R-:W-:Y:S01]  /*2a80*/  @!P5 FADD.FTZ R7, R7, R11 ;  /* 0x0000000b0707d221 */ /* 0x000fe20000010000 */
[----:B------:R-:W-:Y:S02]  /*2a90*/  IADD3 R10, R19, 0x2, RZ ;  /* 0x00000002130a7810 */ /* 0x000fe40007ffe0ff */
[----:B------:R-:W-:Y:S01]  /*2aa0*/  ISETP.EQ.OR P5, PT, R8, UR14, P3 ;  /* 0x0000000e08007c0c */ /* 0x000fe20009fa2670 */
[----:B---3--:R-:W-:Y:S01]  /*2ab0*/  @!P6 FADD.FTZ R6, R6, R12 ;  /* 0x0000000c0606e221 */ /* 0x008fe20000010000 */
[----:B------:R-:W-:Y:S01]  /*2ac0*/  @!P6 FADD.FTZ R7, R7, R13 ;  /* 0x0000000d0707e221 */ /* 0x000fe20000010000 */
[----:B------:R-:W-:Y:S02]  /*2ad0*/  IADD3 R12, R19, 0x3, RZ ;  /* 0x00000003130c7810 */ /* 0x000fe40007ffe0ff */
[----:B------:R-:W-:Y:S01]  /*2ae0*/  ISETP.EQ.OR P6, PT, R10, UR14, P3 ;  /* 0x0000000e0a007c0c */ /* 0x000fe20009fc2670 */
[----:B----4-:R-:W-:Y:S01]  /*2af0*/  @!P4 FADD.FTZ R6, R6, R14 ;  /* 0x0000000e0606c221 */ /* 0x010fe20000010000 */
        /* <DEDUP_REMOVED lines=26> */
.L_x_243:
[----:B------:R-:W-:-:S13]  /*2ca0*/  ISETP.NE.OR P0, PT, R18, RZ, P0 ;  /* 0x000000ff1200720c */ /* 0x000fda0000705670 */
[----:B------:R-:W-:Y:S05]  /*2cb0*/  @!P0 BRA `(.L_x_239) ;  /* 0x00000000007c8947 */ /* 0x000fea0003800000 */
.L_x_240:
[C---:B------:R-:W-:Y:S02]  /*2cc0*/  ISETP.EQ.OR P5, PT, R19.reuse, UR14, P3 ;  /* 0x0000000e13007c0c */ /* 0x040fe40009fa2670 */
[C---:B------:R-:W-:Y:S02]  /*2cd0*/  IADD3 R11, R19.reuse, 0x1, RZ ;  /* 0x00000001130b7810 */ /* 0x040fe40007ffe0ff */
[----:B------:R-:W-:Y:S02]  /*2ce0*/  IADD3 R13, R19, 0x2, RZ ;  /* 0x00000002130d7810 */ /* 0x000fe40007ffe0ff */
[----:B------:R-:W-:Y:S02]  /*2cf0*/  ISETP.EQ.OR P6, PT, R11, UR14, P3 ;  /* 0x0000000e0b007c0c */ /* 0x000fe40009fc2670 */
[----:B------:R-:W-:Y:S02]  /*2d00*/  IADD3 R15, R19, 0x3, RZ ;  /* 0x00000003130f7810 */ /* 0x000fe40007ffe0ff */
[----:B------:R-:W-:-:S02]  /*2d10*/  ISETP.EQ.OR P4, PT, R13, UR14, P3 ;  /* 0x0000000e0d007c0c */ /* 0x000fc40009f82670 */
[----:B------:R-:W-:Y:S01]  /*2d20*/  ISETP.EQ.OR P0, PT, R15, UR14, P3 ;  /* 0x0000000e0f007c0c */ /* 0x000fe20009f02670 */
[----:B------:R-:W-:-:S04]  /*2d30*/  @!P5 IMAD R9, R24, R19, R25 ;  /* 0x000000131809d224 */ /* 0x000fc800078e0219 */
[----:B------:R-:W-:-:S04]  /*2d40*/  @!P5 IMAD.WIDE.U32 R8, R9, 0x8, R20 ;  /* 0x000000080908d825 */ /* 0x000fc800078e0014 */
[C-C-:B------:R-:W-:Y:S02]  /*2d50*/  @!P6 IMAD R11, R24.reuse, R11, R25.reuse ;  /* 0x0000000b180be224 */ /* 0x140fe400078e0219 */
[----:B------:R-:W0:Y:S01]  /*2d60*/  @!P5 LDG.E.64 R8, desc[UR12][R8.64] ;  /* 0x0000000c0808d981 */ /* 0x000e22000c1e1b00 */
[----:B------:R-:W-:Y:S02]  /*2d70*/  @!P4 IMAD R13, R24, R13, R25 ;  /* 0x0000000d180dc224 */ /* 0x000fe400078e0219 */
[----:B------:R-:W-:-:S04]  /*2d80*/  @!P6 IMAD.WIDE.U32 R10, R11, 0x8, R20 ;  /* 0x000000080b0ae825 */ /* 0x000fc800078e0014 */
[----:B------:R-:W-:Y:S02]  /*2d90*/  @!P0 IMAD R15, R24, R15, R25 ;  /* 0x0000000f180f8224 */ /* 0x000fe400078e0219 */
[--C-:B------:R-:W-:Y:S01]  /*2da0*/  @!P4 IMAD.WIDE.U32 R12, R13, 0x8, R20.reuse ;  /* 0x000000080d0cc825 */ /* 0x100fe200078e0014 */
[----:B------:R-:W2:Y:S03]  /*2db0*/  @!P6 LDG.E.64 R10, desc[UR12][R10.64] ;  /* 0x0000000c0a0ae981 */ /* 0x000ea6000c1e1b00 */
[----:B------:R-:W-:Y:S02]  /*2dc0*/  @!P0 IMAD.WIDE.U32 R14, R15, 0x8, R20 ;  /* 0x000000080f0e8825 */ /* 0x000fe400078e0014 */
[----:B------:R-:W3:Y:S04]  /*2dd0*/  @!P4 LDG.E.64 R12, desc[UR12][R12.64] ;  /* 0x0000000c0c0cc981 */ /* 0x000ee8000c1e1b00 */
[----:B------:R-:W4:Y:S01]  /*2de0*/  @!P0 LDG.E.64 R14, desc[UR12][R14.64] ;  /* 0x0000000c0e0e8981 */ /* 0x000f22000c1e1b00 */
[----:B------:R-:W-:-:S02]  /*2df0*/  IADD3 R18, R18, -0x4, RZ ;  /* 0xfffffffc12127810 */ /* 0x000fc40007ffe0ff */
[----:B------:R-:W-:Y:S01]  /*2e00*/  IADD3 R19, R19, 0x4, RZ ;  /* 0x0000000413137810 */ /* 0x000fe20007ffe0ff */
[----:B0-----:R-:W-:Y:S01]  /*2e10*/  @!P5 FADD.FTZ R6, R6, R8 ;  /* 0x000000080606d221 */ /* 0x001fe20000010000 */
[----:B------:R-:W-:Y:S01]  /*2e20*/  @!P5 FADD.FTZ R7, R7, R9 ;  /* 0x000000090707d221 */ /* 0x000fe20000010000 */
[----:B------:R-:W-:Y:S02]  /*2e30*/  ISETP.NE.AND P5, PT, R18, RZ, PT ;  /* 0x000000ff1200720c */ /* 0x000fe40003fa5270 */
[----:B--2---:R-:W-:Y:S01]  /*2e40*/  @!P6 FADD.FTZ R6, R6, R10 ;  /* 0x0000000a0606e221 */ /* 0x004fe20000010000 */
[----:B------:R-:W-:-:S03]  /*2e50*/  @!P6 FADD.FTZ R7, R7, R11 ;  /* 0x0000000b0707e221 */ /* 0x000fc60000010000 */
[----:B---3--:R-:W-:Y:S01]  /*2e60*/  @!P4 FADD.FTZ R6, R6, R12 ;  /* 0x0000000c0606c221 */ /* 0x008fe20000010000 */
[----:B------:R-:W-:-:S03]  /*2e70*/  @!P4 FADD.FTZ R7, R7, R13 ;  /* 0x0000000d0707c221 */ /* 0x000fc60000010000 */
[----:B----4-:R-:W-:Y:S01]  /*2e80*/  @!P0 FADD.FTZ R6, R6, R14 ;  /* 0x0000000e06068221 */ /* 0x010fe20000010000 */
[----:B------:R-:W-:Y:S02]  /*2e90*/  @!P0 FADD.FTZ R7, R7, R15 ;  /* 0x0000000f07078221 */ /* 0x000fe40000010000 */
[----:B------:R-:W-:Y:S05]  /*2ea0*/  @P5 BRA `(.L_x_240) ;  /* 0xfffffffc00845947 */ /* 0x000fea000383ffff */
.L_x_239:
        /* <DEDUP_REMOVED lines=8> */
[----:B------:R-:W0:Y:S02]  /*2f30*/  LDG.E.64 R8, desc[UR12][R8.64] ;  /* 0x0000000c08087981 */ /* 0x000e24000c1e1b00 */
[----:B0-----:R-:W-:Y:S01]  /*2f40*/  FADD.FTZ R6, R6, R8 ;  /* 0x0000000806067221 */ /* 0x001fe20000010000 */
[----:B------:R-:W-:-:S07]  /*2f50*/  FADD.FTZ R7, R7, R9 ;  /* 0x0000000907077221 */ /* 0x000fce0000010000 */
.L_x_245:
[----:B------:R-:W-:Y:S05]  /*2f60*/  BSYNC B0 ;  /* 0x0000000000007941 */ /* 0x000fea0003800000 */
.L_x_244:
        /* <DEDUP_REMOVED lines=16> */
.L_x_236:
[----:B------:R-:W1:Y:S01]  /*3070*/  S2UR UR6, SR_CgaCtaId ;  /* 0x00000000000679c3 */ /* 0x000e620000008800 */
[----:B------:R-:W-:Y:S01]  /*3080*/  UMOV UR4, 0x400 ;  /* 0x0000040000047882 */ /* 0x000fe20000000000 */
[C---:B--2---:R-:W-:Y:S02]  /*3090*/  PRMT R13, R32.reuse, 0x7632, R13 ;  /* 0x00007632200d7816 */ /* 0x044fe4000000000d */
[----:B------:R-:W-:Y:S02]  /*30a0*/  SHF.L.U32 R32, R32, 0x10, RZ ;  /* 0x0000001020207819 */ /* 0x000fe400000006ff */
[----:B------:R-:W-:Y:S02]  /*30b0*/  PRMT R15, R31, 0x7632, R15 ;  /* 0x000076321f0f7816 */ /* 0x000fe4000000000f */
[----:B------:R-:W2:Y:S01]  /*30c0*/  LDC R12, c[0x0][0x2ac] ;  /* 0x0000ab00ff0c7b82 */ /* 0x000ea20000000800 */
[----:B------:R-:W-:Y:S02]  /*30d0*/  SHF.L.U32 R33, R33, 0x10, RZ ;  /* 0x0000001021217819 */ /* 0x000fe400000006ff */
[----:B------:R-:W-:-:S02]  /*30e0*/  SHF.L.U32 R17, R17, 0x10, RZ ;  /* 0x0000001011117819 */ /* 0x000fc400000006ff */
[----:B------:R-:W-:Y:S01]  /*30f0*/  SHF.L.U32 R15, R15, 0x10, RZ ;  /* 0x000000100f0f7819 */ /* 0x000fe200000006ff */
[----:B-1----:R-:W-:-:S09]  /*3100*/  ULEA UR4, UR6, UR4, 0x18 ;  /* 0x0000000406047291 */ /* 0x002fd2000f8ec03f */
[----:B------:R0:W-:Y:S01]  /*3110*/  @!P3 STS.64 [UR4+0x30], R6 ;  /* 0x00003006ff00b988 */ /* 0x0001e20008000a04 */
[----:B------:R-:W-:Y:S01]  /*3120*/  BAR.SYNC.DEFER_BLOCKING 0x0 ;  /* 0x0000000000007b1d */ /* 0x000fe20000010000 */
[----:B0-----:R-:W-:Y:S01]  /*3130*/  FADD.FTZ R7, R32, -UR11 ;  /* 0x8000000b20077e21 */ /* 0x001fe20008010000 */
[----:B------:R-:W-:-:S03]  /*3140*/  SHF.L.U32 R6, R31, 0x10, RZ ;  /* 0x000000101f067819 */ /* 0x000fc600000006ff */
[----:B------:R-:W-:Y:S01]  /*3150*/  FMUL.FTZ R7, R7, UR10 ;  /* 0x0000000a07077c20 */ /* 0x000fe20008410000 */
[----:B------:R-:W0:Y:S01]  /*3160*/  LDS.64 R8, [UR4+0x30] ;  /* 0x00003004ff087984 */ /* 0x000e220008000a00 */
[----:B------:R-:W-:Y:S02]  /*3170*/  ULDC UR4, c[0x0][0x2bc] ;  /* 0x0000af0000047ab9 */ /* 0x000fe40000000800 */
[----:B0-----:R-:W-:Y:S01]  /*3180*/  FMUL.FTZ R10, R8, UR4 ;  /* 0x00000004080a7c20 */ /* 0x001fe20008410000 */
[----:B------:R-:W-:Y:S01]  /*3190*/  SHF.L.U32 R8, R13, 0x10, RZ ;  /* 0x000000100d087819 */ /* 0x000fe200000006ff */
[----:B------:R-:W-:Y:S01]  /*31a0*/  FMUL.FTZ R11, R9, UR4 ;  /* 0x00000004090b7c20 */ /* 0x000fe20008410000 */
[----:B------:R-:W-:-:S03]  /*31b0*/  SHF.R.U32.HI R13, RZ, 0x2, R37 ;  /* 0x00000002ff0d7819 */ /* 0x000fc60000011625 */
[----:B------:R-:W-:-:S04]  /*31c0*/  FADD.FTZ R8, R8, -UR11 ;  /* 0x8000000b08087e21 */ /* 0x000fc80008010000 */
[----:B------:R-:W-:Y:S01]  /*31d0*/  FMUL.FTZ R8, R8, UR10 ;  /* 0x0000000a08087c20 */ /* 0x000fe20008410000 */
[----:B--2---:R-:W-:Y:S06]  /*31e0*/  @!P2 BRA `(.L_x_246) ;  /* 0x000000000048a947 */ /* 0x004fec0003800000 */
        /* <DEDUP_REMOVED lines=18> */
.L_x_246:
        /* <DEDUP_REMOVED lines=10> */
[----:B------:R-:W-:Y:S01]  /*33b0*/  FFMA.FTZ R14, R15, R26, -R14 ;  /* 0x0000001a0f0e7223 */ /* 0x000fe2000001080e */
[----:B------:R-:W-:Y:S01]  /*33c0*/  FMUL.FTZ R15, R8, UR10 ;  /* 0x0000000a080f7c20 */ /* 0x000fe20008410000 */
[----:B------:R-:W-:-:S02]  /*33d0*/  IMAD R9, R0, UR17, R9 ;  /* 0x0000001100097c24 */ /* 0x000fc4000f8e0209 */
        /* <DEDUP_REMOVED lines=8> */
.L_x_248:
[----:B------:R-:W-:Y:S05]  /*3460*/  BSYNC B0 ;  /* 0x0000000000007941 */ /* 0x000fea0003800000 */
.L_x_247:
[----:B------:R-:W-:Y:S02]  /*3470*/  IMAD R12, R12, UR14, R13 ;  /* 0x0000000e0c0c7c24 */ /* 0x000fe4000f8e020d */
[----:B0-----:R-:W-:Y:S01]  /*3480*/  FADD.FTZ R9, R33, -UR11 ;  /* 0x8000000b21097e21 */ /* 0x001fe20008010000 */
[----:B------:R-:W-:Y:S01]  /*3490*/  FADD.FTZ R6, R17, -UR11 ;  /* 0x8000000b11067e21 */ /* 0x000fe20008010000 */
        /* <DEDUP_REMOVED lines=24> */
.L_x_249:
        /* <DEDUP_REMOVED lines=17> */
[----:B------:R-:W-:-:S04]  /*3730*/  IMAD R8, R8, UR16, RZ ;  /* 0x0000001008087c24 */ /* 0x000fc8000f8e02ff */
[----:B------:R-:W-:Y:S01]  /*3740*/  IMAD R7, R13, UR17, R8 ;  /* 0x000000110d077c24 */ /* 0x000fe2000f8e0208 */
[----:B------:R-:W-:Y:S01]  /*3750*/  ULDC.64 UR16, c[0x0][0x210] ;  /* 0x0000840000107ab9 */ /* 0x000fe20000000a00 */
[----:B------:R-:W-:Y:S01]  /*3760*/  FMUL.FTZ R8, R6, UR10 ;  /* 0x0000000a06087c20 */ /* 0x000fe20008410000 */
[----:B------:R-:W-:Y:S02]  /*3770*/  LEA R6, P0, R40, UR16, 0x1 ;  /* 0x0000001028067c11 */ /* 0x000fe4000f8008ff */
[----:B------:R-:W-:Y:S02]  /*3780*/  IADD3 R7, R41, R7, RZ ;  /* 0x0000000729077210 */ /* 0x000fe40007ffe0ff */
[----:B------:R-:W-:Y:S02]  /*3790*/  F2FP.BF16.F32.PACK_AB R9, R8, R9 ;  /* 0x000000090809723e */ /* 0x000fe400000010ff */
[----:B------:R-:W-:-:S05]  /*37a0*/  LEA.HI.X R7, R40, UR17, R7, 0x1, P0 ;  /* 0x0000001128077c11 */ /* 0x000fca00080f0c07 */
[----:B------:R0:W-:Y:S02]  /*37b0*/  STG.E desc[UR12][R6.64], R9 ;  /* 0x0000000906007986 */ /* 0x0001e4000c10190c */
.L_x_251:
[----:B------:R-:W-:Y:S05]  /*37c0*/  BSYNC B0 ;  /* 0x0000000000007941 */ /* 0x000fea0003800000 */
.L_x_250:
[----:B------:R-:W-:Y:S01]  /*37d0*/  ULDC UR4, c[0x0][0x2a0] ;  /* 0x0000a80000047ab9 */ /* 0x000fe20000000800 */
[----:B------:R-:W-:Y:S01]  /*37e0*/  ULDC UR6, c[0x0][0x270] ;  /* 0x00009c0000067ab9 */ /* 0x000fe20000000800 */
[----:B------:R-:W-:Y:S01]  /*37f0*/  IADD3 R35, R24, R35, RZ ;  /* 0x0000002318237210 */ /* 0x000fe20007ffe0ff */
[----:B------:R-:W-:Y:S01]  /*3800*/  UIMAD UR4, UR4, UR6, URZ ;  /* 0x00000006040472a4 */ /* 0x000fe2000f8e023f */
[----:B------:R-:W-:-:S05]  /*3810*/  IADD3 R34, R34, 0x1, RZ ;  /* 0x0000000122227810 */ /* 0x000fca0007ffe0ff */
[----:B------:R-:W-:-:S13]  /*3820*/  ISETP.GE.AND P0, PT, R35, UR4, PT ;  /* 0x0000000423007c0c */ /* 0x000fda000bf06270 */
[----:B------:R-:W-:Y:S05]  /*3830*/  @!P0 BRA `(.L_x_252) ;  /* 0xffffffc800ac8947 */ /* 0x000fea000383ffff */
.L_x_225:
        /* <DEDUP_REMOVED lines=8> */
[C---:B-1----:R-:W-:Y:S02]  /*38c0*/  SHF.L.U32 R0, R7.reuse, 0x1, RZ ;  /* 0x0000000107007819 */ /* 0x042fe400000006ff */
        /* <DEDUP_REMOVED lines=14> */
.L_x_254:
[----:B------:R-:W-:Y:S05]  /*39b0*/  BSYNC B0 ;  /* 0x0000000000007941 */ /* 0x000fea0003800000 */
.L_x_253:
[----:B------:R-:W-:Y:S05]  /*39c0*/  @P0 EXIT ;  /* 0x000000000000094d */ /* 0x000fea0003800000 */
[----:B------:R-:W-:Y:S05]  /*39d0*/  @P2 BRA `(.L_x_255) ;  /* 0x0000000000202947 */ /* 0x000fea0003800000 */
[----:B------:R-:W-:-:S05]  /*39e0*/  IMAD R0, R6, R7, RZ ;  /* 0x0000000706007224 */ /* 0x000fca00078e02ff */
[----:B------:R-:W-:-:S13]  /*39f0*/  ISETP.NE.AND P0, PT, R0, -0x1, PT ;  /* 0xffffffff0000780c */ /* 0x000fda0003f05270 */
[----:B------:R-:W-:Y:S05]  /*3a00*/  @!P0 BRA `(.L_x_255) ;  /* 0x0000000000148947 */ /* 0x000fea0003800000 */
.L_x_256:
[----:B0-----:R-:W2:Y:S04]  /*3a10*/  LDG.E.STRONG.GPU R5, desc[UR12][R2.64] ;  /* 0x0000000c02057981 */ /* 0x001ea8000c1ef900 */
[----:B--2---:R-:W-:Y:S01]  /*3a20*/  CCTL.IVALL ;  /* 0x00000000ff00798f */ /* 0x004fe20002000000 */
[----:B------:R-:W-:Y:S05]  /*3a30*/  YIELD ;  /* 0x0000000000007946 */ /* 0x000fea0003800000 */
[----:B------:R-:W-:-:S13]  /*3a40*/  ISETP.NE.AND P0, PT, R5, R0, PT ;  /* 0x000000000500720c */ /* 0x000fda0003f05270 */
[----:B------:R-:W-:Y:S05]  /*3a50*/  @P0 BRA `(.L_x_256) ;  /* 0xfffffffc00ec0947 */ /* 0x000fea000383ffff */
.L_x_255:
[----:B------:R-:W-:Y:S05]  /*3a60*/  WARPSYNC.ALL ;  /* 0x0000000000007948 */ /* 0x000fea0003800000 */
[----:B0-----:R-:W0:Y:S08]  /*3a70*/  LDC.64 R2, c[0x0][0x288] ;  /* 0x0000a200ff027b82 */ /* 0x001e300000000a00 */
[----:B------:R-:W-:Y:S01]  /*3a80*/  BAR.SYNC.DEFER_BLOCKING 0x0 ;  /* 0x0000000000007b1d */ /* 0x000fe20000010000 */
[----:B0-----:R-:W-:-:S04]  /*3a90*/  LEA.HI R0, P0, R3, R2, RZ, 0x1 ;  /* 0x0000000203007211 */ /* 0x001fc800078108ff */
[----:B------:R-:W-:-:S04]  /*3aa0*/  IADD3.X R5, RZ, R3, RZ, P0, !PT ;  /* 0x00000003ff057210 */ /* 0x000fc800007fe4ff */
[----:B------:R-:W-:Y:S02]  /*3ab0*/  SHF.R.S64 R20, R0, 0x1, R5 ;  /* 0x0000000100147819 */ /* 0x000fe40000001005 */
        /* <DEDUP_REMOVED lines=18> */
.L_x_257:
[----:B------:R-:W-:-:S04]  /*3be0*/  LEA R12, P0, R37, UR4, 0x2 ;  /* 0x00000004250c7c11 */ /* 0x000fc8000f8010ff */
[----:B------:R-:W-:Y:S02]  /*3bf0*/  LEA.HI.X R13, R37, UR5, R0, 0x2, P0 ;  /* 0x00000005250d7c11 */ /* 0x000fe400080f1400 */
[-C--:B------:R-:W-:Y:S02]  /*3c00*/  LEA R14, P0, R20, R12.reuse, 0x2 ;  /* 0x0000000c140e7211 */ /* 0x080fe400078010ff */
[-C--:B------:R-:W-:Y:S01]  /*3c10*/  LEA R18, P2, R27, R12.reuse, 0x2 ;  /* 0x0000000c1b127211 */ /* 0x080fe200078410ff */
[----:B------:R-:W2:Y:S01]  /*3c20*/  LDG.E R0, desc[UR12][R12.64] ;  /* 0x0000000c0c007981 */ /* 0x000ea2000c1e1900 */
[----:B------:R-:W-:Y:S02]  /*3c30*/  LEA R16, P1, R2, R12, 0x2 ;  /* 0x0000000c02107211 */ /* 0x000fe400078210ff */
[C---:B------:R-:W-:Y:S02]  /*3c40*/  IADD3.X R15, R13.reuse, R31, RZ, P0, !PT ;  /* 0x0000001f0d0f7210 */ /* 0x040fe400007fe4ff */
[----:B------:R-:W-:-:S02]  /*3c50*/  IADD3.X R19, R13, R29, RZ, P2, !PT ;  /* 0x0000001d0d137210 */ /* 0x000fc400017fe4ff */
[----:B------:R-:W-:Y:S02]  /*3c60*/  IADD3.X R17, R23, R13, RZ, P1, !PT ;  /* 0x0000000d17117210 */ /* 0x000fe40000ffe4ff */
        /* <DEDUP_REMOVED lines=8> */
[----:B--2---:R-:W-:Y:S02]  /*3cf0*/  F2FP.BF16.F32.PACK_AB R3, R15, R0 ;  /* 0x000000000f03723e */ /* 0x004fe400000010ff */
[----:B------:R-:W-:Y:S02]  /*3d00*/  SHF.R.S32.HI R0, RZ, 0x1f, R37 ;  /* 0x0000001fff007819 */ /* 0x000fe40000011425 */
[----:B---3--:R-:W-:Y:S01]  /*3d10*/  F2FP.BF16.F32.PACK_AB R21, R19, R16 ;  /* 0x000000101315723e */ /* 0x008fe200000010ff */
[----:B------:R2:W-:Y:S04]  /*3d20*/  STG.E desc[UR12][R8.64], R3 ;  /* 0x0000000308007986 */ /* 0x0005e8000c10190c */
[----:B------:R2:W-:Y:S01]  /*3d30*/  STG.E desc[UR12][R10.64], R21 ;  /* 0x000000150a007986 */ /* 0x0005e2000c10190c */
[----:B------:R-:W-:-:S13]  /*3d40*/  ISETP.GT.AND.EX P0, PT, R25, R0, PT, P0 ;  /* 0x000000001900720c */ /* 0x000fda0003f04300 */
[----:B--2---:R-:W-:Y:S05]  /*3d50*/  @P0 BRA `(.L_x_257) ;  /* 0xfffffffc00a00947 */ /* 0x004fea000383ffff */
[----:B------:R-:W-:Y:S05]  /*3d60*/  EXIT ;  /* 0x000000000000794d */ /* 0x000fea0003800000 */
.L_x_258:
        /* <DEDUP_REMOVED lines=9> */
.L_x_3336:


//--------------------- .text._Z35group_norm_nhwc_bwd_one_pass_kernelI11Bf16IOBf16WLi128ELi8ELi128EEv26Group_norm_nhwc_bwd_params --------------------------
	.section	.text._Z35group_norm_nhwc_bwd_one_pass_kernelI11Bf16IOBf16WLi128ELi8ELi128EEv26Group_norm_nhwc_bwd_params,"ax",@progbits
	.align	128
        .global         _Z35group_norm_nhwc_bwd_one_pass_kernelI11Bf16IOBf16WLi128ELi8ELi128EEv26Group_norm_nhwc_bwd_params
        .type           _Z35group_norm_nhwc_bwd_one_pass_kernelI11Bf16IOBf16WLi128ELi8ELi128EEv26Group_norm_nhwc_bwd_params,@function
        .size           _Z35group_norm_nhwc_bwd_one_pass_kernelI11Bf16IOBf16WLi128ELi8ELi128EEv26Group_norm_nhwc_bwd_params,(.L_x_3337 - _Z35group_norm_nhwc_bwd_one_pass_kernelI11Bf16IOBf16WLi128ELi8ELi128EEv26Group_norm_nhwc_bwd_params)
        .other          _Z35group_norm_nhwc_bwd_one_pass_kernelI11Bf16IOBf16WLi128ELi8ELi128EEv26Group_norm_nhwc_bwd_params,@"STO_CUDA_ENTRY STV_DEFAULT"
_Z35group_norm_nhwc_bwd_one_pass_kernelI11Bf16IOBf16WLi128ELi8ELi128EEv26Group_norm_nhwc_bwd_params:
.text._Z35group_norm_nhwc_bwd_one_pass_kernelI11Bf16IOBf16WLi128ELi8ELi128EEv26Group_norm_nhwc_bwd_params:
        /* <DEDUP_REMOVED lines=12> */
[--C-:B------:R-:W-:Y:S01]  /*00c0*/  SHF.R.U32.HI R2, RZ, 0x2, R40.reuse ;  /* 0x00000002ff027819 */ /* 0x100fe20000011628 */
[----:B------:R-:W-:Y:S01]  /*00d0*/  ULDC.64 UR10, c[0x0][0x288] ;  /* 0x0000a200000a7ab9 */ /* 0x000fe20000000a00 */
[----:B------:R-:W-:Y:S01]  /*00e0*/  ULDC.64 UR16, c[0x0][0x290] ;  /* 0x0000a40000107ab9 */ /* 0x000fe20000000a00 */
[----:B------:R-:W-:Y:S01]  /*00f0*/  UIMAD.WIDE.U32 UR6, UR10, 0x3, URZ ;  /* 0x000000030a0678a5 */ /* 0x000fe2000f8e003f */
[----:B------:R-:W-:Y:S01]  /*0100*/  ISETP.GE.U32.AND P1, PT, R40, 0x80, PT ;  /* 0x000000802800780c */ /* 0x000fe20003f26070 */
[----:B------:R-:W-:Y:S01]  /*0110*/  UIMAD UR9, UR11, 0x3, URZ ;  /* 0x000000030b0978a4 */ /* 0x000fe2000f8e023f */
[----:B------:R-:W-:Y:S01]  /*0120*/  SHF.R.S32.HI R5, RZ, 0x1f, R40 ;  /* 0x0000001fff057819 */ /* 0x000fe20000011428 */
[----:B------:R-:W1:Y:S01]  /*0130*/  S2UR UR8, SR_CgaCtaId ;  /* 0x00000000000879c3 */ /* 0x000e620000008800 */
[----:B------:R-:W-:Y:S01]  /*0140*/  ULEA.HI UR10, UP0, UR11, UR10, URZ, 0x1 ;  /* 0x0000000a0b0a7291 */ /* 0x000fe2000f81083f */
[----:B------:R-:W-:Y:S01]  /*0150*/  R2UR UR15, R0 ;  /* 0x00000000000f72ca */ /* 0x000fe200000e0000 */
[----:B------:R-:W-:Y:S01]  /*0160*/  UIADD3 UR9, UR7, UR9, URZ ;  /* 0x0000000907097290 */ /* 0x000fe2000fffe03f */
[----:B------:R-:W-:Y:S01]  /*0170*/  LEA.HI R5, R5, R40, RZ, 0x5 ;  /* 0x0000002805057211 */ /* 0x000fe200078f28ff */
[----:B------:R-:W-:-:S02]  /*0180*/  UIADD3.X UR11, URZ, UR11, URZ, UP0, !UPT ;  /* 0x0000000b3f0b7290 */ /* 0x000fc400087fe43f */
[----:B------:R-:W-:Y:S01]  /*0190*/  ULEA.HI UR7, UP0, UR9, UR6, URZ, 0x1 ;  /* 0x0000000609077291 */ /* 0x000fe2000f81083f */
[----:B------:R-:W-:Y:S01]  /*01a0*/  UMOV UR4, 0x400 ;  /* 0x0000040000047882 */ /* 0x000fe20000000000 */
[----:B------:R-:W-:Y:S02]  /*01b0*/  USHF.R.S64 UR6, UR10, 0x1, UR11 ;  /* 0x000000010a067899 */ /* 0x000fe4000800100b */
[----:B------:R-:W-:Y:S01]  /*01c0*/  UIADD3.X UR9, URZ, UR9, URZ, UP0, !UPT ;  /* 0x000000093f097290 */ /* 0x000fe200087fe43f */
[----:B0-----:R-:W-:-:S03]  /*01d0*/  IMAD R2, R3, UR14, R2 ;  /* 0x0000000e03027c24 */ /* 0x001fc6000f8e0202 */
[----:B------:R-:W-:Y:S01]  /*01e0*/  USHF.R.S64 UR7, UR7, 0x1, UR9 ;  /* 0x0000000107077899 */ /* 0x000fe20008001009 */
[----:B------:R-:W0:Y:S01]  /*01f0*/  S2R R3, SR_LANEID ;  /* 0x0000000000037919 */ /* 0x000e220000000000 */
[----:B------:R-:W-:Y:S01]  /*0200*/  USHF.R.S32.HI UR9, URZ, 0x1, UR9 ;  /* 0x000000013f097899 */ /* 0x000fe20008011409 */
[----:B------:R-:W-:Y:S02]  /*0210*/  ISETP.LT.U32.AND P2, PT, R2, UR16, PT ;  /* 0x0000001002007c0c */ /* 0x000fe4000bf41070 */
[----:B------:R-:W-:Y:S01]  /*0220*/  SHF.R.S32.HI R4, RZ, 0x1f, R2 ;  /* 0x0000001fff047819 */ /* 0x000fe20000011402 */
[----:B-1----:R-:W-:Y:S02]  /*0230*/  ULEA UR4, UR8, UR4, 0x18 ;  /* 0x0000000408047291 */ /* 0x002fe4000f8ec03f */
        /* <DEDUP_REMOVED lines=12> */
[----:B------:R-:W-:-:S06]  /*0300*/  UMOV UR4, URZ ;  /* 0x0000003f00047c82 */ /* 0x000fcc0008000000 */
.L_x_294:
[----:B-1----:R-:W1:Y:S01]  /*0310*/  LDC R11, c[0x0][0x2a0] ;  /* 0x0000a800ff0b7b82 */ /* 0x002e620000000800 */
[----:B------:R-:W-:Y:S01]  /*0320*/  IABS R10, UR15 ;  /* 0x0000000f000a7c13 */ /* 0x000fe20008000000 */
[----:B------:R-:W-:Y:S01]  /*0330*/  ULDC.64 UR10, c[0x0][0x248] ;  /* 0x00009200000a7ab9 */ /* 0x000fe20000000a00 */
[----:B------:R-:W-:Y:S01]  /*0340*/  ISETP.LE.AND P0, PT, RZ, UR15, PT ;  /* 0x0000000fff007c0c */ /* 0x000fe2000bf03270 */
[----:B------:R-:W-:Y:S01]  /*0350*/  UIMAD.WIDE UR10, UR15, 0x8, UR10 ;  /* 0x000000080f0a78a5 */ /* 0x000fe2000f8e020a */
[----:B------:R-:W-:-:S03]  /*0360*/  ULDC.64 UR18, c[0x0][0x298] ;  /* 0x0000a60000127ab9 */ /* 0x000fc60000000a00 */
[----:B------:R-:W2:Y:S02]  /*0370*/  LDC R12, c[0x0][0x2ac] ;  /* 0x0000ab00ff0c7b82 */ /* 0x000ea40000000800 */
[----:B------:R-:W-:Y:S02]  /*0380*/  MOV R14, UR10 ;  /* 0x0000000a000e7c02 */ /* 0x000fe40008000f00 */
[----:B------:R-:W-:-:S04]  /*0390*/  MOV R15, UR11 ;  /* 0x0000000b000f7c02 */ /* 0x000fc80008000f00 */
[----:B0-----:R-:W3:Y:S02]  /*03a0*/  @P1 LDC.64 R16, c[0x0][0x288] ;  /* 0x0000a200ff101b82 */ /* 0x001ee40000000a00 */
[----:B------:R-:W4:Y:S01]  /*03b0*/  LDG.E.64 R14, desc[UR12][R14.64] ;  /* 0x0000000c0e0e7981 */ /* 0x000f22000c1e1b00 */
[----:B-1----:R-:W-:-:S05]  /*03c0*/  IABS R8, R11 ;  /* 0x0000000b00087213 */ /* 0x002fca0000000000 */
[----:B------:R-:W1:Y:S01]  /*03d0*/  @P1 LDC.64 R20, c[0x0][0x230] ;  /* 0x00008c00ff141b82 */ /* 0x000e620000000a00 */
[----:B------:R-:W0:Y:S01]  /*03e0*/  I2F.RP R5, R8 ;  /* 0x0000000800057306 */ /* 0x000e220000209400 */
[----:B------:R-:W-:-:S06]  /*03f0*/  IADD3 R27, R2, 0x20, RZ ;  /* 0x00000020021b7810 */ /* 0x000fcc0007ffe0ff */
[----:B------:R-:W1:Y:S01]  /*0400*/  @P1 LDC.64 R22, c[0x0][0x228] ;  /* 0x00008a00ff161b82 */ /* 0x000e620000000a00 */
[----:B0-----:R-:W0:Y:S02]  /*0410*/  MUFU.RCP R5, R5 ;  /* 0x0000000500057308 */ /* 0x001e240000001000 */
[----:B0-----:R-:W-:-:S06]  /*0420*/  IADD3 R6, R5, 0xffffffe, RZ ;  /* 0x0ffffffe05067810 */ /* 0x001fcc0007ffe0ff */
[----:B------:R0:W2:Y:S02]  /*0430*/  F2I.FTZ.U32.TRUNC.NTZ R7, R6 ;  /* 0x0000000600077305 */ /* 0x0000a4000021f000 */
[----:B0-----:R-:W-:Y:S01]  /*0440*/  HFMA2.MMA R6, -RZ, RZ, 0, 0 ;  /* 0x00000000ff067435 */ /* 0x001fe200000001ff */
[----:B--2---:R-:W-:-:S05]  /*0450*/  IADD3 R9, RZ, -R7, RZ ;  /* 0x80000007ff097210 */ /* 0x004fca0007ffe0ff */
[----:B------:R-:W-:-:S04]  /*0460*/  IMAD R9, R9, R8, RZ ;  /* 0x0000000809097224 */ /* 0x000fc800078e02ff */
[----:B------:R-:W-:Y:S01]  /*0470*/  IMAD.HI.U32 R7, R7, R9, R6 ;  /* 0x0000000907077227 */ /* 0x000fe200078e0006 */
[----:B------:R-:W-:Y:S02]  /*0480*/  MOV R9, R10 ;  /* 0x0000000a00097202 */ /* 0x000fe40000000f00 */
[----:B------:R-:W-:Y:S02]  /*0490*/  LOP3.LUT R6, R11, UR15, RZ, 0x3c, !PT ;  /* 0x0000000f0b067c12 */ /* 0x000fe4000f8e3cff */
[----:B------:R-:W-:Y:S01]  /*04a0*/  SHF.L.U32 R10, R40, 0x1, RZ ;  /* 0x00000001280a7819 */ /* 0x000fe200000006ff */
[----:B------:R-:W-:Y:S01]  /*04b0*/  IMAD.HI.U32 R7, R7, R9, RZ ;  /* 0x0000000907077227 */ /* 0x000fe200078e00ff */
[----:B------:R-:W-:Y:S02]  /*04c0*/  ISETP.GE.AND P3, PT, R6, RZ, PT ;  /* 0x000000ff0600720c */ /* 0x000fe40003f66270 */
[----:B------:R-:W-:Y:S02]  /*04d0*/  LOP3.LUT R10, R10, 0x6, RZ, 0xc0, !PT ;  /* 0x000000060a0a7812 */ /* 0x000fe400078ec0ff */
[----:B------:R-:W-:-:S05]  /*04e0*/  IADD3 R5, -R7, RZ, RZ ;  /* 0x000000ff07057210 */ /* 0x000fca0007ffe1ff */
[----:B------:R-:W-:-:S05]  /*04f0*/  IMAD R5, R8, R5, R9 ;  /* 0x0000000508057224 */ /* 0x000fca00078e0209 */
[----:B------:R-:W-:-:S13]  /*0500*/  ISETP.GT.U32.AND P5, PT, R8, R5, PT ;  /* 0x000000050800720c */ /* 0x000fda0003fa4070 */
[-C--:B------:R-:W-:Y:S02]  /*0510*/  @!P5 IADD3 R5, R5, -R8.reuse, RZ ;  /* 0x800000080505d210 */ /* 0x080fe40007ffe0ff */
[----:B------:R-:W-:Y:S02]  /*0520*/  @!P5 IADD3 R7, R7, 0x1, RZ ;  /* 0x000000010707d810 */ /* 0x000fe40007ffe0ff */
[CC--:B------:R-:W-:Y:S02]  /*0530*/  ISETP.GE.U32.AND P4, PT, R5.reuse, R8.reuse, PT ;  /* 0x000000080500720c */ /* 0x0c0fe40003f86070 */
[-C--:B------:R-:W-:Y:S02]  /*0540*/  ISETP.GT.U32.AND P5, PT, R8, R5.reuse, PT ;  /* 0x000000050800720c */ /* 0x080fe40003fa4070 */
[----:B------:R-:W-:Y:S02]  /*0550*/  IADD3 R6, R5, -R8, RZ ;  /* 0x8000000805067210 */ /* 0x000fe40007ffe0ff */
[----:B------:R-:W0:Y:S02]  /*0560*/  @P2 LDC.64 R8, c[0x0][0x288] ;  /* 0x0000a200ff082b82 */ /* 0x000e240000000a00 */
[----:B------:R-:W-:-:S02]  /*0570*/  SEL R5, R6, R5, !P5 ;  /* 0x0000000506057207 */ /* 0x000fc40006800000 */
[----:B------:R-:W-:Y:S02]  /*0580*/  LOP3.LUT R6, RZ, R11, RZ, 0x33, !PT ;  /* 0x0000000bff067212 */ /* 0x000fe400078e33ff */
[----:B------:R-:W-:Y:S02]  /*0590*/  @!P0 IADD3 R5, -R5, RZ, RZ ;  /* 0x000000ff05058210 */ /* 0x000fe40007ffe1ff */
[----:B------:R-:W-:Y:S02]  /*05a0*/  @P4 IADD3 R7, R7, 0x1, RZ ;  /* 0x0000000107074810 */ /* 0x000fe40007ffe0ff */
[----:B------:R-:W-:Y:S02]  /*05b0*/  ISETP.NE.AND P4, PT, R11, RZ, PT ;  /* 0x000000ff0b00720c */ /* 0x000fe40003f85270 */
[----:B------:R-:W-:Y:S02]  /*05c0*/  @!P3 IADD3 R7, -R7, RZ, RZ ;  /* 0x000000ff0707b210 */ /* 0x000fe40007ffe1ff */
[----:B------:R-:W-:-:S02]  /*05d0*/  SHF.R.U32.HI R11, RZ, 0x2, R40 ;  /* 0x00000002ff0b7819 */ /* 0x000fc40000011628 */
[C---:B------:R-:W-:Y:S02]  /*05e0*/  SEL R5, R6.reuse, R5, !P4 ;  /* 0x0000000506057207 */ /* 0x040fe40006000000 */
[----:B------:R-:W-:Y:S01]  /*05f0*/  SEL R43, R6, R7, !P4 ;  /* 0x00000007062b7207 */ /* 0x000fe20006000000 */
[----:B------:R-:W-:Y:S01]  /*0600*/  IMAD R18, R12, UR14, R11 ;  /* 0x0000000e0c127c24 */ /* 0x000fe2000f8e020b */
[----:B------:R-:W-:Y:S01]  /*0610*/  LEA R6, R5, R10, 0x3 ;  /* 0x0000000a05067211 */ /* 0x000fe200078e18ff */
[----:B------:R-:W2:Y:S01]  /*0620*/  @P2 LDC.64 R12, c[0x0][0x228] ;  /* 0x00008a00ff0c2b82 */ /* 0x000ea20000000a00 */
[----:B------:R-:W-:Y:S02]  /*0630*/  SHF.R.S32.HI R11, RZ, 0x1f, R2 ;  /* 0x0000001fff0b7819 */ /* 0x000fe40000011402 */
[----:B------:R-:W-:Y:S02]  /*0640*/  SHF.R.S32.HI R10, RZ, 0x1f, R43 ;  /* 0x0000001fff0a7819 */ /* 0x000fe4000001142b */
[----:B------:R-:W-:Y:S01]  /*0650*/  SHF.R.S32.HI R7, RZ, 0x1f, R6 ;  /* 0x0000001fff077819 */ /* 0x000fe20000011406 */
[----:B0-----:R-:W-:-:S02]  /*0660*/  @P2 IMAD R11, R11, R8, RZ ;  /* 0x000000080b0b2224 */ /* 0x001fc400078e02ff */
[----:B------:R-:W-:Y:S02]  /*0670*/  IMAD R10, R10, UR18, RZ ;  /* 0x000000120a0a7c24 */ /* 0x000fe4000f8e02ff */
[----:B------:R-:W-:Y:S01]  /*0680*/  @P2 IMAD R19, R2, R9, R11 ;  /* 0x0000000902132224 */ /* 0x000fe200078e020b */
[----:B------:R-:W-:Y:S01]  /*0690*/  IADD3 R9, R18, 0x40, RZ ;  /* 0x0000004012097810 */ /* 0x000fe20007ffe0ff */
[C---:B------:R-:W-:Y:S02]  /*06a0*/  IMAD R45, R43.reuse, UR19, R10 ;  /* 0x000000132b2d7c24 */ /* 0x040fe4000f8e020a */
[----:B------:R-:W-:Y:S01]  /*06b0*/  IMAD.WIDE.U32 R42, R43, UR18, R6 ;  /* 0x000000122b2a7c25 */ /* 0x000fe2000f8e0006 */
[----:B------:R-:W-:Y:S01]  /*06c0*/  ULDC.64 UR18, c[0x0][0x290] ;  /* 0x0000a40000127ab9 */ /* 0x000fe20000000a00 */
[----:B------:R-:W0:Y:S01]  /*06d0*/  @P2 LDC.64 R10, c[0x0][0x230] ;  /* 0x00008c00ff0a2b82 */ /* 0x000e220000000a00 */
[----:B------:R-:W-:Y:S02]  /*06e0*/  ISETP.GE.U32.AND P0, PT, R9, UR18, PT ;  /* 0x0000001209007c0c */ /* 0x000fe4000bf06070 */
[----:B------:R-:W-:-:S02]  /*06f0*/  SHF.R.S32.HI R9, RZ, 0x1f, R9 ;  /* 0x0000001fff097819 */ /* 0x000fc40000011409 */
[----:B------:R-:W-:Y:S02]  /*0700*/  IADD3 R45, R43, R45, RZ ;  /* 0x0000002d2b2d7210 */ /* 0x000fe40007ffe0ff */
[----:B------:R-:W-:Y:S02]  /*0710*/  ISETP.GE.AND.EX P0, PT, R9, UR19, PT, P0 ;  /* 0x0000001309007c0c */ /* 0x000fe4000bf06300 */
[----:B------:R-:W-:Y:S02]  /*0720*/  @P2 MOV R44, R42 ;  /* 0x0000002a002c2202 */ /* 0x000fe40000000f00 */
[----:B------:R-:W-:Y:S02]  /*0730*/  ISETP.LT.U32.AND P0, PT, R40, 0x80, !P0 ;  /* 0x000000802800780c */ /* 0x000fe40004701070 */
        /* <DEDUP_REMOVED lines=8> */
[----:B------:R-:W1:Y:S01]  /*07c0*/  @P0 LDC.64 R8, c[0x0][0x288] ;  /* 0x0000a200ff080b82 */ /* 0x000e620000000a00 */
[----:B------:R-:W-:Y:S02]  /*07d0*/  SHF.R.S32.HI R25, RZ, 0x1f, R27 ;  /* 0x0000001fff197819 */ /* 0x000fe4000001141b */
[----:B------:R-:W-:Y:S02]  /*07e0*/  ISETP.LT.U32.AND P3, PT, R40, 0x80, !P3 ;  /* 0x000000802800780c */ /* 0x000fe40005f61070 */
[C---:B0-----:R-:W-:Y:S02]  /*07f0*/  @P2 IADD3 R10, P4, R19.reuse, R10, RZ ;  /* 0x0000000a130a2210 */ /* 0x041fe40007f9e0ff */
[----:B--2---:R-:W-:Y:S01]  /*0800*/  @P2 IADD3 R12, P5, R19, R12, RZ ;  /* 0x0000000c130c2210 */ /* 0x004fe20007fbe0ff */
[----:B---3--:R-:W-:Y:S01]  /*0810*/  @P1 IMAD R18, R25, R16, RZ ;  /* 0x0000001019121224 */ /* 0x008fe200078e02ff */
[C---:B------:R-:W-:Y:S02]  /*0820*/  @P2 IADD3.X R11, R24.reuse, R11, RZ, P4, !PT ;  /* 0x0000000b180b2210 */ /* 0x040fe400027fe4ff */
[----:B------:R-:W-:-:S02]  /*0830*/  @P2 IADD3.X R13, R24, R13, RZ, P5, !PT ;  /* 0x0000000d180d2210 */ /* 0x000fc40002ffe4ff */
[----:B------:R-:W-:Y:S02]  /*0840*/  @P1 MOV R24, R42 ;  /* 0x0000002a00181202 */ /* 0x000fe40000000f00 */
[----:B------:R-:W-:Y:S01]  /*0850*/  @P1 MOV R25, R45 ;  /* 0x0000002d00191202 */ /* 0x000fe20000000f00 */
[C---:B------:R-:W-:Y:S02]  /*0860*/  @P1 IMAD R17, R27.reuse, R17, R18 ;  /* 0x000000111b111224 */ /* 0x040fe400078e0212 */
[----:B------:R-:W0:Y:S01]  /*0870*/  @P3 LDC.64 R18, c[0x0][0x288] ;  /* 0x0000a200ff123b82 */ /* 0x000e220000000a00 */
[----:B------:R-:W-:Y:S01]  /*0880*/  @P1 IMAD.WIDE.U32 R24, R27, R16, R24 ;  /* 0x000000101b181225 */ /* 0x000fe200078e0018 */
[----:B------:R-:W-:-:S04]  /*0890*/  IADD3 R27, R2, 0x40, RZ ;  /* 0x00000040021b7810 */ /* 0x000fc80007ffe0ff */
[----:B------:R-:W-:Y:S02]  /*08a0*/  @P1 IADD3 R29, R25, R17, RZ ;  /* 0x00000011191d1210 */ /* 0x000fe40007ffe0ff */
[C---:B------:R-:W-:Y:S02]  /*08b0*/  @P1 SHF.L.U32 R25, R24.reuse, 0x1, RZ ;  /* 0x0000000118191819 */ /* 0x040fe400000006ff */
[----:B------:R-:W-:Y:S02]  /*08c0*/  CS2R R38, SRZ ;  /* 0x0000000000267805 */ /* 0x000fe4000001ff00 */
[----:B------:R-:W-:Y:S02]  /*08d0*/  SHF.R.S32.HI R31, RZ, 0x1f, R27 ;  /* 0x0000001fff1f7819 */ /* 0x000fe4000001141b */
[----:B------:R-:W-:Y:S02]  /*08e0*/  CS2R R36, SRZ ;  /* 0x0000000000247805 */ /* 0x000fe4000001ff00 */
[----:B------:R-:W-:-:S02]  /*08f0*/  @P1 SHF.L.U64.HI R26, R24, 0x1, R29 ;  /* 0x00000001181a1819 */ /* 0x000fc4000001021d */
[----:B------:R-:W-:Y:S02]  /*0900*/  CS2R R34, SRZ ;  /* 0x0000000000227805 */ /* 0x000fe4000001ff00 */
[C---:B-1----:R-:W-:Y:S01]  /*0910*/  @P1 IADD3 R20, P4, R25.reuse, R20, RZ ;  /* 0x0000001419141210 */ /* 0x042fe20007f9e0ff */
[----:B------:R-:W1:Y:S01]  /*0920*/  @P0 LDC.64 R16, c[0x0][0x230] ;  /* 0x00008c00ff100b82 */ /* 0x000e620000000a00 */
[----:B------:R-:W-:Y:S01]  /*0930*/  @P1 IADD3 R22, P5, R25, R22, RZ ;  /* 0x0000001619161210 */ /* 0x000fe20007fbe0ff */
[----:B------:R-:W-:Y:S01]  /*0940*/  @P0 IMAD R28, R31, R8, RZ ;  /* 0x000000081f1c0224 */ /* 0x000fe200078e02ff */
[----:B------:R-:W-:Y:S01]  /*0950*/  @P0 MOV R24, R42 ;  /* 0x0000002a00180202 */ /* 0x000fe20000000f00 */
[----:B------:R2:W5:Y:S01]  /*0960*/  @P2 LDG.E R38, desc[UR12][R10.64] ;  /* 0x0000000c0a262981 */ /* 0x000562000c1e1900 */
[----:B------:R-:W-:Y:S01]  /*0970*/  @P0 MOV R25, R45 ;  /* 0x0000002d00190202 */ /* 0x000fe20000000f00 */
[C---:B------:R-:W-:Y:S01]  /*0980*/  @P0 IMAD R31, R27.reuse, R9, R28 ;  /* 0x000000091b1f0224 */ /* 0x040fe200078e021c */
[----:B------:R-:W-:Y:S01]  /*0990*/  IADD3 R29, R2, 0x60, RZ ;  /* 0x00000060021d7810 */ /* 0x000fe20007ffe0ff */
[----:B------:R3:W5:Y:S01]  /*09a0*/  @P2 LDG.E R37, desc[UR12][R12.64] ;  /* 0x0000000c0c252981 */ /* 0x000762000c1e1900 */
[----:B------:R-:W-:Y:S01]  /*09b0*/  @P0 IMAD.WIDE.U32 R24, R27, R8, R24 ;  /* 0x000000081b180225 */ /* 0x000fe200078e0018 */
[----:B--2---:R-:W2:Y:S01]  /*09c0*/  @P3 LDC.64 R10, c[0x0][0x230] ;  /* 0x00008c00ff0a3b82 */ /* 0x004ea20000000a00 */
[----:B------:R-:W-:-:S03]  /*09d0*/  SHF.R.S32.HI R33, RZ, 0x1f, R29 ;  /* 0x0000001fff217819 */ /* 0x000fc6000001141d */
[----:B------:R-:W-:-:S04]  /*09e0*/  @P0 IADD3 R27, R25, R31, RZ ;  /* 0x0000001f191b0210 */ /* 0x000fc80007ffe0ff */
[----:B---3--:R-:W3:Y:S01]  /*09f0*/  @P3 LDC.64 R12, c[0x0][0x228] ;  /* 0x00008a00ff0c3b82 */ /* 0x008ee20000000a00 */
[----:B------:R-:W-:Y:S01]  /*0a00*/  @P0 SHF.L.U32 R25, R24, 0x1, RZ ;  /* 0x0000000118190819 */ /* 0x000fe200000006ff */
[----:B0-----:R-:W-:Y:S01]  /*0a10*/  @P3 IMAD R28, R33, R18, RZ ;  /* 0x00000012211c3224 */ /* 0x001fe200078e02ff */
[C---:B------:R-:W-:Y:S02]  /*0a20*/  @P1 IADD3.X R21, R26.reuse, R21, RZ, P4, !PT ;  /* 0x000000151a151210 */ /* 0x040fe400027fe4ff */
[----:B------:R-:W-:Y:S02]  /*0a30*/  @P1 IADD3.X R23, R26, R23, RZ, P5, !PT ;  /* 0x000000171a171210 */ /* 0x000fe40002ffe4ff */
[----:B------:R-:W-:Y:S01]  /*0a40*/  @P0 SHF.L.U64.HI R24, R24, 0x1, R27 ;  /* 0x0000000118180819 */ /* 0x000fe2000001021b */
[----:B------:R-:W-:Y:S01]  /*0a50*/  @P3 IMAD R31, R29, R19, R28 ;  /* 0x000000131d1f3224 */ /* 0x000fe200078e021c */
[----:B------:R-:W-:Y:S02]  /*0a60*/  @P3 MOV R26, R42 ;  /* 0x0000002a001a3202 */ /* 0x000fe40000000f00 */
[----:B------:R-:W-:-:S02]  /*0a70*/  CS2R R32, SRZ ;  /* 0x0000000000207805 */ /* 0x000fc4000001ff00 */
[----:B------:R-:W-:Y:S01]  /*0a80*/  @P3 MOV R27, R45 ;  /* 0x0000002d001b3202 */ /* 0x000fe20000000f00 */
[----:B------:R0:W5:Y:S01]  /*0a90*/  @P1 LDG.E R39, desc[UR12][R20.64] ;  /* 0x0000000c14271981 */ /* 0x000162000c1e1900 */
[----:B------:R-:W4:Y:S01]  /*0aa0*/  @P0 LDC.64 R8, c[0x0][0x228] ;  /* 0x00008a00ff080b82 */ /* 0x000f220000000a00 */
[----:B------:R-:W-:Y:S02]  /*0ab0*/  @P3 IMAD.WIDE.U32 R18, R29, R18, R26 ;  /* 0x000000121d123225 */ /* 0x000fe400078e001a */
[----:B------:R0:W5:Y:S03]  /*0ac0*/  @P1 LDG.E R36, desc[UR12][R22.64] ;  /* 0x0000000c16241981 */ /* 0x000166000c1e1900 */
[----:B------:R-:W-:Y:S02]  /*0ad0*/  @P3 IADD3 R27, R19, R31, RZ ;  /* 0x0000001f131b3210 */ /* 0x000fe40007ffe0ff */
[----:B------:R-:W-:-:S02]  /*0ae0*/  @P3 SHF.L.U32 R19, R18, 0x1, RZ ;  /* 0x0000000112133819 */ /* 0x000fc400000006ff */
[----:B------:R-:W-:Y:S02]  /*0af0*/  @P3 SHF.L.U64.HI R18, R18, 0x1, R27 ;  /* 0x0000000112123819 */ /* 0x000fe4000001021b */
[C---:B--2---:R-:W-:Y:S02]  /*0b00*/  @P3 IADD3 R10, P5, R19.reuse, R10, RZ ;  /* 0x0000000a130a3210 */ /* 0x044fe40007fbe0ff */
[----:B---3--:R-:W-:Y:S02]  /*0b10*/  @P3 IADD3 R12, P6, R19, R12, RZ ;  /* 0x0000000c130c3210 */ /* 0x008fe40007fde0ff */
[C---:B------:R-:W-:Y:S02]  /*0b20*/  @P3 IADD3.X R11, R18.reuse, R11, RZ, P5, !PT ;  /* 0x0000000b120b3210 */ /* 0x040fe40002ffe4ff */
[----:B------:R-:W-:-:S03]  /*0b30*/  @P3 IADD3.X R13, R18, R13, RZ, P6, !PT ;  /* 0x0000000d120d3210 */ /* 0x000fc600037fe4ff */
[----:B------:R0:W5:Y:S04]  /*0b40*/  @P3 LDG.E R35, desc[UR12][R10.64] ;  /* 0x0000000c0a233981 */ /* 0x000168000c1e1900 */
[----:B------:R0:W5:Y:S01]  /*0b50*/  @P3 LDG.E R32, desc[UR12][R12.64] ;  /* 0x0000000c0c203981 */ /* 0x000162000c1e1900 */
[----:B-1----:R-:W-:-:S04]  /*0b60*/  @P0 IADD3 R16, P4, R25, R16, RZ ;  /* 0x0000001019100210 */ /* 0x002fc80007f9e0ff */
[----:B------:R-:W-:Y:S02]  /*0b70*/  @P0 IADD3.X R17, R24, R17, RZ, P4, !PT ;  /* 0x0000001118110210 */ /* 0x000fe400027fe4ff */
[----:B----4-:R-:W-:-:S03]  /*0b80*/  @P0 IADD3 R8, P4, R25, R8, RZ ;  /* 0x0000000819080210 */ /* 0x010fc60007f9e0ff */
[----:B------:R0:W5:Y:S01]  /*0b90*/  @P0 LDG.E R34, desc[UR12][R16.64] ;  /* 0x0000000c10220981 */ /* 0x000162000c1e1900 */
[----:B------:R-:W-:Y:S02]  /*0ba0*/  R2UR UR20, R14 ;  /* 0x000000000e1472ca */ /* 0x000fe400000e0000 */
        /* <DEDUP_REMOVED lines=10> */
[----:B------:R-:W-:Y:S01]  /*0c50*/  UMOV UR18, 0x3f800000 ;  /* 0x3f80000000127882 */ /* 0x000fe20000000000 */
[----:B------:R-:W-:Y:S01]  /*0c60*/  BSSY B0, `(.L_x_260) ;  /* 0x0000018000007945 */ /* 0x000fe20003800000 */
[----:B-1----:R-:W-:Y:S02]  /*0c70*/  @P0 R2UR UR10, R14 ;  /* 0x000000000e0a02ca */ /* 0x002fe400000e0000 */
[----:B------:R-:W-:Y:S02]  /*0c80*/  ISETP.GT.U32.AND P0, PT, R40, 0x7f, PT ;  /* 0x0000007f2800780c */ /* 0x000fe40003f04070 */
[----:B------:R-:W-:Y:S02]  /*0c90*/  CS2R R30, SRZ ;  /* 0x00000000001e7805 */ /* 0x000fe4000001ff00 */
[----:B------:R-:W-:-:S07]  /*0ca0*/  CS2R R28, SRZ ;  /* 0x00000000001c7805 */ /* 0x000fce000001ff00 */
[----:B------:R-:W-:Y:S02]  /*0cb0*/  @UP0 UMOV UR18, UR10 ;  /* 0x0000000a00120c82 */ /* 0x000fe40008000000 */
[----:B0-----:R-:W-:Y:S05]  /*0cc0*/  @P0 BRA `(.L_x_261) ;  /* 0x0000000000440947 */ /* 0x001fea0003800000 */
        /* <DEDUP_REMOVED lines=17> */
.L_x_261:
[----:B------:R-:W-:Y:S05]  /*0de0*/  BSYNC B0 ;  /* 0x0000000000007941 */ /* 0x000fea0003800000 */
.L_x_260:
[----:B------:R-:W-:Y:S02]  /*0df0*/  ISETP.NE.AND P3, PT, RZ, UR16, PT ;  /* 0x00000010ff007c0c */ /* 0x000fe4000bf65270 */
[C---:B-----5:R-:W-:Y:S02]  /*0e00*/  PRMT R6, R38.reuse, 0x7632, R6 ;  /* 0x0000763226067816 */ /* 0x060fe40000000006 */
        /* <DEDUP_REMOVED lines=36> */
.L_x_262:
        /* <DEDUP_REMOVED lines=26> */
.L_x_263:
[----:B------:R-:W-:Y:S01]  /*11f0*/  FFMA.FTZ R20, R6, R15, R17 ;  /* 0x0000000f06147223 */ /* 0x000fe20000010011 */
[----:B------:R-:W-:Y:S01]  /*1200*/  FMUL.FTZ R18, R8, R31 ;  /* 0x0000001f08127220 */ /* 0x000fe20000410000 */
[----:B------:R-:W-:Y:S01]  /*1210*/  FADD.FTZ R17, R15, R16 ;  /* 0x000000100f117221 */ /* 0x000fe20000010000 */
[----:B------:R-:W-:Y:S01]  /*1220*/  SHF.L.U32 R15, R34, 0x10, RZ ;  /* 0x00000010220f7819 */ /* 0x000fe200000006ff */
[----:B------:R-:W-:Y:S01]  /*1230*/  FMUL.FTZ R21, R9, R28 ;  /* 0x0000001c09157220 */ /* 0x000fe20000410000 */
[----:B------:R-:W-:Y:S01]  /*1240*/  SHF.L.U32 R16, R12, 0x10, RZ ;  /* 0x000000100c107819 */ /* 0x000fe200000006ff */
[----:B------:R-:W-:Y:S01]  /*1250*/  FADD.FTZ R12, R17, R18 ;  /* 0x00000012110c7221 */ /* 0x000fe20000010000 */
[----:B------:R-:W-:Y:S01]  /*1260*/  FFMA.FTZ R19, R13, R18, R20 ;  /* 0x000000120d137223 */ /* 0x000fe20000010014 */
        /* <DEDUP_REMOVED lines=26> */
.L_x_264:
        /* <DEDUP_REMOVED lines=37> */
.L_x_265:
[----:B------:R-:W-:Y:S01]  /*1660*/  FMUL.FTZ R24, R22, R31 ;  /* 0x0000001f16187220 */ /* 0x000fe20000410000 */
[----:B------:R-:W-:Y:S01]  /*1670*/  ISETP.GT.AND P0, PT, R3, 0x1e, PT ;  /* 0x0000001e0300780c */ /* 0x000fe20003f04270 */
[----:B------:R-:W0:Y:S01]  /*1680*/  S2UR UR19, SR_CgaCtaId ;  /* 0x00000000001379c3 */ /* 0x000e220000008800 */
[----:B------:R-:W-:Y:S01]  /*1690*/  FFMA.FTZ R26, R7, R10, RZ ;  /* 0x0000000a071a7223 */ /* 0x000fe200000100ff */
[----:B------:R-:W-:Y:S01]  /*16a0*/  FFMA.FTZ R25, R21, R24, R12 ;  /* 0x0000001815197223 */ /* 0x000fe2000001000c */
[----:B------:R-:W-:Y:S01]  /*16b0*/  FMUL.FTZ R12, R19, R28 ;  /* 0x0000001c130c7220 */ /* 0x000fe20000410000 */
[----:B------:R-:W-:Y:S01]  /*16c0*/  FADD.FTZ R27, R23, R24 ;  /* 0x00000018171b7221 */ /* 0x000fe20000010000 */
[----:B------:R-:W-:Y:S01]  /*16d0*/  FFMA.FTZ R26, R13, R8, R26 ;  /* 0x000000080d1a7223 */ /* 0x000fe2000001001a */
[----:B------:R-:W-:Y:S01]  /*16e0*/  FFMA.FTZ R13, R6, R11, RZ ;  /* 0x0000000b060d7223 */ /* 0x000fe200000100ff */
[----:B------:R-:W-:Y:S01]  /*16f0*/  FFMA.FTZ R23, R20, R12, R25 ;  /* 0x0000000c14177223 */ /* 0x000fe20000010019 */
[----:B------:R-:W-:Y:S01]  /*1700*/  FADD.FTZ R12, R12, R27 ;  /* 0x0000001b0c0c7221 */ /* 0x000fe20000010000 */
[----:B------:R-:W-:Y:S01]  /*1710*/  FADD.FTZ R7, RZ, R10 ;  /* 0x0000000aff077221 */ /* 0x000fe20000010000 */
[----:B------:R-:W-:Y:S01]  /*1720*/  FADD.FTZ R6, RZ, R11 ;  /* 0x0000000bff067221 */ /* 0x000fe20000010000 */
[----:B------:R-:W-:Y:S01]  /*1730*/  UMOV UR11, 0x400 ;  /* 0x00000400000b7882 */ /* 0x000fe20000000000 */
[----:B------:R-:W1:Y:S01]  /*1740*/  SHFL.DOWN PT, R24, R23, 0x1, 0x1f ;  /* 0x08201f0017187f89 */ /* 0x000e6200000e0000 */
[----:B------:R-:W-:Y:S01]  /*1750*/  UIADD3 UR10, UR11, 0x40, URZ ;  /* 0x000000400b0a7890 */ /* 0x000fe2000fffe03f */
[----:B------:R-:W-:Y:S01]  /*1760*/  FADD.FTZ R7, R7, R8 ;  /* 0x0000000807077221 */ /* 0x000fe20000010000 */
[----:B------:R-:W-:Y:S01]  /*1770*/  FFMA.FTZ R13, R14, R9, R13 ;  /* 0x000000090e0d7223 */ /* 0x000fe2000001000d */
[----:B------:R-:W2:Y:S01]  /*1780*/  SHFL.DOWN PT, R25, R12, 0x1, 0x1f ;  /* 0x08201f000c197f89 */ /* 0x000ea200000e0000 */
[----:B------:R-:W-:Y:S01]  /*1790*/  FADD.FTZ R6, R6, R9 ;  /* 0x0000000906067221 */ /* 0x000fe20000010000 */
[----:B------:R-:W-:Y:S01]  /*17a0*/  ISETP.NE.AND P4, PT, R40, RZ, PT ;  /* 0x000000ff2800720c */ /* 0x000fe20003f85270 */
        /* <DEDUP_REMOVED lines=50> */
.L_x_267:
[----:B------:R-:W-:Y:S05]  /*1ad0*/  BSYNC B0 ;  /* 0x0000000000007941 */ /* 0x000fea0003800000 */
.L_x_266:
        /* <DEDUP_REMOVED lines=158> */
.L_x_269:
[----:B------:R-:W-:Y:S05]  /*24c0*/  BSYNC B0 ;  /* 0x0000000000007941 */ /* 0x000fea0003800000 */
.L_x_268:
        /* <DEDUP_REMOVED lines=21> */
.L_x_271:
[----:B------:R-:W-:Y:S05]  /*2620*/  BSYNC B0 ;  /* 0x0000000000007941 */ /* 0x000fea0003800000 */
.L_x_270:
[----:B------:R-:W-:Y:S02]  /*2630*/  PRMT R16, R33, 0x7632, R16 ;  /* 0x0000763221107816 */ /* 0x000fe40000000010 */
[----:B--2---:R-:W-:Y:S02]  /*2640*/  PRMT R15, R35, 0x7632, R15 ;  /* 0x00007632230f7816 */ /* 0x004fe4000000000f */
        /* <DEDUP_REMOVED lines=36> */
.L_x_274:
[----:B------:R-:W2:Y:S04]  /*2890*/  LDG.E.STRONG.GPU R10, desc[UR12][R8.64] ;  /* 0x0000000c080a7981 */ /* 0x000ea8000c1ef900 */
[----:B--2---:R-:W-:Y:S01]  /*28a0*/  CCTL.IVALL ;  /* 0x00000000ff00798f */ /* 0x004fe20002000000 */
[----:B------:R-:W-:Y:S05]  /*28b0*/  YIELD ;  /* 0x0000000000007946 */ /* 0x000fea0003800000 */
[----:B------:R-:W-:-:S13]  /*28c0*/  ISETP.NE.AND P0, PT, R10, R13, PT ;  /* 0x0000000d0a00720c */ /* 0x000fda0003f05270 */
[----:B------:R-:W-:Y:S05]  /*28d0*/  @P0 BRA `(.L_x_274) ;  /* 0xfffffffc00ec0947 */ /* 0x000fea000383ffff */
.L_x_273:
        /* <DEDUP_REMOVED lines=17> */
.L_x_278:
        /* <DEDUP_REMOVED lines=115> */
.L_x_277:
        /* <DEDUP_REMOVED lines=61> */
.L_x_279:
[----:B------:R-:W-:-:S13]  /*34f0*/  ISETP.NE.OR P0, PT, R18, RZ, P0 ;  /* 0x000000ff1200720c */ /* 0x000fda0000705670 */
[----:B------:R-:W-:Y:S05]  /*3500*/  @!P0 BRA `(.L_x_275) ;  /* 0x00000000007c8947 */ /* 0x000fea0003800000 */
.L_x_276:
        /* <DEDUP_REMOVED lines=31> */
.L_x_275:
        /* <DEDUP_REMOVED lines=11> */
.L_x_281:
[----:B------:R-:W-:Y:S05]  /*37b0*/  BSYNC B0 ;  /* 0x0000000000007941 */ /* 0x000fea0003800000 */
.L_x_280:
        /* <DEDUP_REMOVED lines=16> */
.L_x_272:
[----:B------:R-:W1:Y:S01]  /*38c0*/  S2UR UR11, SR_CgaCtaId ;  /* 0x00000000000b79c3 */ /* 0x000e620000008800 */
[----:B------:R-:W-:Y:S01]  /*38d0*/  UMOV UR10, 0x400 ;  /* 0x00000400000a7882 */ /* 0x000fe20000000000 */
[C---:B------:R-:W-:Y:S01]  /*38e0*/  PRMT R13, R38.reuse, 0x7632, R13 ;  /* 0x00007632260d7816 */ /* 0x040fe2000000000d */
[----:B------:R-:W-:Y:S01]  /*38f0*/  ULDC.64 UR22, c[0x0][0x290] ;  /* 0x0000a40000167ab9 */ /* 0x000fe20000000a00 */
[----:B------:R-:W-:Y:S02]  /*3900*/  SHF.R.U32.HI R12, RZ, 0x2, R40 ;  /* 0x00000002ff0c7819 */ /* 0x000fe40000011628 */
[----:B------:R-:W-:Y:S02]  /*3910*/  SHF.L.U32 R38, R38, 0x10, RZ ;  /* 0x0000001026267819 */ /* 0x000fe400000006ff */
[----:B------:R-:W2:Y:S01]  /*3920*/  LDC R11, c[0x0][0x2ac] ;  /* 0x0000ab00ff0b7b82 */ /* 0x000ea20000000800 */
[----:B------:R-:W-:Y:S01]  /*3930*/  SHF.L.U32 R18, R37, 0x10, RZ ;  /* 0x0000001025127819 */ /* 0x000fe200000006ff */
[----:B-1----:R-:W-:Y:S01]  /*3940*/  ULEA UR10, UR11, UR10, 0x18 ;  /* 0x0000000a0b0a7291 */ /* 0x002fe2000f8ec03f */
[----:B--2---:R-:W-:-:S08]  /*3950*/  IMAD R12, R11, UR14, R12 ;  /* 0x0000000e0b0c7c24 */ /* 0x004fd0000f8e020c */
[----:B------:R0:W-:Y:S01]  /*3960*/  @!P4 STS.64 [UR10+0x30], R6 ;  /* 0x00003006ff00c988 */ /* 0x0001e20008000a0a */
[----:B------:R-:W-:Y:S01]  /*3970*/  BAR.SYNC.DEFER_BLOCKING 0x0 ;  /* 0x0000000000007b1d */ /* 0x000fe20000010000 */
[----:B0-----:R-:W-:Y:S01]  /*3980*/  SHF.L.U32 R6, R13, 0x10, RZ ;  /* 0x000000100d067819 */ /* 0x001fe200000006ff */
[----:B------:R-:W-:Y:S01]  /*3990*/  FADD.FTZ R7, R38, -UR20 ;  /* 0x8000001426077e21 */ /* 0x000fe20008010000 */
[----:B------:R-:W-:-:S03]  /*39a0*/  IADD3 R13, R12, 0x40, RZ ;  /* 0x000000400c0d7810 */ /* 0x000fc60007ffe0ff */
[----:B------:R-:W-:Y:S01]  /*39b0*/  FADD.FTZ R6, R6, -UR20 ;  /* 0x8000001406067e21 */ /* 0x000fe20008010000 */
[----:B------:R-:W-:-:S03]  /*39c0*/  FMUL.FTZ R7, R7, UR18 ;  /* 0x0000001207077c20 */ /* 0x000fc60008410000 */
[----:B------:R-:W-:Y:S01]  /*39d0*/  FMUL.FTZ R6, R6, UR18 ;  /* 0x0000001206067c20 */ /* 0x000fe20008410000 */
[----:B------:R-:W0:Y:S01]  /*39e0*/  LDS.64 R8, [UR10+0x30] ;  /* 0x0000300aff087984 */ /* 0x000e220008000a00 */
[----:B------:R-:W-:Y:S02]  /*39f0*/  ULDC UR10, c[0x0][0x2bc] ;  /* 0x0000af00000a7ab9 */ /* 0x000fe40000000800 */
[----:B0-----:R-:W-:Y:S01]  /*3a00*/  FMUL.FTZ R11, R9, UR10 ;  /* 0x0000000a090b7c20 */ /* 0x001fe20008410000 */
[----:B------:R-:W-:Y:S01]  /*3a10*/  PRMT R9, R37, 0x7632, R9 ;  /* 0x0000763225097816 */ /* 0x000fe20000000009 */
[----:B------:R-:W-:-:S03]  /*3a20*/  FMUL.FTZ R10, R8, UR10 ;  /* 0x0000000a080a7c20 */ /* 0x000fc60008410000 */
        /* <DEDUP_REMOVED lines=20> */
.L_x_282:
[----:B------:R-:W-:Y:S04]  /*3b70*/  BSSY B0, `(.L_x_283) ;  /* 0x0000015000007945 */ /* 0x000fe80003800000 */
[----:B------:R-:W-:Y:S05]  /*3b80*/  @!P2 BRA `(.L_x_284) ;  /* 0x00000000004ca947 */ /* 0x000fea0003800000 */
[C-C-:B------:R-:W-:Y:S01]  /*3b90*/  FFMA.FTZ R7, R10.reuse, R7, R11.reuse ;  /* 0x000000070a077223 */ /* 0x140fe2000001000b */
[----:B------:R-:W-:Y:S01]  /*3ba0*/  FFMA.FTZ R6, R10, R6, R11 ;  /* 0x000000060a067223 */ /* 0x000fe2000001000b */
[----:B------:R-:W-:Y:S01]  /*3bb0*/  SHF.R.S32.HI R19, RZ, 0x1f, R2 ;  /* 0x0000001fff137819 */ /* 0x000fe20000011402 */
[----:B------:R-:W-:Y:S01]  /*3bc0*/  ULDC.64 UR10, c[0x0][0x288] ;  /* 0x0000a200000a7ab9 */ /* 0x000fe20000000a00 */
[----:B------:R-:W-:Y:S01]  /*3bd0*/  FFMA.FTZ R18, R18, R31, -R7 ;  /* 0x0000001f12127223 */ /* 0x000fe20000010807 */
[----:B------:R-:W-:Y:S01]  /*3be0*/  FFMA.FTZ R17, R9, R28, -R6 ;  /* 0x0000001c09117223 */ /* 0x000fe20000010806 */
[----:B------:R-:W-:Y:S01]  /*3bf0*/  MOV R6, R42 ;  /* 0x0000002a00067202 */ /* 0x000fe20000000f00 */
[----:B------:R-:W-:Y:S01]  /*3c00*/  IMAD R19, R19, UR10, RZ ;  /* 0x0000000a13137c24 */ /* 0x000fe2000f8e02ff */
[----:B------:R-:W-:Y:S01]  /*3c10*/  MOV R7, R45 ;  /* 0x0000002d00077202 */ /* 0x000fe20000000f00 */
[----:B------:R-:W-:Y:S01]  /*3c20*/  FMUL.FTZ R18, R18, UR18 ;  /* 0x0000001212127c20 */ /* 0x000fe20008410000 */
[----:B------:R-:W-:Y:S01]  /*3c30*/  FMUL.FTZ R17, R17, UR18 ;  /* 0x0000001211117c20 */ /* 0x000fe20008410000 */
[----:B------:R-:W-:-:S02]  /*3c40*/  IMAD R19, R2, UR11, R19 ;  /* 0x0000000b02137c24 */ /* 0x000fc4000f8e0213 */
[----:B------:R-:W-:Y:S01]  /*3c50*/  IMAD.WIDE.U32 R6, R2, UR10, R6 ;  /* 0x0000000a02067c25 */ /* 0x000fe2000f8e0006 */
[----:B------:R-:W-:Y:S01]  /*3c60*/  ULDC.64 UR10, c[0x0][0x210] ;  /* 0x00008400000a7ab9 */ /* 0x000fe20000000a00 */
[----:B------:R-:W-:Y:S02]  /*3c70*/  F2FP.BF16.F32.PACK_AB R17, R17, R18 ;  /* 0x000000121111723e */ /* 0x000fe400000010ff */
[----:B------:R-:W-:Y:S02]  /*3c80*/  LEA R8, P0, R6, UR10, 0x1 ;  /* 0x0000000a06087c11 */ /* 0x000fe4000f8008ff */
[----:B------:R-:W-:-:S04]  /*3c90*/  IADD3 R19, R7, R19, RZ ;  /* 0x0000001307137210 */ /* 0x000fc80007ffe0ff */
[----:B------:R-:W-:-:S05]  /*3ca0*/  LEA.HI.X R9, R6, UR11, R19, 0x1, P0 ;  /* 0x0000000b06097c11 */ /* 0x000fca00080f0c13 */
[----:B------:R0:W-:Y:S02]  /*3cb0*/  STG.E desc[UR12][R8.64], R17 ;  /* 0x0000001108007986 */ /* 0x0001e4000c10190c */
.L_x_284:
[----:B------:R-:W-:Y:S05]  /*3cc0*/  BSYNC B0 ;  /* 0x0000000000007941 */ /* 0x000fea0003800000 */
.L_x_283:
[C---:B------:R-:W-:Y:S02]  /*3cd0*/  PRMT R6, R39.reuse, 0x7632, R6 ;  /* 0x0000763227067816 */ /* 0x040fe40000000006 */
[----:B------:R-:W-:Y:S02]  /*3ce0*/  IADD3 R12, R12, 0x60, RZ ;  /* 0x000000600c0c7810 */ /* 0x000fe40007ffe0ff */
[----:B------:R-:W-:Y:S02]  /*3cf0*/  SHF.L.U32 R39, R39, 0x10, RZ ;  /* 0x0000001027277819 */ /* 0x000fe400000006ff */
[----:B------:R-:W-:Y:S02]  /*3d00*/  SHF.L.U32 R6, R6, 0x10, RZ ;  /* 0x0000001006067819 */ /* 0x000fe400000006ff */
[----:B------:R-:W-:Y:S01]  /*3d10*/  ISETP.GE.U32.AND P0, PT, R13, UR22, PT ;  /* 0x000000160d007c0c */ /* 0x000fe2000bf06070 */
[----:B------:R-:W-:Y:S01]  /*3d20*/  FADD.FTZ R39, R39, -UR20 ;  /* 0x8000001427277e21 */ /* 0x000fe20008010000 */
[----:B------:R-:W-:Y:S01]  /*3d30*/  ISETP.GE.U32.AND P4, PT, R12, UR22, PT ;  /* 0x000000160c007c0c */ /* 0x000fe2000bf86070 */
[----:B------:R-:W-:Y:S01]  /*3d40*/  FADD.FTZ R6, R6, -UR20 ;  /* 0x8000001406067e21 */ /* 0x000fe20008010000 */
        /* <DEDUP_REMOVED lines=28> */
.L_x_285:
[----:B------:R-:W-:Y:S04]  /*3f10*/  BSSY B0, `(.L_x_286) ;  /* 0x0000016000007945 */ /* 0x000fe80003800000 */
[----:B------:R-:W-:Y:S05]  /*3f20*/  @!P1 BRA `(.L_x_287) ;  /* 0x0000000000509947 */ /* 0x000fea0003800000 */
[----:B0-----:R-:W-:Y:S01]  /*3f30*/  IADD3 R17, R2, 0x20, RZ ;  /* 0x0000002002117810 */ /* 0x001fe20007ffe0ff */
[C-C-:B------:R-:W-:Y:S01]  /*3f40*/  FFMA.FTZ R6, R10.reuse, R6, R11.reuse ;  /* 0x000000060a067223 */ /* 0x140fe2000001000b */
[----:B------:R-:W-:Y:S01]  /*3f50*/  ULDC.64 UR10, c[0x0][0x288] ;  /* 0x0000a200000a7ab9 */ /* 0x000fe20000000a00 */
[----:B------:R-:W-:Y:S01]  /*3f60*/  FFMA.FTZ R9, R10, R39, R11 ;  /* 0x000000270a097223 */ /* 0x000fe2000001000b */
[----:B------:R-:W-:Y:S01]  /*3f70*/  SHF.R.S32.HI R8, RZ, 0x1f, R17 ;  /* 0x0000001fff087819 */ /* 0x000fe20000011411 */
[----:B------:R-:W-:Y:S01]  /*3f80*/  FFMA.FTZ R12, R7, R28, -R6 ;  /* 0x0000001c070c7223 */ /* 0x000fe20000010806 */
[----:B------:R-:W-:Y:S01]  /*3f90*/  MOV R6, R42 ;  /* 0x0000002a00067202 */ /* 0x000fe20000000f00 */
[----:B------:R-:W-:Y:S01]  /*3fa0*/  FFMA.FTZ R9, R36, R31, -R9 ;  /* 0x0000001f24097223 */ /* 0x000fe20000010809 */
[----:B------:R-:W-:Y:S01]  /*3fb0*/  MOV R7, R45 ;  /* 0x0000002d00077202 */ /* 0x000fe20000000f00 */
[----:B------:R-:W-:Y:S02]  /*3fc0*/  IMAD R8, R8, UR10, RZ ;  /* 0x0000000a08087c24 */ /* 0x000fe4000f8e02ff */
        /* <DEDUP_REMOVED lines=10> */
.L_x_287:
[----:B------:R-:W-:Y:S05]  /*4070*/  BSYNC B0 ;  /* 0x0000000000007941 */ /* 0x000fea0003800000 */
.L_x_286:
[----:B------:R-:W-:Y:S02]  /*4080*/  SHF.L.U32 R34, R34, 0x10, RZ ;  /* 0x0000001022227819 */ /* 0x000fe400000006ff */
[----:B-1----:R-:W-:Y:S02]  /*4090*/  SHF.L.U32 R7, R5, 0x10, RZ ;  /* 0x0000001005077819 */ /* 0x002fe400000006ff */
        /* <DEDUP_REMOVED lines=29> */
.L_x_288:
[----:B------:R-:W-:Y:S04]  /*4270*/  BSSY B0, `(.L_x_289) ;  /* 0x0000016000007945 */ /* 0x000fe80003800000 */
[----:B------:R-:W-:Y:S05]  /*4280*/  @!P0 BRA `(.L_x_290) ;  /* 0x0000000000508947 */ /* 0x000fea0003800000 */
[----:B------:R-:W-:Y:S01]  /*4290*/  IADD3 R13, R2, 0x40, RZ ;  /* 0x00000040020d7810 */ /* 0x000fe20007ffe0ff */
[C-C-:B------:R-:W-:Y:S01]  /*42a0*/  FFMA.FTZ R7, R10.reuse, R21, R11.reuse ;  /* 0x000000150a077223 */ /* 0x140fe2000001000b */
[----:B------:R-:W-:Y:S01]  /*42b0*/  ULDC.64 UR10, c[0x0][0x288] ;  /* 0x0000a200000a7ab9 */ /* 0x000fe20000000a00 */
[----:B------:R-:W-:Y:S01]  /*42c0*/  FFMA.FTZ R12, R10, R22, R11 ;  /* 0x000000160a0c7223 */ /* 0x000fe2000001000b */
[----:B0-----:R-:W-:Y:S01]  /*42d0*/  SHF.R.S32.HI R9, RZ, 0x1f, R13 ;  /* 0x0000001fff097819 */ /* 0x001fe2000001140d */
        /* <DEDUP_REMOVED lines=8> */
[----:B------:R-:W-:Y:S01]  /*4360*/  F2FP.BF16.F32.PACK_AB R5, R5, R12 ;  /* 0x0000000c0505723e */ /* 0x000fe200000010ff */
[----:B------:R-:W-:Y:S01]  /*4370*/  IMAD R9, R13, UR11, R9 ;  /* 0x0000000b0d097c24 */ /* 0x000fe2000f8e0209 */
[----:B------:R-:W-:Y:S02]  /*4380*/  ULDC.64 UR10, c[0x0][0x210] ;  /* 0x00008400000a7ab9 */ /* 0x000fe40000000a00 */
[----:B------:R-:W-:Y:S02]  /*4390*/  LEA R8, P0, R6, UR10, 0x1 ;  /* 0x0000000a06087c11 */ /* 0x000fe4000f8008ff */
[----:B------:R-:W-:-:S04]  /*43a0*/  IADD3 R9, R7, R9, RZ ;  /* 0x0000000907097210 */ /* 0x000fc80007ffe0ff */
[----:B------:R-:W-:-:S05]  /*43b0*/  LEA.HI.X R9, R6, UR11, R9, 0x1, P0 ;  /* 0x0000000b06097c11 */ /* 0x000fca00080f0c09 */
[----:B------:R1:W-:Y:S02]  /*43c0*/  STG.E desc[UR12][R8.64], R5 ;  /* 0x0000000508007986 */ /* 0x0003e4000c10190c */
.L_x_290:
[----:B------:R-:W-:Y:S05]  /*43d0*/  BSYNC B0 ;  /* 0x0000000000007941 */ /* 0x000fea0003800000 */
.L_x_289:
[----:B------:R-:W-:Y:S01]  /*43e0*/  FADD.FTZ R35, R35, -UR20 ;  /* 0x8000001423237e21 */ /* 0x000fe20008010000 */
[----:B------:R-:W-:Y:S01]  /*43f0*/  FADD.FTZ R15, R15, -UR20 ;  /* 0x800000140f0f7e21 */ /* 0x000fe20008010000 */
[----:B------:R-:W-:Y:S02]  /*4400*/  SHF.L.U32 R32, R32, 0x10, RZ ;  /* 0x0000001020207819 */ /* 0x000fe400000006ff */
[----:B-1----:R-:W-:Y:S01]  /*4410*/  SHF.L.U32 R5, R14, 0x10, RZ ;  /* 0x000000100e057819 */ /* 0x002fe200000006ff */
[----:B------:R-:W-:Y:S01]  /*4420*/  FMUL.FTZ R35, R35, UR18 ;  /* 0x0000001223237c20 */ /* 0x000fe20008410000 */
[----:B------:R-:W-:Y:S01]  /*4430*/  FMUL.FTZ R16, R15, UR18 ;  /* 0x000000120f107c20 */ /* 0x000fe20008410000 */
[----:B------:R-:W-:Y:S06]  /*4440*/  @!P3 BRA `(.L_x_291) ;  /* 0x000000000048b947 */ /* 0x000fec0003800000 */
[----:B------:R-:W-:Y:S01]  /*4450*/  FFMA.FTZ R30, R35, R31, R30 ;  /* 0x0000001f231e7223 */ /* 0x000fe2000001001e */
[----:B------:R-:W-:-:S03]  /*4460*/  FFMA.FTZ R29, R16, R28, R29 ;  /* 0x0000001c101d7223 */ /* 0x000fc6000001001d */
[----:B------:R-:W-:Y:S01]  /*4470*/  FMUL.FTZ R6, R30, -1.4426950216293334961 ;  /* 0xbfb8aa3b1e067820 */ /* 0x000fe20000410000 */
[----:B0-----:R-:W-:-:S05]  /*4480*/  FMUL.FTZ R8, R29, -1.4426950216293334961 ;  /* 0xbfb8aa3b1d087820 */ /* 0x001fca0000410000 */
        /* <DEDUP_REMOVED lines=14> */
.L_x_291:
[----:B------:R-:W-:Y:S04]  /*4570*/  BSSY B0, `(.L_x_292) ;  /* 0x0000015000007945 */ /* 0x000fe80003800000 */
[----:B------:R-:W-:Y:S05]  /*4580*/  @!P4 BRA `(.L_x_293) ;  /* 0x00000000004cc947 */ /* 0x000fea0003800000 */
[----:B0-----:R-:W-:Y:S01]  /*4590*/  IADD3 R9, R2, 0x60, RZ ;  /* 0x0000006002097810 */ /* 0x001fe20007ffe0ff */
[----:B------:R-:W-:Y:S01]  /*45a0*/  ULDC.64 UR10, c[0x0][0x288] ;  /* 0x0000a200000a7ab9 */ /* 0x000fe20000000a00 */
[----:B------:R-:W-:Y:S01]  /*45b0*/  MOV R43, R45 ;  /* 0x0000002d002b7202 */ /* 0x000fe20000000f00 */
[C---:B------:R-:W-:Y:S01]  /*45c0*/  FFMA.FTZ R7, R10.reuse, R35, R11 ;  /* 0x000000230a077223 */ /* 0x040fe2000001000b */
[----:B------:R-:W-:Y:S01]  /*45d0*/  SHF.R.S32.HI R6, RZ, 0x1f, R9 ;  /* 0x0000001fff067819 */ /* 0x000fe20000011409 */
[----:B------:R-:W-:Y:S01]  /*45e0*/  FFMA.FTZ R10, R10, R16, R11 ;  /* 0x000000100a0a7223 */ /* 0x000fe2000001000b */
[----:B------:R-:W-:-:S04]  /*45f0*/  IMAD.WIDE.U32 R42, R9, UR10, R42 ;  /* 0x0000000a092a7c25 */ /* 0x000fc8000f8e002a */
[----:B------:R-:W-:Y:S01]  /*4600*/  FFMA.FTZ R7, R32, R31, -R7 ;  /* 0x0000001f20077223 */ /* 0x000fe20000010807 */
[----:B------:R-:W-:Y:S01]  /*4610*/  FFMA.FTZ R10, R5, R28, -R10 ;  /* 0x0000001c050a7223 */ /* 0x000fe2000001080a */
[----:B------:R-:W-:Y:S02]  /*4620*/  IMAD R6, R6, UR10, RZ ;  /* 0x0000000a06067c24 */ /* 0x000fe4000f8e02ff */
[----:B------:R-:W-:Y:S01]  /*4630*/  FMUL.FTZ R5, R7, UR18 ;  /* 0x0000001207057c20 */ /* 0x000fe20008410000 */
[----:B------:R-:W-:Y:S01]  /*4640*/  FMUL.FTZ R10, R10, UR18 ;  /* 0x000000120a0a7c20 */ /* 0x000fe20008410000 */
[----:B------:R-:W-:Y:S01]  /*4650*/  IMAD R9, R9, UR11, R6 ;  /* 0x0000000b09097c24 */ /* 0x000fe2000f8e0206 */
[----:B------:R-:W-:Y:S02]  /*4660*/  ULDC.64 UR10, c[0x0][0x210] ;  /* 0x00008400000a7ab9 */ /* 0x000fe40000000a00 */
[----:B------:R-:W-:Y:S02]  /*4670*/  LEA R6, P0, R42, UR10, 0x1 ;  /* 0x0000000a2a067c11 */ /* 0x000fe4000f8008ff */
[----:B------:R-:W-:-:S02]  /*4680*/  IADD3 R9, R43, R9, RZ ;  /* 0x000000092b097210 */ /* 0x000fc40007ffe0ff */
[----:B------:R-:W-:Y:S02]  /*4690*/  F2FP.BF16.F32.PACK_AB R5, R10, R5 ;  /* 0x000000050a05723e */ /* 0x000fe400000010ff */
[----:B------:R-:W-:-:S05]  /*46a0*/  LEA.HI.X R7, R42, UR11, R9, 0x1, P0 ;  /* 0x0000000b2a077c11 */ /* 0x000fca00080f0c09 */
[----:B------:R1:W-:Y:S02]  /*46b0*/  STG.E desc[UR12][R6.64], R5 ;  /* 0x0000000506007986 */ /* 0x0003e4000c10190c */
.L_x_293:
[----:B------:R-:W-:Y:S05]  /*46c0*/  BSYNC B0 ;  /* 0x0000000000007941 */ /* 0x000fea0003800000 */
.L_x_292:
[----:B------:R-:W-:Y:S02]  /*46d0*/  UIADD3 UR15, UR17, UR15, URZ ;  /* 0x0000000f110f7290 */ /* 0x000fe4000fffe03f */
[----:B------:R-:W-:Y:S02]  /*46e0*/  UIADD3 UR4, UR4, 0x1, URZ ;  /* 0x0000000104047890 */ /* 0x000fe4000fffe03f */
[----:B------:R-:W-:-:S06]  /*46f0*/  UISETP.GE.AND UP0, UPT, UR15, UR5, UPT ;  /* 0x000000050f00728c */ /* 0x000fcc000bf06270 */
[----:B------:R-:W-:-:S13]  /*4700*/  PLOP3.LUT P0, PT, PT, PT, UP0, 0x80, 0x0 ;  /* 0x000000000000781c */ /* 0x000fda0003f0f008 */
[----:B------:R-:W-:Y:S05]  /*4710*/  @!P0 BRA `(.L_x_294) ;  /* 0xffffffb800fc8947 */ /* 0x000fea000383ffff */
.L_x_259:
[----:B-1----:R-:W1:Y:S01]  /*4720*/  LDC R6, c[0x0][0xc] ;  /* 0x00000300ff067b82 */ /* 0x002e620000000800 */
[----:B------:R-:W-:Y:S01]  /*4730*/  ISETP.NE.AND P2, PT, R40, RZ, PT ;  /* 0x000000ff2800720c */ /* 0x000fe20003f45270 */
[----:B------:R-:W-:Y:S06]  /*4740*/  BSSY B0, `(.L_x_295) ;  /* 0x0000015000007945 */ /* 0x000fec0003800000 */
[----:B------:R-:W2:Y:S08]  /*4750*/  LDC R7, c[0x0][0x10] ;  /* 0x00000400ff077b82 */ /* 0x000eb00000000800 */
[----:B------:R-:W3:Y:S01]  /*4760*/  LDC.64 R2, c[0x0][0x258] ;  /* 0x00009600ff027b82 */ /* 0x000ee20000000a00 */
[----:B-1----:R-:W-:-:S02]  /*4770*/  IADD3 R4, R6, -0x1, RZ ;  /* 0xffffffff06047810 */ /* 0x002fc40007ffe0ff */
[----:B------:R-:W-:Y:S02]  /*4780*/  ISETP.NE.AND P1, PT, R6, 0x1, PT ;  /* 0x000000010600780c */ /* 0x000fe40003f25270 */
[----:B------:R-:W-:Y:S02]  /*4790*/  ISETP.NE.AND P0, PT, R4, UR14, PT ;  /* 0x0000000e04007c0c */ /* 0x000fe4000bf05270 */
[C---:B--2---:R-:W-:Y:S02]  /*47a0*/  IADD3 R5, R7.reuse, -0x1, RZ ;  /* 0xffffffff07057810 */ /* 0x044fe40007ffe0ff */
[----:B------:R-:W-:Y:S02]  /*47b0*/  SHF.L.U32 R4, R7, 0x1, RZ ;  /* 0x0000000107047819 */ /* 0x000fe400000006ff */
[----:B------:R-:W-:Y:S02]  /*47c0*/  ISETP.NE.OR P0, PT, R0, R5, P0 ;  /* 0x000000050000720c */ /* 0x000fe40000705670 */
[----:B------:R-:W-:-:S05]  /*47d0*/  SEL R5, R4, RZ, P1 ;  /* 0x000000ff04057207 */ /* 0x000fca0000800000 */
[----:B---3--:R-:W-:Y:S01]  /*47e0*/  IMAD.WIDE.U32 R2, R5, 0x4, R2 ;  /* 0x0000000405027825 */ /* 0x008fe200078e0002 */
[----:B------:R-:W-:Y:S06]  /*47f0*/  @P2 BRA `(.L_x_296) ;  /* 0x0000000000242947 */ /* 0x000fec0003800000 */
        /* <DEDUP_REMOVED lines=9> */
.L_x_296:
[----:B------:R-:W-:Y:S05]  /*4890*/  BSYNC B0 ;  /* 0x0000000000007941 */ /* 0x000fea0003800000 */
.L_x_295:
[----:B------:R-:W-:Y:S05]  /*48a0*/  @P0 EXIT ;  /* 0x000000000000094d */ /* 0x000fea0003800000 */
[----:B------:R-:W-:Y:S05]  /*48b0*/  @P2 BRA `(.L_x_297) ;  /* 0x0000000000202947 */ /* 0x000fea0003800000 */
[----:B------:R-:W-:-:S05]  /*48c0*/  IMAD R0, R6, R7, RZ ;  /* 0x0000000706007224 */ /* 0x000fca00078e02ff */
[----:B------:R-:W-:-:S13]  /*48d0*/  ISETP.NE.AND P0, PT, R0, -0x1, PT ;  /* 0xffffffff0000780c */ /* 0x000fda0003f05270 */
[----:B------:R-:W-:Y:S05]  /*48e0*/  @!P0 BRA `(.L_x_297) ;  /* 0x0000000000148947 */ /* 0x000fea0003800000 */
.L_x_298:
[----:B-1----:R-:W2:Y:S04]  /*48f0*/  LDG.E.STRONG.GPU R5, desc[UR12][R2.64] ;  /* 0x0000000c02057981 */ /* 0x002ea8000c1ef900 */
[----:B--2---:R-:W-:Y:S01]  /*4900*/  CCTL.IVALL ;  /* 0x00000000ff00798f */ /* 0x004fe20002000000 */
[----:B------:R-:W-:Y:S05]  /*4910*/  YIELD ;  /* 0x0000000000007946 */ /* 0x000fea0003800000 */
[----:B------:R-:W-:-:S13]  /*4920*/  ISETP.NE.AND P0, PT, R5, R0, PT ;  /* 0x000000000500720c */ /* 0x000fda0003f05270 */
[----:B------:R-:W-:Y:S05]  /*4930*/  @P0 BRA `(.L_x_298) ;  /* 0xfffffffc00ec0947 */ /* 0x000fea000383ffff */
.L_x_297:
[----:B------:R-:W-:Y:S05]  /*4940*/  WARPSYNC.ALL ;  /* 0x0000000000007948 */ /* 0x000fea0003800000 */
[----:B-1----:R-:W1:Y:S08]  /*4950*/  LDC.64 R2, c[0x0][0x288] ;  /* 0x0000a200ff027b82 */ /* 0x002e700000000a00 */
[----:B------:R-:W-:Y:S01]  /*4960*/  BAR.SYNC.DEFER_BLOCKING 0x0 ;  /* 0x0000000000007b1d */ /* 0x000fe20000010000 */
[----:B-1----:R-:W-:-:S04]  /*4970*/  LEA.HI R0, P0, R3, R2, RZ, 0x1 ;  /* 0x0000000203007211 */ /* 0x002fc800078108ff */
[----:B------:R-:W-:-:S04]  /*4980*/  IADD3.X R5, RZ, R3, RZ, P0, !PT ;  /* 0x00000003ff057210 */ /* 0x000fc800007fe4ff */
[--C-:B------:R-:W-:Y:S02]  /*4990*/  SHF.R.S64 R25, R0, 0x1, R5.reuse ;  /* 0x0000000100197819 */ /* 0x100fe40000001005 */
[----:B------:R-:W-:Y:S02]  /*49a0*/  SHF.R.S32.HI R0, RZ, 0x1f, R40 ;  /* 0x0000001fff007819 */ /* 0x000fe40000011428 */
[----:B------:R-:W-:Y:S02]  /*49b0*/  SHF.R.S32.HI R27, RZ, 0x1, R5 ;  /* 0x00000001ff1b7819 */ /* 0x000fe40000011405 */
[----:B------:R-:W-:-:S04]  /*49c0*/  ISETP.GT.U32.AND P0, PT, R25, R40, PT ;  /* 0x000000281900720c */ /* 0x000fc80003f04070 */
[----:B------:R-:W-:-:S13]  /*49d0*/  ISETP.GT.AND.EX P0, PT, R27, R0, PT, P0 ;  /* 0x000000001b00720c */ /* 0x000fda0003f04300 */
[----:B------:R-:W-:Y:S05]  /*49e0*/  @!P0 EXIT ;  /* 0x000000000000894d */ /* 0x000fea0003800000 */
[C---:B0-----:R-:W-:Y:S01]  /*49f0*/  IMAD.WIDE.U32 R8, R2.reuse, 0x3, RZ ;  /* 0x0000000302087825 */ /* 0x041fe200078e00ff */
        /* <DEDUP_REMOVED lines=12> */
.L_x_299:
        /* <DEDUP_REMOVED lines=25> */
.L_x_300:
        /* <DEDUP_REMOVED lines=11> */
.L_x_3337:


//--------------------- .text._Z35group_norm_nhwc_bwd_one_pass_kernelI11Bf16IOBf16WLi256ELi8ELi128EEv26Group_norm_nhwc_bwd_params --------------------------
	.section	.text._Z35group_norm_nhwc_bwd_one_pass_kernelI11Bf16IOBf16WLi256ELi8ELi128EEv26Group_norm_nhwc_bwd_params,"ax",@progbits
	.align	128
        .global         _Z35group_norm_nhwc_bwd_one_pass_kernelI11Bf16IOBf16WLi256ELi8ELi128EEv26Group_norm_nhwc_bwd_params
        .type           _Z35group_norm_nhwc_bwd_one_pass_kernelI11Bf16IOBf16WLi256ELi8ELi128EEv26Group_norm_nhwc_bwd_params,@function
        .size           _Z35group_norm_nhwc_bwd_one_pass_kernelI11Bf16IOBf16WLi256ELi8ELi128EEv26Group_norm_nhwc_bwd_params,(.L_x_3338 - _Z35group_norm_nhwc_bwd_one_pass_kernelI11Bf16IOBf16WLi256ELi8ELi128EEv26Group_norm_nhwc_bwd_params)
        .other          _Z35group_norm_nhwc_bwd_one_pass_kernelI11Bf16IOBf16WLi256ELi8ELi128EEv26Group_norm_nhwc_bwd_params,@"STO_CUDA_ENTRY STV_DEFAULT"
_Z35group_norm_nhwc_bwd_one_pass_kernelI11Bf16IOBf16WLi256ELi8ELi128EEv26Group_norm_nhwc_bwd_params:
.text._Z35group_norm_nhwc_bwd_one_pass_kernelI11Bf16IOBf16WLi256ELi8ELi128EEv26Group_norm_nhwc_bwd_params:
        /* <DEDUP_REMOVED lines=26> */
[----:B0-----:R-:W-:-:S05]  /*01a0*/  IMAD R0, R3, UR14, R0 ;  /* 0x0000000e03007c24 */ /* 0x001fca000f8e0200 */
        /* <DEDUP_REMOVED lines=9> */
[----:B------:R-:W-:Y:S01]  /*0240*/  SHF.R.S32.HI R3, RZ, 0x1f, R3 ;  /* 0x0000001fff037819 */ /* 0x000fe20000011403 */
[----:B------:R-:W-:Y:S01]  /*0250*/  UIADD3.X UR7, URZ, UR7, URZ, UP0, !UPT ;  /* 0x000000073f077290 */ /* 0x000fe200087fe43f */
[----:B------:R-:W-:Y:S01]  /*0260*/  ISETP.LT.AND.EX P5, PT, R2, UR17, !P0, P5 ;  /* 0x0000001102007c0c */ /* 0x000fe2000c7a1350 */
[----:B------:R-:W-:Y:S01]  /*0270*/  USHF.L.U64.HI UR6, UR4, 0x2, UR9 ;  /* 0x0000000204067899 */ /* 0x000fe20008010209 */
[----:B------:R-:W0:Y:S01]  /*0280*/  LDC R2, c[0x0][0x10] ;  /* 0x00000400ff027b82 */ /* 0x000e220000000800 */
[----:B------:R-:W-:Y:S01]  /*0290*/  ISETP.LT.AND.EX P4, PT, R3, UR17, !P0, P4 ;  /* 0x0000001103007c0c */ /* 0x000fe2000c781340 */
[----:B------:R-:W-:Y:S01]  /*02a0*/  USHF.R.S64 UR5, UR5, 0x1, UR7 ;  /* 0x0000000105057899 */ /* 0x000fe20008001007 */
[----:B------:R-:W1:Y:S01]  /*02b0*/  S2R R3, SR_LANEID ;  /* 0x0000000000037919 */ /* 0x000e620000000000 */
[C---:B------:R-:W-:Y:S01]  /*02c0*/  IADD3 R8, R0.reuse, 0xa0, RZ ;  /* 0x000000a000087810 */ /* 0x040fe20007ffe0ff */
[----:B------:R-:W-:Y:S01]  /*02d0*/  USHF.R.S32.HI UR7, URZ, 0x1, UR7 ;  /* 0x000000013f077899 */ /* 0x000fe20008011407 */
[----:B------:R-:W-:-:S02]  /*02e0*/  ISETP.LT.U32.AND P6, PT, R0, UR16, PT ;  /* 0x0000001000007c0c */ /* 0x000fc4000bfc1070 */
[----:B------:R-:W2:Y:S01]  /*02f0*/  LDC R4, c[0x0][0xc] ;  /* 0x00000300ff047b82 */ /* 0x000ea20000000800 */
[----:B------:R-:W-:Y:S01]  /*0300*/  ISETP.LT.U32.AND P1, PT, R8, UR16, PT ;  /* 0x0000001008007c0c */ /* 0x000fe2000bf21070 */
[----:B------:R-:W-:Y:S01]  /*0310*/  USHF.L.U64.HI UR7, UR5, 0x2, UR7 ;  /* 0x0000000205077899 */ /* 0x000fe20008010207 */
[----:B------:R-:W-:Y:S02]  /*0320*/  SHF.R.S32.HI R8, RZ, 0x1f, R8 ;  /* 0x0000001fff087819 */ /* 0x000fe40000011408 */
[----:B------:R-:W-:Y:S02]  /*0330*/  SHF.R.S32.HI R5, RZ, 0x1f, R0 ;  /* 0x0000001fff057819 */ /* 0x000fe40000011400 */
[C---:B------:R-:W-:Y:S02]  /*0340*/  IADD3 R6, R0.reuse, 0x20, RZ ;  /* 0x0000002000067810 */ /* 0x040fe40007ffe0ff */
[----:B------:R-:W-:Y:S02]  /*0350*/  IADD3 R7, R0, 0x40, RZ ;  /* 0x0000004000077810 */ /* 0x000fe40007ffe0ff */
[----:B------:R-:W-:-:S02]  /*0360*/  ISETP.LT.AND.EX P1, PT, R8, UR17, !P0, P1 ;  /* 0x0000001108007c0c */ /* 0x000fc4000c721310 */
[----:B------:R-:W-:Y:S02]  /*0370*/  ISETP.LT.U32.AND P3, PT, R6, UR16, PT ;  /* 0x0000001006007c0c */ /* 0x000fe4000bf61070 */
[----:B------:R-:W-:Y:S01]  /*0380*/  ISETP.LT.U32.AND P2, PT, R7, UR16, PT ;  /* 0x0000001007007c0c */ /* 0x000fe2000bf41070 */
[----:B0-----:R-:W-:Y:S01]  /*0390*/  IMAD R54, R2, UR14, R15 ;  /* 0x0000000e02367c24 */ /* 0x001fe2000f8e020f */
[----:B------:R-:W-:Y:S02]  /*03a0*/  SHF.R.S32.HI R9, RZ, 0x1f, R6 ;  /* 0x0000001fff097819 */ /* 0x000fe40000011406 */
[----:B------:R-:W-:Y:S02]  /*03b0*/  SHF.R.S32.HI R11, RZ, 0x1f, R7 ;  /* 0x0000001fff0b7819 */ /* 0x000fe40000011407 */
[----:B------:R-:W-:Y:S02]  /*03c0*/  ISETP.LT.AND.EX P6, PT, R5, UR17, !P0, P6 ;  /* 0x0000001105007c0c */ /* 0x000fe4000c7c1360 */
[----:B------:R-:W-:-:S02]  /*03d0*/  SHF.R.S32.HI R8, RZ, 0x5, R13 ;  /* 0x00000005ff087819 */ /* 0x000fc4000001140d */
[----:B------:R-:W-:Y:S02]  /*03e0*/  ISETP.LT.AND.EX P3, PT, R9, UR17, !P0, P3 ;  /* 0x0000001109007c0c */ /* 0x000fe4000c761330 */
[----:B------:R-:W-:Y:S02]  /*03f0*/  ISETP.LT.AND.EX P2, PT, R11, UR17, !P0, P2 ;  /* 0x000000110b007c0c */ /* 0x000fe4000c741320 */
[----:B------:R-:W-:Y:S02]  /*0400*/  P2R R57, PR, RZ, 0x40 ;  /* 0x00000040ff397803 */ /* 0x000fe40000000000 */
[----:B--2---:R-:W-:Y:S02]  /*0410*/  LOP3.LUT R55, R4, 0x3, RZ, 0xc0, !PT ;  /* 0x0000000304377812 */ /* 0x004fe400078ec0ff */
[----:B-1----:R-:W-:-:S07]  /*0420*/  LEA R8, R8, UR8, 0x3 ;  /* 0x0000000808087c11 */ /* 0x002fce000f8e18ff */
.L_x_352:
[----:B0-----:R-:W0:Y:S01]  /*0430*/  LDC R16, c[0x0][0x2a0] ;  /* 0x0000a800ff107b82 */ /* 0x001e220000000800 */
[----:B------:R-:W-:Y:S01]  /*0440*/  ISETP.NE.AND P6, PT, R57, RZ, PT ;  /* 0x000000ff3900720c */ /* 0x000fe20003fc5270 */
[----:B------:R-:W-:Y:S01]  /*0450*/  ULDC.64 UR8, c[0x0][0x298] ;  /* 0x0000a60000087ab9 */ /* 0x000fe20000000a00 */
[C---:B------:R-:W-:Y:S02]  /*0460*/  IADD3 R27, R0.reuse, 0x60, RZ ;  /* 0x00000060001b7810 */ /* 0x040fe40007ffe0ff */
[----:B------:R-:W-:Y:S02]  /*0470*/  IADD3 R39, R0, 0x80, RZ ;  /* 0x0000008000277810 */ /* 0x000fe40007ffe0ff */
[----:B------:R-:W-:Y:S01]  /*0480*/  MOV R38, RZ ;  /* 0x000000ff00267202 */ /* 0x000fe20000000f00 */
        /* <DEDUP_REMOVED lines=9> */
[----:B------:R-:W0:Y:S01]  /*0520*/  @P4 LDC.64 R28, c[0x0][0x230] ;  /* 0x00008c00ff1c4b82 */ /* 0x000e220000000a00 */
[----:B------:R-:W-:-:S02]  /*0530*/  CS2R R50, SRZ ;  /* 0x0000000000327805 */ /* 0x000fc4000001ff00 */
[----:B------:R-:W-:Y:S01]  /*0540*/  CS2R R48, SRZ ;  /* 0x0000000000307805 */ /* 0x000fe2000001ff00 */
[----:B------:R-:W-:Y:S01]  /*0550*/  UMOV UR10, 0x3f800000 ;  /* 0x3f800000000a7882 */ /* 0x000fe20000000000 */
[----:B------:R-:W-:-:S03]  /*0560*/  ULDC.U8 UR15, c[0x0][0x2a4] ;  /* 0x0000a900000f7ab9 */ /* 0x000fc60000000000 */
[----:B------:R-:W1:Y:S01]  /*0570*/  @P6 LDC.64 R20, c[0x0][0x288] ;  /* 0x0000a200ff146b82 */ /* 0x000e620000000a00 */
[----:B----4-:R-:W-:-:S04]  /*0580*/  IADD3 R12, R10, 0xffffffe, RZ ;  /* 0x0ffffffe0a0c7810 */ /* 0x010fc80007ffe0ff */
[----:B------:R4:W2:Y:S03]  /*0590*/  F2I.FTZ.U32.TRUNC.NTZ R13, R12 ;  /* 0x0000000c000d7305 */ /* 0x0008a6000021f000 */
[----:B------:R-:W3:Y:S01]  /*05a0*/  @P6 LDC.64 R68, c[0x0][0x230] ;  /* 0x00008c00ff446b82 */ /* 0x000ee20000000a00 */
[----:B----4-:R-:W-:-:S07]  /*05b0*/  MOV R12, RZ ;  /* 0x000000ff000c7202 */ /* 0x010fce0000000f00 */
[----:B------:R-:W4:Y:S01]  /*05c0*/  @P6 LDC.64 R42, c[0x0][0x228] ;  /* 0x00008a00ff2a6b82 */ /* 0x000f220000000a00 */
[----:B--2---:R-:W-:-:S05]  /*05d0*/  IADD3 R14, RZ, -R13, RZ ;  /* 0x8000000dff0e7210 */ /* 0x004fca0007ffe0ff */
[----:B------:R-:W-:Y:S01]  /*05e0*/  IMAD R17, R14, R19, RZ ;  /* 0x000000130e117224 */ /* 0x000fe200078e02ff */
[----:B------:R-:W-:-:S03]  /*05f0*/  IABS R14, R53 ;  /* 0x00000035000e7213 */ /* 0x000fc60000000000 */
[----:B------:R-:W-:Y:S01]  /*0600*/  IMAD.HI.U32 R13, R13, R17, R12 ;  /* 0x000000110d0d7227 */ /* 0x000fe200078e000c */
[----:B------:R-:W-:-:S04]  /*0610*/  SHF.L.U32 R12, R56, 0x1, RZ ;  /* 0x00000001380c7819 */ /* 0x000fc800000006ff */
[----:B------:R-:W-:Y:S01]  /*0620*/  LOP3.LUT R12, R12, 0x6, RZ, 0xc0, !PT ;  /* 0x000000060c0c7812 */ /* 0x000fe200078ec0ff */
        /* <DEDUP_REMOVED lines=10> */
[----:B------:R-:W-:Y:S01]  /*06d0*/  LOP3.LUT R10, R53, R16, RZ, 0x3c, !PT ;  /* 0x00000010350a7212 */ /* 0x000fe200078e3cff */
[----:B------:R-:W2:Y:S10]  /*06e0*/  @P3 LDC.64 R18, c[0x0][0x288] ;  /* 0x0000a200ff123b82 */ /* 0x000eb40000000a00 */
[----:B------:R-:W-:-:S02]  /*06f0*/  @P0 IADD3 R13, R13, 0x1, RZ ;  /* 0x000000010d0d0810 */ /* 0x000fc40007ffe0ff */
[----:B------:R-:W-:Y:S01]  /*0700*/  ISETP.GE.AND P0, PT, R53, RZ, PT ;  /* 0x000000ff3500720c */ /* 0x000fe20003f06270 */
[----:B--2---:R-:W-:-:S12]  /*0710*/  @P3 IMAD R14, R9, R18, RZ ;  /* 0x00000012090e3224 */ /* 0x004fd800078e02ff */
[----:B------:R-:W-:Y:S02]  /*0720*/  @!P0 IADD3 R17, -R17, RZ, RZ ;  /* 0x000000ff11118210 */ /* 0x000fe40007ffe1ff */
[----:B------:R-:W-:Y:S01]  /*0730*/  ISETP.GE.AND P0, PT, R10, RZ, PT ;  /* 0x000000ff0a00720c */ /* 0x000fe20003f06270 */
[----:B------:R-:W-:Y:S01]  /*0740*/  @P3 IMAD R25, R6, R19, R14 ;  /* 0x0000001306193224 */ /* 0x000fe200078e020e */
[----:B------:R-:W-:-:S11]  /*0750*/  LOP3.LUT R10, RZ, R16, RZ, 0x33, !PT ;  /* 0x00000010ff0a7212 */ /* 0x000fd600078e33ff */
[----:B------:R-:W-:Y:S02]  /*0760*/  @!P0 IADD3 R13, -R13, RZ, RZ ;  /* 0x000000ff0d0d8210 */ /* 0x000fe40007ffe1ff */
[----:B------:R-:W-:-:S04]  /*0770*/  ISETP.NE.AND P0, PT, R16, RZ, PT ;  /* 0x000000ff1000720c */ /* 0x000fc80003f05270 */
[C---:B------:R-:W-:Y:S02]  /*0780*/  SEL R63, R10.reuse, R17, !P0 ;  /* 0x000000110a3f7207 */ /* 0x040fe40004000000 */
[----:B------:R-:W-:Y:S02]  /*0790*/  SEL R13, R10, R13, !P0 ;  /* 0x0000000d0a0d7207 */ /* 0x000fe40004000000 */
[----:B------:R-:W-:Y:S02]  /*07a0*/  LEA R16, R63, R12, 0x3 ;  /* 0x0000000c3f107211 */ /* 0x000fe400078e18ff */
[----:B------:R-:W-:Y:S02]  /*07b0*/  SHF.R.S32.HI R10, RZ, 0x1f, R13 ;  /* 0x0000001fff0a7819 */ /* 0x000fe4000001140d */
[----:B------:R-:W-:-:S03]  /*07c0*/  SHF.R.S32.HI R17, RZ, 0x1f, R16 ;  /* 0x0000001fff117819 */ /* 0x000fc60000011410 */
[----:B------:R-:W-:Y:S02]  /*07d0*/  IMAD R10, R10, UR8, RZ ;  /* 0x000000080a0a7c24 */ /* 0x000fe4000f8e02ff */
[----:B------:R-:W-:-:S04]  /*07e0*/  IMAD.WIDE.U32 R64, R13, UR8, R16 ;  /* 0x000000080d407c25 */ /* 0x000fc8000f8e0010 */
[----:B------:R-:W-:Y:S01]  /*07f0*/  IMAD R67, R13, UR9, R10 ;  /* 0x000000090d437c24 */ /* 0x000fe2000f8e020a */
[----:B------:R-:W-:Y:S01]  /*0800*/  @P6 MOV R66, R64 ;  /* 0x0000004000426202 */ /* 0x000fe20000000f00 */
[----:B-1----:R-:W-:Y:S01]  /*0810*/  @P6 IMAD R10, R5, R20, RZ ;  /* 0x00000014050a6224 */ /* 0x002fe200078e02ff */
[----:B------:R-:W1:Y:S01]  /*0820*/  @P2 LDC.64 R12, c[0x0][0x288] ;  /* 0x0000a200ff0c2b82 */ /* 0x000e620000000a00 */
[----:B------:R-:W-:Y:S01]  /*0830*/  @P5 MOV R22, R64 ;  /* 0x0000004000165202 */ /* 0x000fe20000000f00 */
[----:B------:R-:W-:Y:S01]  /*0840*/  ULDC.64 UR8, c[0x0][0x290] ;  /* 0x0000a40000087ab9 */ /* 0x000fe20000000a00 */
[----:B------:R-:W-:Y:S01]  /*0850*/  IADD3 R67, R65, R67, RZ ;  /* 0x0000004341437210 */ /* 0x000fe20007ffe0ff */
[C---:B------:R-:W-:Y:S02]  /*0860*/  @P6 IMAD R23, R0.reuse, R21, R10 ;  /* 0x0000001500176224 */ /* 0x040fe400078e020a */
[----:B------:R-:W-:-:S05]  /*0870*/  @P6 IMAD.WIDE.U32 R20, R0, R20, R66 ;  /* 0x0000001400146225 */ /* 0x000fca00078e0042 */
[----:B------:R-:W-:Y:S02]  /*0880*/  @P6 IADD3 R21, R21, R23, RZ ;  /* 0x0000001715156210 */ /* 0x000fe40007ffe0ff */
[C---:B------:R-:W-:Y:S02]  /*0890*/  @P6 SHF.L.U32 R23, R20.reuse, 0x1, RZ ;  /* 0x0000000114176819 */ /* 0x040fe400000006ff */
[----:B------:R-:W-:Y:S02]  /*08a0*/  @P6 SHF.L.U64.HI R10, R20, 0x1, R21 ;  /* 0x00000001140a6819 */ /* 0x000fe40000010215 */
[----:B------:R-:W-:Y:S02]  /*08b0*/  @P3 MOV R20, R64 ;  /* 0x0000004000143202 */ /* 0x000fe40000000f00 */
[----:B------:R-:W-:Y:S02]  /*08c0*/  @P3 MOV R21, R67 ;  /* 0x0000004300153202 */ /* 0x000fe40000000f00 */
[----:B---3--:R-:W-:Y:S01]  /*08d0*/  @P6 IADD3 R68, P0, R23, R68, RZ ;  /* 0x0000004417446210 */ /* 0x008fe20007f1e0ff */
[----:B-1----:R-:W-:-:S02]  /*08e0*/  @P2 IMAD R14, R11, R12, RZ ;  /* 0x0000000c0b0e2224 */ /* 0x002fc400078e02ff */
[----:B------:R-:W-:Y:S01]  /*08f0*/  @P3 IMAD.WIDE.U32 R20, R6, R18, R20 ;  /* 0x0000001206143225 */ /* 0x000fe200078e0014 */
[C---:B------:R-:W-:Y:S01]  /*0900*/  @P6 IADD3.X R69, R10.reuse, R69, RZ, P0, !PT ;  /* 0x000000450a456210 */ /* 0x040fe200007fe4ff */
[----:B------:R-:W1:Y:S01]  /*0910*/  @P5 LDC.64 R18, c[0x0][0x288] ;  /* 0x0000a200ff125b82 */ /* 0x000e620000000a00 */
[----:B----4-:R-:W-:Y:S02]  /*0920*/  @P6 IADD3 R42, P0, R23, R42, RZ ;  /* 0x0000002a172a6210 */ /* 0x010fe40007f1e0ff */
[----:B------:R-:W-:Y:S01]  /*0930*/  @P3 IADD3 R21, R21, R25, RZ ;  /* 0x0000001915153210 */ /* 0x000fe20007ffe0ff */
[----:B------:R-:W-:Y:S01]  /*0940*/  @P2 IMAD R25, R7, R13, R14 ;  /* 0x0000000d07192224 */ /* 0x000fe200078e020e */
[----:B------:R-:W-:Y:S02]  /*0950*/  @P6 IADD3.X R43, R10, R43, RZ, P0, !PT ;  /* 0x0000002b0a2b6210 */ /* 0x000fe400007fe4ff */
[C---:B------:R-:W-:Y:S02]  /*0960*/  @P3 SHF.L.U32 R23, R20.reuse, 0x1, RZ ;  /* 0x0000000114173819 */ /* 0x040fe400000006ff */
[----:B------:R-:W-:-:S02]  /*0970*/  @P3 SHF.L.U64.HI R10, R20, 0x1, R21 ;  /* 0x00000001140a3819 */ /* 0x000fc40000010215 */
[----:B------:R-:W-:Y:S02]  /*0980*/  @P2 MOV R20, R64 ;  /* 0x0000004000142202 */ /* 0x000fe40000000f00 */
[----:B------:R-:W-:Y:S02]  /*0990*/  @P2 MOV R21, R67 ;  /* 0x0000004300152202 */ /* 0x000fe40000000f00 */
[----:B------:R-:W-:Y:S01]  /*09a0*/  @P3 IADD3 R40, P0, R23, R40, RZ ;  /* 0x0000002817283210 */ /* 0x000fe20007f1e0ff */
[----:B------:R-:W-:-:S03]  /*09b0*/  @P2 IMAD.WIDE.U32 R12, R7, R12, R20 ;  /* 0x0000000c070c2225 */ /* 0x000fc600078e0014 */
[----:B------:R-:W-:Y:S01]  /*09c0*/  @P3 IADD3.X R41, R10, R41, RZ, P0, !PT ;  /* 0x000000290a293210 */ /* 0x000fe200007fe4ff */
[----:B------:R-:W2:Y:S01]  /*09d0*/  @P4 LDC.64 R20, c[0x0][0x288] ;  /* 0x0000a200ff144b82 */ /* 0x000ea20000000a00 */
[----:B------:R-:W-:Y:S02]  /*09e0*/  @P3 IADD3 R60, P0, R23, R60, RZ ;  /* 0x0000003c173c3210 */ /* 0x000fe40007f1e0ff */
[----:B------:R-:W-:Y:S01]  /*09f0*/  @P2 IADD3 R23, R13, R25, RZ ;  /* 0x000000190d172210 */ /* 0x000fe20007ffe0ff */
[----:B------:R3:W5:Y:S01]  /*0a00*/  @P3 LDG.E R51, desc[UR12][R40.64] ;  /* 0x0000000c28333981 */ /* 0x000762000c1e1900 */
[----:B------:R-:W-:Y:S02]  /*0a10*/  SHF.R.S32.HI R25, RZ, 0x1f, R27 ;  /* 0x0000001fff197819 */ /* 0x000fe4000001141b */
[----:B------:R-:W-:Y:S02]  /*0a20*/  @P2 SHF.L.U32 R13, R12, 0x1, RZ ;  /* 0x000000010c0d2819 */ /* 0x000fe400000006ff */
[----:B------:R-:W-:-:S02]  /*0a30*/  @P3 IADD3.X R61, R10, R61, RZ, P0, !PT ;  /* 0x0000003d0a3d3210 */ /* 0x000fc400007fe4ff */
[----:B------:R-:W-:Y:S01]  /*0a40*/  @P2 SHF.L.U64.HI R10, R12, 0x1, R23 ;  /* 0x000000010c0a2819 */ /* 0x000fe20000010217 */
[----:B-1----:R-:W-:Y:S01]  /*0a50*/  @P5 IMAD R12, R25, R18, RZ ;  /* 0x00000012190c5224 */ /* 0x002fe200078e02ff */
[----:B------:R-:W-:Y:S02]  /*0a60*/  @P5 MOV R23, R67 ;  /* 0x0000004300175202 */ /* 0x000fe40000000f00 */
[----:B---3--:R-:W-:Y:S02]  /*0a70*/  CS2R R40, SRZ ;  /* 0x0000000000287805 */ /* 0x008fe4000001ff00 */
[----:B------:R-:W-:Y:S01]  /*0a80*/  @P2 IADD3 R58, P0, R13, R58, RZ ;  /* 0x0000003a0d3a2210 */ /* 0x000fe20007f1e0ff */
[C---:B------:R-:W-:Y:S01]  /*0a90*/  @P5 IMAD R25, R27.reuse, R19, R12 ;  /* 0x000000131b195224 */ /* 0x040fe200078e020c */
[----:B------:R-:W-:Y:S01]  /*0aa0*/  BSSY B0, `(.L_x_302) ;  /* 0x0000095000007945 */ /* 0x000fe20003800000 */
[----:B------:R-:W-:Y:S01]  /*0ab0*/  @P5 IMAD.WIDE.U32 R18, R27, R18, R22 ;  /* 0x000000121b125225 */ /* 0x000fe200078e0016 */
[----:B------:R-:W-:Y:S01]  /*0ac0*/  @P2 IADD3.X R59, R10, R59, RZ, P0, !PT ;  /* 0x0000003b0a3b2210 */ /* 0x000fe200007fe4ff */
[----:B------:R-:W1:Y:S01]  /*0ad0*/  @P4 LDC.64 R26, c[0x0][0x228] ;  /* 0x00008a00ff1a4b82 */ /* 0x000e620000000a00 */
[----:B0-----:R-:W-:Y:S01]  /*0ae0*/  @P2 IADD3 R34, P0, R13, R34, RZ ;  /* 0x000000220d222210 */ /* 0x001fe20007f1e0ff */
[----:B------:R-:W5:Y:S01]  /*0af0*/  @P3 LDG.E R48, desc[UR12][R60.64] ;  /* 0x0000000c3c303981 */ /* 0x000f62000c1e1900 */
[----:B------:R-:W-:-:S02]  /*0b00*/  SHF.R.S32.HI R23, RZ, 0x1f, R39 ;  /* 0x0000001fff177819 */ /* 0x000fc40000011427 */
[----:B------:R-:W-:Y:S02]  /*0b10*/  @P5 IADD3 R19, R19, R25, RZ ;  /* 0x0000001913135210 */ /* 0x000fe40007ffe0ff */
[----:B------:R-:W-:Y:S01]  /*0b20*/  @P2 IADD3.X R35, R10, R35, RZ, P0, !PT ;  /* 0x000000230a232210 */ /* 0x000fe200007fe4ff */
[----:B------:R-:W0:Y:S01]  /*0b30*/  @P1 LDC.64 R12, c[0x0][0x288] ;  /* 0x0000a200ff0c1b82 */ /* 0x000e220000000a00 */
[----:B--2---:R-:W-:Y:S01]  /*0b40*/  @P4 IMAD R10, R23, R20, RZ ;  /* 0x00000014170a4224 */ /* 0x004fe200078e02ff */
[C---:B------:R-:W-:Y:S02]  /*0b50*/  @P5 SHF.L.U32 R23, R18.reuse, 0x1, RZ ;  /* 0x0000000112175819 */ /* 0x040fe400000006ff */
[----:B------:R-:W-:Y:S01]  /*0b60*/  @P5 SHF.L.U64.HI R14, R18, 0x1, R19 ;  /* 0x00000001120e5819 */ /* 0x000fe20000010213 */
[----:B------:R-:W-:Y:S01]  /*0b70*/  @P4 IMAD R37, R39, R21, R10 ;  /* 0x0000001527254224 */ /* 0x000fe200078e020a */
[----:B------:R-:W-:Y:S02]  /*0b80*/  @P4 MOV R18, R64 ;  /* 0x0000004000124202 */ /* 0x000fe40000000f00 */
[----:B------:R-:W-:Y:S01]  /*0b90*/  @P4 MOV R19, R67 ;  /* 0x0000004300134202 */ /* 0x000fe20000000f00 */
[----:B------:R-:W2:Y:S01]  /*0ba0*/  @P1 LDC.64 R24, c[0x0][0x230] ;  /* 0x00008c00ff181b82 */ /* 0x000ea20000000a00 */
[----:B------:R-:W-:-:S02]  /*0bb0*/  @P5 IADD3 R32, P0, R23, R32, RZ ;  /* 0x0000002017205210 */ /* 0x000fc40007f1e0ff */
[----:B------:R-:W-:Y:S01]  /*0bc0*/  IADD3 R21, R0, 0xa0, RZ ;  /* 0x000000a000157810 */ /* 0x000fe20007ffe0ff */
[----:B------:R-:W-:Y:S01]  /*0bd0*/  @P4 IMAD.WIDE.U32 R18, R39, R20, R18 ;  /* 0x0000001427124225 */ /* 0x000fe200078e0012 */
[C---:B------:R-:W-:Y:S02]  /*0be0*/  @P5 IADD3.X R33, R14.reuse, R33, RZ, P0, !PT ;  /* 0x000000210e215210 */ /* 0x040fe400007fe4ff */
[----:B------:R-:W-:Y:S01]  /*0bf0*/  @P5 IADD3 R30, P0, R23, R30, RZ ;  /* 0x0000001e171e5210 */ /* 0x000fe20007f1e0ff */
[----:B------:R-:W3:Y:S01]  /*0c00*/  LDC R10, c[0x0][0x2ac] ;  /* 0x0000ab00ff0a7b82 */ /* 0x000ee20000000800 */
[----:B------:R-:W-:Y:S02]  /*0c10*/  @P4 IADD3 R19, R19, R37, RZ ;  /* 0x0000002513134210 */ /* 0x000fe40007ffe0ff */
[----:B------:R-:W-:Y:S02]  /*0c20*/  SHF.R.S32.HI R39, RZ, 0x1f, R21 ;  /* 0x0000001fff277819 */ /* 0x000fe40000011415 */
[----:B------:R-:W-:-:S02]  /*0c30*/  @P5 IADD3.X R31, R14, R31, RZ, P0, !PT ;  /* 0x0000001f0e1f5210 */ /* 0x000fc400007fe4ff */
[C---:B------:R-:W-:Y:S01]  /*0c40*/  @P4 SHF.L.U32 R37, R18.reuse, 0x1, RZ ;  /* 0x0000000112254819 */ /* 0x040fe200000006ff */
[----:B------:R-:W4:Y:S01]  /*0c50*/  @P1 LDC.64 R22, c[0x0][0x228] ;  /* 0x00008a00ff161b82 */ /* 0x000f220000000a00 */
[----:B------:R-:W-:Y:S01]  /*0c60*/  @P4 SHF.L.U64.HI R14, R18, 0x1, R19 ;  /* 0x00000001120e4819 */ /* 0x000fe20000010213 */
[----:B0-----:R-:W-:Y:S01]  /*0c70*/  @P1 IMAD R20, R39, R12, RZ ;  /* 0x0000000c27141224 */ /* 0x001fe200078e02ff */
[----:B------:R-:W-:Y:S02]  /*0c80*/  @P1 MOV R18, R64 ;  /* 0x0000004000121202 */ /* 0x000fe40000000f00 */
[----:B------:R-:W-:Y:S01]  /*0c90*/  @P1 MOV R19, R67 ;  /* 0x0000004300131202 */ /* 0x000fe20000000f00 */
[----:B------:R-:W-:Y:S01]  /*0ca0*/  @P1 IMAD R13, R21, R13, R20 ;  /* 0x0000000d150d1224 */ /* 0x000fe200078e0214 */
[----:B------:R-:W-:Y:S01]  /*0cb0*/  @P4 IADD3 R28, P0, R37, R28, RZ ;  /* 0x0000001c251c4210 */ /* 0x000fe20007f1e0ff */
[----:B------:R-:W-:-:S03]  /*0cc0*/  @P1 IMAD.WIDE.U32 R18, R21, R12, R18 ;  /* 0x0000000c15121225 */ /* 0x000fc600078e0012 */
[----:B------:R-:W-:Y:S02]  /*0cd0*/  @P4 IADD3.X R29, R14, R29, RZ, P0, !PT ;  /* 0x0000001d0e1d4210 */ /* 0x000fe400007fe4ff */
[----:B-1----:R-:W-:Y:S02]  /*0ce0*/  @P4 IADD3 R26, P0, R37, R26, RZ ;  /* 0x0000001a251a4210 */ /* 0x002fe40007f1e0ff */
[----:B------:R-:W-:Y:S02]  /*0cf0*/  @P1 IADD3 R19, R19, R13, RZ ;  /* 0x0000000d13131210 */ /* 0x000fe40007ffe0ff */
[----:B------:R-:W-:Y:S02]  /*0d00*/  SHF.R.U32.HI R21, RZ, 0x2, R56 ;  /* 0x00000002ff157819 */ /* 0x000fe40000011638 */
[----:B------:R-:W-:Y:S02]  /*0d10*/  @P1 SHF.L.U32 R13, R18, 0x1, RZ ;  /* 0x00000001120d1819 */ /* 0x000fe400000006ff */
[----:B------:R-:W-:Y:S01]  /*0d20*/  @P4 IADD3.X R27, R14, R27, RZ, P0, !PT ;  /* 0x0000001b0e1b4210 */ /* 0x000fe200007fe4ff */
[----:B---3--:R-:W-:Y:S01]  /*0d30*/  IMAD R10, R10, UR14, R21 ;  /* 0x0000000e0a0a7c24 */ /* 0x008fe2000f8e0215 */
[----:B------:R-:W-:-:S02]  /*0d40*/  @P1 SHF.L.U64.HI R18, R18, 0x1, R19 ;  /* 0x0000000112121819 */ /* 0x000fc40000010213 */
[C---:B--2---:R-:W-:Y:S01]  /*0d50*/  @P1 IADD3 R24, P0, R13.reuse, R24, RZ ;  /* 0x000000180d181210 */ /* 0x044fe20007f1e0ff */
[----:B------:R-:W5:Y:S01]  /*0d60*/  @P4 LDG.E R41, desc[UR12][R26.64] ;  /* 0x0000000c1a294981 */ /* 0x000f62000c1e1900 */
[----:B------:R-:W-:Y:S02]  /*0d70*/  IADD3 R12, R10, 0xc0, RZ ;  /* 0x000000c00a0c7810 */ /* 0x000fe40007ffe0ff */
[----:B------:R-:W-:Y:S02]  /*0d80*/  @P1 IADD3.X R25, R18, R25, RZ, P0, !PT ;  /* 0x0000001912191210 */ /* 0x000fe400007fe4ff */
[----:B----4-:R-:W-:Y:S02]  /*0d90*/  @P1 IADD3 R22, P0, R13, R22, RZ ;  /* 0x000000160d161210 */ /* 0x010fe40007f1e0ff */
[----:B------:R-:W-:Y:S02]  /*0da0*/  IADD3 R37, R0, 0xc0, RZ ;  /* 0x000000c000257810 */ /* 0x000fe40007ffe0ff */
[----:B------:R-:W-:-:S02]  /*0db0*/  @P1 IADD3.X R23, R18, R23, RZ, P0, !PT ;  /* 0x0000001712171210 */ /* 0x000fc400007fe4ff */
[----:B------:R-:W-:Y:S02]  /*0dc0*/  ISETP.GE.U32.AND P0, PT, R12, UR8, PT ;  /* 0x000000080c007c0c */ /* 0x000fe4000bf06070 */
[----:B------:R-:W-:Y:S01]  /*0dd0*/  SHF.R.S32.HI R12, RZ, 0x1f, R12 ;  /* 0x0000001fff0c7819 */ /* 0x000fe2000001140c */
[----:B------:R-:W5:Y:S01]  /*0de0*/  @P1 LDG.E R40, desc[UR12][R22.64] ;  /* 0x0000000c16281981 */ /* 0x000f62000c1e1900 */
[----:B------:R-:W-:Y:S02]  /*0df0*/  SHF.R.S32.HI R21, RZ, 0x1f, R37 ;  /* 0x0000001fff157819 */ /* 0x000fe40000011425 */
[----:B------:R-:W-:Y:S02]  /*0e00*/  ISETP.GE.AND.EX P0, PT, R12, UR9, PT, P0 ;  /* 0x000000090c007c0c */ /* 0x000fe4000bf06300 */
[----:B------:R-:W-:Y:S02]  /*0e10*/  IADD3 R10, R10, 0xe0, RZ ;  /* 0x000000e00a0a7810 */ /* 0x000fe40007ffe0ff */
[----:B------:R-:W-:-:S13]  /*0e20*/  ISETP.LT.U32.AND P0, PT, R56, 0x80, !P0 ;  /* 0x000000803800780c */ /* 0x000fda0004701070 */
[----:B------:R-:W0:Y:S01]  /*0e30*/  @P0 LDC.64 R12, c[0x0][0x288] ;  /* 0x0000a200ff0c0b82 */ /* 0x000e220000000a00 */
[----:B------:R-:W-:-:S07]  /*0e40*/  @P0 MOV R20, R64 ;  /* 0x0000004000140202 */ /* 0x000fce0000000f00 */
[----:B------:R-:W1:Y:S01]  /*0e50*/  @P0 LDC.64 R18, c[0x0][0x230] ;  /* 0x00008c00ff120b82 */ /* 0x000e620000000a00 */
[----:B0-----:R-:W-:Y:S01]  /*0e60*/  @P0 IMAD R14, R21, R12, RZ ;  /* 0x0000000c150e0224 */ /* 0x001fe200078e02ff */
[----:B------:R-:W-:-:S03]  /*0e70*/  @P0 MOV R21, R67 ;  /* 0x0000004300150202 */ /* 0x000fc60000000f00 */
[C---:B------:R-:W-:Y:S02]  /*0e80*/  @P0 IMAD R13, R37.reuse, R13, R14 ;  /* 0x0000000d250d0224 */ /* 0x040fe400078e020e */
[----:B------:R-:W-:Y:S01]  /*0e90*/  @P0 IMAD.WIDE.U32 R20, R37, R12, R20 ;  /* 0x0000000c25140225 */ /* 0x000fe200078e0014 */
[----:B------:R-:W-:-:S04]  /*0ea0*/  CS2R R36, SRZ ;  /* 0x0000000000247805 */ /* 0x000fc8000001ff00 */
        /* <DEDUP_REMOVED lines=29> */
[----:B--2---:R-:W-:Y:S02]  /*1080*/  @P0 IADD3 R18, P6, R13, R18, RZ ;  /* 0x000000120d120210 */ /* 0x004fe40007fde0ff */
[----:B------:R-:W1:Y:S02]  /*1090*/  LDC.64 R12, c[0x0][0x248] ;  /* 0x00009200ff0c7b82 */ /* 0x000e640000000a00 */
[----:B-1----:R-:W-:-:S06]  /*10a0*/  IMAD.WIDE R12, R53, 0x8, R12 ;  /* 0x00000008350c7825 */ /* 0x002fcc00078e020c */
[----:B------:R-:W2:Y:S01]  /*10b0*/  LDG.E.64 R12, desc[UR12][R12.64] ;  /* 0x0000000c0c0c7981 */ /* 0x000ea2000c1e1b00 */
[----:B------:R-:W-:Y:S02]  /*10c0*/  @P0 IADD3.X R19, R10, R19, RZ, P6, !PT ;  /* 0x000000130a130210 */ /* 0x000fe400037fe4ff */
[----:B------:R-:W-:Y:S02]  /*10d0*/  ISETP.NE.AND P6, PT, R57, RZ, PT ;  /* 0x000000ff3900720c */ /* 0x000fe40003fc5270 */
[----:B------:R-:W-:Y:S02]  /*10e0*/  CS2R R46, SRZ ;  /* 0x00000000002e7805 */ /* 0x000fe4000001ff00 */
[----:B0-----:R-:W-:Y:S02]  /*10f0*/  CS2R R44, SRZ ;  /* 0x00000000002c7805 */ /* 0x001fe4000001ff00 */
[----:B------:R-:W-:Y:S01]  /*1100*/  MOV R39, RZ ;  /* 0x000000ff00277202 */ /* 0x000fe20000000f00 */
[----:B------:R-:W5:Y:S04]  /*1110*/  @P0 LDG.E R36, desc[UR12][R18.64] ;  /* 0x0000000c12240981 */ /* 0x000f68000c1e1900 */
[----:B------:R-:W5:Y:S04]  /*1120*/  @P2 LDG.E R45, desc[UR12][R34.64] ;  /* 0x0000000c222d2981 */ /* 0x000f68000c1e1900 */
[----:B------:R-:W5:Y:S04]  /*1130*/  @P5 LDG.E R47, desc[UR12][R32.64] ;  /* 0x0000000c202f5981 */ /* 0x000f68000c1e1900 */
[----:B------:R0:W5:Y:S04]  /*1140*/  @P6 LDG.E R49, desc[UR12][R42.64] ;  /* 0x0000000c2a316981 */ /* 0x000168000c1e1900 */
[----:B------:R-:W5:Y:S04]  /*1150*/  @P6 LDG.E R50, desc[UR12][R68.64] ;  /* 0x0000000c44326981 */ /* 0x000f68000c1e1900 */
[----:B------:R-:W5:Y:S01]  /*1160*/  @P5 LDG.E R44, desc[UR12][R30.64] ;  /* 0x0000000c1e2c5981 */ /* 0x000f62000c1e1900 */
[----:B0-----:R-:W-:-:S03]  /*1170*/  CS2R R42, SRZ ;  /* 0x00000000002a7805 */ /* 0x001fc6000001ff00 */
[----:B------:R-:W5:Y:S04]  /*1180*/  @P0 LDG.E R39, desc[UR12][R20.64] ;  /* 0x0000000c14270981 */ /* 0x000f68000c1e1900 */
[----:B------:R-:W5:Y:S04]  /*1190*/  @P4 LDG.E R42, desc[UR12][R28.64] ;  /* 0x0000000c1c2a4981 */ /* 0x000f68000c1e1900 */
[----:B------:R-:W5:Y:S01]  /*11a0*/  @P1 LDG.E R43, desc[UR12][R24.64] ;  /* 0x0000000c182b1981 */ /* 0x000f62000c1e1900 */
[----:B------:R-:W-:Y:S02]  /*11b0*/  MOV R61, RZ ;  /* 0x000000ff003d7202 */ /* 0x000fe40000000f00 */
[----:B------:R-:W-:Y:S01]  /*11c0*/  MOV R14, RZ ;  /* 0x000000ff000e7202 */ /* 0x000fe20000000f00 */
[----:B------:R0:W5:Y:S02]  /*11d0*/  @P2 LDG.E R46, desc[UR12][R58.64] ;  /* 0x0000000c3a2e2981 */ /* 0x000164000c1e1900 */
[----:B0-----:R-:W-:-:S02]  /*11e0*/  MOV R59, RZ ;  /* 0x000000ff003b7202 */ /* 0x001fc40000000f00 */
        /* <DEDUP_REMOVED lines=13> */
[----:B------:R-:W-:-:S11]  /*12c0*/  MOV R10, RZ ;  /* 0x000000ff000a7202 */ /* 0x000fd60000000f00 */
[----:B------:R-:W-:Y:S05]  /*12d0*/  @P0 BRA `(.L_x_303) ;  /* 0x0000000000440947 */ /* 0x000fea0003800000 */
[C---:B------:R-:W-:Y:S01]  /*12e0*/  SHF.L.U32 R19, R16.reuse, 0x1, RZ ;  /* 0x0000000110137819 */ /* 0x040fe200000006ff */
[----:B------:R-:W-:Y:S01]  /*12f0*/  ULDC.64 UR8, c[0x0][0x238] ;  /* 0x00008e0000087ab9 */ /* 0x000fe20000000a00 */
[----:B------:R-:W-:Y:S02]  /*1300*/  SHF.L.U64.HI R18, R16, 0x1, R17 ;  /* 0x0000000110127819 */ /* 0x000fe40000010211 */
[----:B------:R-:W-:-:S04]  /*1310*/  IADD3 R16, P0, R19, UR8, RZ ;  /* 0x0000000813107c10 */ /* 0x000fc8000ff1e0ff */
[----:B------:R-:W-:Y:S02]  /*1320*/  IADD3.X R17, R18, UR9, RZ, P0, !PT ;  /* 0x0000000912117c10 */ /* 0x000fe400087fe4ff */
[----:B------:R-:W-:-:S03]  /*1330*/  ISETP.NE.AND P0, PT, RZ, UR15, PT ;  /* 0x0000000fff007c0c */ /* 0x000fc6000bf05270 */
[----:B------:R-:W2:Y:S04]  /*1340*/  LDG.E.U16 R61, desc[UR12][R16.64] ;  /* 0x0000000c103d7981 */ /* 0x000ea8000c1e1500 */
[----:B------:R-:W3:Y:S06]  /*1350*/  LDG.E.U16 R59, desc[UR12][R16.64+0x2] ;  /* 0x0000020c103b7981 */ /* 0x000eec000c1e1500 */
[----:B------:R-:W0:Y:S02]  /*1360*/  @P0 LDC.64 R12, c[0x0][0x240] ;  /* 0x00009000ff0c0b82 */ /* 0x000e240000000a00 */
        /* <DEDUP_REMOVED lines=8> */
.L_x_303:
[----:B------:R-:W-:Y:S05]  /*13f0*/  BSYNC B0 ;  /* 0x0000000000007941 */ /* 0x000fea0003800000 */
.L_x_302:
        /* <DEDUP_REMOVED lines=39> */
.L_x_304:
        /* <DEDUP_REMOVED lines=26> */
.L_x_305:
[----:B------:R-:W-:Y:S01]  /*1810*/  FFMA.FTZ R28, R13, R26, R28 ;  /* 0x0000001a0d1c7223 */ /* 0x000fe2000001001c */
[----:B------:R-:W-:Y:S01]  /*1820*/  FMUL.FTZ R12, R16, R61 ;  /* 0x0000003d100c7220 */ /* 0x000fe20000410000 */
[----:B------:R-:W-:Y:S01]  /*1830*/  FADD.FTZ R23, RZ, R20 ;  /* 0x00000014ff177221 */ /* 0x000fe20000010000 */
[----:B------:R-:W-:Y:S01]  /*1840*/  FADD.FTZ R25, R26, R21 ;  /* 0x000000151a197221 */ /* 0x000fe20000010000 */
[----:B------:R-:W-:Y:S01]  /*1850*/  FFMA.FTZ R24, R19, R16, R24 ;  /* 0x0000001013187223 */ /* 0x000fe20000010018 */
[----:B------:R-:W-:Y:S01]  /*1860*/  FFMA.FTZ R26, R13, R22, RZ ;  /* 0x000000160d1a7223 */ /* 0x000fe200000100ff */
[----:B------:R-:W-:Y:S01]  /*1870*/  FADD.FTZ R31, RZ, R22 ;  /* 0x00000016ff1f7221 */ /* 0x000fe20000010000 */
[----:B------:R-:W-:Y:S01]  /*1880*/  FFMA.FTZ R20, R19, R12, R28 ;  /* 0x0000000c13147223 */ /* 0x000fe2000001001c */
[----:B------:R-:W-:Y:S01]  /*1890*/  PRMT R19, R46, 0x7632, R19 ;  /* 0x000076322e137816 */ /* 0x000fe20000000013 */
[----:B------:R-:W-:Y:S01]  /*18a0*/  FFMA.FTZ R13, R17, R18, R26 ;  /* 0x00000012110d7223 */ /* 0x000fe2000001001a */
[----:B------:R-:W-:Y:S01]  /*18b0*/  FADD.FTZ R31, R31, R18 ;  /* 0x000000121f1f7221 */ /* 0x000fe20000010000 */
[----:B------:R-:W-:Y:S01]  /*18c0*/  FMUL.FTZ R18, R18, R59 ;  /* 0x0000003b12127220 */ /* 0x000fe20000410000 */
[----:B------:R-:W-:Y:S01]  /*18d0*/  SHF.L.U32 R21, R46, 0x10, RZ ;  /* 0x000000102e157819 */ /* 0x000fe200000006ff */
[----:B------:R-:W-:Y:S01]  /*18e0*/  FADD.FTZ R16, R23, R16 ;  /* 0x0000001017107221 */ /* 0x000fe20000010000 */
        /* <DEDUP_REMOVED lines=29> */
.L_x_306:
[----:B------:R-:W-:Y:S01]  /*1ac0*/  FMUL.FTZ R26, R22, R61 ;  /* 0x0000003d161a7220 */ /* 0x000fe20000410000 */
[----:B------:R-:W-:Y:S01]  /*1ad0*/  FADD.FTZ R19, R18, R19 ;  /* 0x0000001312137221 */ /* 0x000fe20000010000 */
[----:B------:R-:W-:Y:S01]  /*1ae0*/  PRMT R18, R47, 0x7632, R18 ;  /* 0x000076322f127816 */ /* 0x000fe20000000012 */
[----:B------:R-:W-:Y:S01]  /*1af0*/  FADD.FTZ R31, R31, R12 ;  /* 0x0000000c1f1f7221 */ /* 0x000fe20000010000 */
[----:B------:R-:W-:Y:S01]  /*1b00*/  FFMA.FTZ R13, R20, R12, R13 ;  /* 0x0000000c140d7223 */ /* 0x000fe2000001000d */
[C---:B------:R-:W-:Y:S01]  /*1b10*/  FFMA.FTZ R24, R21.reuse, R22, R24 ;  /* 0x0000001615187223 */ /* 0x040fe20000010018 */
[----:B------:R-:W-:Y:S01]  /*1b20*/  FFMA.FTZ R17, R21, R26, R17 ;  /* 0x0000001a15117223 */ /* 0x000fe20000010011 */
[----:B------:R-:W-:Y:S01]  /*1b30*/  FMUL.FTZ R12, R12, R59 ;  /* 0x0000003b0c0c7220 */ /* 0x000fe20000410000 */
[----:B------:R-:W-:Y:S01]  /*1b40*/  FADD.FTZ R19, R19, R26 ;  /* 0x0000001a13137221 */ /* 0x000fe20000010000 */
[----:B------:R-:W-:Y:S01]  /*1b50*/  SHF.L.U32 R21, R47, 0x10, RZ ;  /* 0x000000102f157819 */ /* 0x000fe200000006ff */
[----:B------:R-:W-:Y:S01]  /*1b60*/  FADD.FTZ R16, R16, R22 ;  /* 0x0000001610107221 */ /* 0x000fe20000010000 */
[----:B------:R-:W-:Y:S01]  /*1b70*/  SHF.L.U32 R18, R18, 0x10, RZ ;  /* 0x0000001012127819 */ /* 0x000fe200000006ff */
[----:B------:R-:W-:Y:S01]  /*1b80*/  FFMA.FTZ R20, R20, R12, R17 ;  /* 0x0000000c14147223 */ /* 0x000fe20000010011 */
        /* <DEDUP_REMOVED lines=27> */
.L_x_307:
[----:B------:R-:W-:Y:S01]  /*1d40*/  FMUL.FTZ R21, R30, R61 ;  /* 0x0000003d1e157220 */ /* 0x000fe20000410000 */
[----:B------:R-:W-:Y:S01]  /*1d50*/  FADD.FTZ R29, R16, R30 ;  /* 0x0000001e101d7221 */ /* 0x000fe20000010000 */
[C---:B------:R-:W-:Y:S01]  /*1d60*/  PRMT R16, R42.reuse, 0x7632, R16 ;  /* 0x000076322a107816 */ /* 0x040fe20000000010 */
[C---:B------:R-:W-:Y:S01]  /*1d70*/  FFMA.FTZ R30, R19.reuse, R30, R24 ;  /* 0x0000001e131e7223 */ /* 0x040fe20000010018 */
[----:B------:R-:W-:Y:S01]  /*1d80*/  FFMA.FTZ R19, R19, R21, R20 ;  /* 0x0000001513137223 */ /* 0x000fe20000010014 */
[----:B------:R-:W-:Y:S01]  /*1d90*/  SHF.L.U32 R18, R42, 0x10, RZ ;  /* 0x000000102a127819 */ /* 0x000fe200000006ff */
[----:B------:R-:W-:Y:S01]  /*1da0*/  FADD.FTZ R17, R17, R21 ;  /* 0x0000001511117221 */ /* 0x000fe20000010000 */
[----:B------:R-:W-:Y:S02]  /*1db0*/  SHF.L.U32 R20, R16, 0x10, RZ ;  /* 0x0000001010147819 */ /* 0x000fe400000006ff */
[C---:B------:R-:W-:Y:S01]  /*1dc0*/  PRMT R26, R41.reuse, 0x7632, R26 ;  /* 0x00007632291a7816 */ /* 0x040fe2000000001a */
[----:B------:R-:W-:Y:S01]  /*1dd0*/  FADD.FTZ R18, R18, -UR11 ;  /* 0x8000000b12127e21 */ /* 0x000fe20008010000 */
[----:B------:R-:W-:Y:S01]  /*1de0*/  SHF.L.U32 R28, R41, 0x10, RZ ;  /* 0x00000010291c7819 */ /* 0x000fe200000006ff */
[----:B------:R-:W-:Y:S01]  /*1df0*/  FADD.FTZ R20, R20, -UR11 ;  /* 0x8000000b14147e21 */ /* 0x000fe20008010000 */
[----:B------:R-:W-:Y:S01]  /*1e00*/  PRMT R16, R43, 0x7632, R16 ;  /* 0x000076322b107816 */ /* 0x000fe20000000010 */
[----:B------:R-:W-:Y:S01]  /*1e10*/  FMUL.FTZ R27, R18, UR10 ;  /* 0x0000000a121b7c20 */ /* 0x000fe20008410000 */
[----:B------:R-:W-:Y:S01]  /*1e20*/  SHF.L.U32 R26, R26, 0x10, RZ ;  /* 0x000000101a1a7819 */ /* 0x000fe200000006ff */
[----:B------:R-:W-:Y:S01]  /*1e30*/  FMUL.FTZ R18, R32, R59 ;  /* 0x0000003b20127220 */ /* 0x000fe20000410000 */
        /* <DEDUP_REMOVED lines=20> */
.L_x_308:
[----:B------:R-:W-:Y:S01]  /*1f80*/  FFMA.FTZ R22, R12, R18, R19 ;  /* 0x000000120c167223 */ /* 0x000fe20000010013 */
[----:B------:R-:W-:Y:S01]  /*1f90*/  FADD.FTZ R17, R18, R17 ;  /* 0x0000001112117221 */ /* 0x000fe20000010000 */
[----:B------:R-:W-:Y:S01]  /*1fa0*/  SHF.L.U32 R18, R43, 0x10, RZ ;  /* 0x000000102b127819 */ /* 0x000fe200000006ff */
[----:B------:R-:W-:Y:S01]  /*1fb0*/  FMUL.FTZ R20, R28, R61 ;  /* 0x0000003d1c147220 */ /* 0x000fe20000410000 */
[----:B------:R-:W-:Y:S02]  /*1fc0*/  SHF.L.U32 R19, R16, 0x10, RZ ;  /* 0x0000001010137819 */ /* 0x000fe400000006ff */
[----:B------:R-:W-:Y:S01]  /*1fd0*/  SHF.L.U32 R24, R40, 0x10, RZ ;  /* 0x0000001028187819 */ /* 0x000fe200000006ff */
[--C-:B------:R-:W-:Y:S01]  /*1fe0*/  FFMA.FTZ R16, R27, R20, R22.reuse ;  /* 0x000000141b107223 */ /* 0x100fe20000010016 */
[----:B------:R-:W-:Y:S01]  /*1ff0*/  FADD.FTZ R18, R18, -UR11 ;  /* 0x8000000b12127e21 */ /* 0x000fe20008010000 */
[----:B------:R-:W-:Y:S01]  /*2000*/  PRMT R22, R40, 0x7632, R22 ;  /* 0x0000763228167816 */ /* 0x000fe20000000016 */
[----:B------:R-:W-:Y:S01]  /*2010*/  FADD.FTZ R19, R19, -UR11 ;  /* 0x8000000b13137e21 */ /* 0x000fe20008010000 */
[----:B------:R-:W-:Y:S01]  /*2020*/  FADD.FTZ R17, R17, R20 ;  /* 0x0000001411117221 */ /* 0x000fe20000010000 */
        /* <DEDUP_REMOVED lines=23> */
.L_x_309:
        /* <DEDUP_REMOVED lines=37> */
.L_x_310:
[----:B------:R-:W-:Y:S01]  /*23f0*/  FMUL.FTZ R34, R18, R61 ;  /* 0x0000003d12227220 */ /* 0x000fe20000410000 */
[----:B------:R-:W-:-:S03]  /*2400*/  FFMA.FTZ R60, R12, R32, R13 ;  /* 0x000000200c3c7223 */ /* 0x000fc6000001000d */
[----:B------:R-:W-:Y:S01]  /*2410*/  FFMA.FTZ R20, R19, R34, R20 ;  /* 0x0000002213147223 */ /* 0x000fe20000010014 */
[----:B------:R-:W-:Y:S01]  /*2420*/  FADD.FTZ R34, R33, R34 ;  /* 0x0000002221227221 */ /* 0x000fe20000010000 */
[----:B------:R-:W-:-:S04]  /*2430*/  FMUL.FTZ R33, R16, R59 ;  /* 0x0000003b10217220 */ /* 0x000fc80000410000 */
[--C-:B------:R-:W-:Y:S01]  /*2440*/  FFMA.FTZ R12, R17, R33, R20.reuse ;  /* 0x00000021110c7223 */ /* 0x100fe20000010014 */
[----:B------:R-:W-:Y:S01]  /*2450*/  PRMT R20, R39, 0x7632, R20 ;  /* 0x0000763227147816 */ /* 0x000fe20000000014 */
[----:B------:R-:W-:Y:S01]  /*2460*/  FADD.FTZ R13, R33, R34 ;  /* 0x00000022210d7221 */ /* 0x000fe20000010000 */
        /* <DEDUP_REMOVED lines=28> */
.L_x_311:
        /* <DEDUP_REMOVED lines=25> */
[----:B------:R-:W-:Y:S01]  /*27c0*/  FFMA.FTZ R17, R33, R20, R60 ;  /* 0x0000001421117223 */ /* 0x000fe2000001003c */
[----:B0-----:R-:W-:Y:S01]  /*27d0*/  ULEA UR8, UR15, UR8, 0x18 ;  /* 0x000000080f087291 */ /* 0x001fe2000f8ec03f */
[----:B------:R-:W-:Y:S01]  /*27e0*/  FFMA.FTZ R16, R35, R34, R30 ;  /* 0x0000002223107223 */ /* 0x000fe2000001001e */
[----:B------:R-:W-:Y:S01]  /*27f0*/  FADD.FTZ R18, R29, R34 ;  /* 0x000000221d127221 */ /* 0x000fe20000010000 */
[----:B------:R-:W-:Y:S01]  /*2800*/  FADD.FTZ R19, R31, R20 ;  /* 0x000000141f137221 */ /* 0x000fe20000010000 */
[----:B------:R-:W-:Y:S02]  /*2810*/  BSSY B0, `(.L_x_312) ;  /* 0x0000027000007945 */ /* 0x000fe40003800000 */
[----:B------:R-:W-:-:S05]  /*2820*/  LEA R60, R56, UR8, 0x4 ;  /* 0x00000008383c7c11 */ /* 0x000fca000f8e20ff */
[----:B------:R-:W-:Y:S01]  /*2830*/  STS.128 [R60], R16 ;  /* 0x000000103c007388 */ /* 0x000fe20000000c00 */
        /* <DEDUP_REMOVED lines=36> */
.L_x_313:
[----:B------:R-:W-:Y:S05]  /*2a80*/  BSYNC B0 ;  /* 0x0000000000007941 */ /* 0x000fea0003800000 */
.L_x_312:
        /* <DEDUP_REMOVED lines=18> */
[----:B--2---:R-:W-:Y:S01]  /*2bb0*/  FADD.FTZ R28, R25, R28 ;  /* 0x0000001c191c7221 */ /* 0x004fe20000010000 */
[----:B------:R-:W-:Y:S01]  /*2bc0*/  FADD.FTZ R68, R24, R29 ;  /* 0x0000001d18447221 */ /* 0x000fe20000010000 */
[----:B------:R-:W1:Y:S01]  /*2bd0*/  LDS.128 R20, [R60+0x180] ;  /* 0x000180003c147984 */ /* 0x000e620000000c00 */
        /* <DEDUP_REMOVED lines=26> */
[----:B------:R-:W-:Y:S02]  /*2d80*/  FADD.FTZ R62, R62, R35 ;  /* 0x000000233e3e7221 */ /* 0x000fe40000010000 */
        /* <DEDUP_REMOVED lines=9> */
[----:B--2---:R-:W-:Y:S01]  /*2e20*/  FADD.FTZ R28, R25, R28 ;  /* 0x0000001c191c7221 */ /* 0x004fe20000010000 */
[----:B------:R-:W-:Y:S01]  /*2e30*/  FADD.FTZ R62, R62, R23 ;  /* 0x000000173e3e7221 */ /* 0x000fe20000010000 */
        /* <DEDUP_REMOVED lines=8> */
[----:B------:R-:W-:Y:S01]  /*2ec0*/  FADD.FTZ R62, R62, R35 ;  /* 0x000000233e3e7221 */ /* 0x000fe20000010000 */
[----:B0-----:R-:W-:Y:S01]  /*2ed0*/  FADD.FTZ R33, R29, R16 ;  /* 0x000000101d217221 */ /* 0x001fe20000010000 */
[----:B------:R-:W-:Y:S01]  /*2ee0*/  FADD.FTZ R68, R68, R17 ;  /* 0x0000001144447221 */ /* 0x000fe20000010000 */
[----:B------:R-:W0:Y:S01]  /*2ef0*/  LDS.128 R28, [R60+0x400] ;  /* 0x000400003c1c7984 */ /* 0x000e220000000c00 */
[----:B------:R-:W-:Y:S01]  /*2f00*/  FADD.FTZ R69, R69, R18 ;  /* 0x0000001245457221 */ /* 0x000fe20000010000 */
[----:B------:R-:W-:Y:S01]  /*2f10*/  FADD.FTZ R62, R62, R19 ;  /* 0x000000133e3e7221 */ /* 0x000fe20000010000 */
[----:B-1----:R-:W-:Y:S01]  /*2f20*/  FADD.FTZ R33, R33, R24 ;  /* 0x0000001821217221 */ /* 0x002fe20000010000 */
[----:B------:R-:W1:Y:S01]  /*2f30*/  LDS.128 R16, [R60+0x440] ;  /* 0x000440003c107984 */ /* 0x000e620000000c00 */
[----:B------:R-:W-:Y:S01]  /*2f40*/  FADD.FTZ R24, R68, R25 ;  /* 0x0000001944187221 */ /* 0x000fe20000010000 */
[----:B------:R-:W-:Y:S01]  /*2f50*/  FADD.FTZ R69, R69, R26 ;  /* 0x0000001a45457221 */ /* 0x000fe20000010000 */
[----:B--2---:R-:W-:Y:S01]  /*2f60*/  FADD.FTZ R20, R33, R20 ;  /* 0x0000001421147221 */ /* 0x004fe20000010000 */
[----:B------:R-:W-:Y:S01]  /*2f70*/  FADD.FTZ R62, R62, R27 ;  /* 0x0000001b3e3e7221 */ /* 0x000fe20000010000 */
        /* <DEDUP_REMOVED lines=11> */
[----:B------:R-:W0:Y:S01]  /*3030*/  LDS.128 R20, [R60+0x500] ;  /* 0x000500003c147984 */ /* 0x000e220000000c00 */
[----:B------:R-:W-:Y:S01]  /*3040*/  FADD.FTZ R69, R69, R18 ;  /* 0x0000001245457221 */ /* 0x000fe20000010000 */
[----:B------:R-:W-:Y:S01]  /*3050*/  FADD.FTZ R62, R62, R19 ;  /* 0x000000133e3e7221 */ /* 0x000fe20000010000 */
[----:B--2---:R-:W-:Y:S01]  /*3060*/  FADD.FTZ R29, R29, R32 ;  /* 0x000000201d1d7221 */ /* 0x004fe20000010000 */
[----:B------:R-:W1:Y:S01]  /*3070*/  LDS.128 R16, [R60+0x540] ;  /* 0x000540003c107984 */ /* 0x000e620000000c00 */
[----:B------:R-:W-:Y:S01]  /*3080*/  FADD.FTZ R32, R68, R33 ;  /* 0x0000002144207221 */ /* 0x000fe20000010000 */
[----:B------:R-:W-:Y:S01]  /*3090*/  FADD.FTZ R69, R69, R34 ;  /* 0x0000002245457221 */ /* 0x000fe20000010000 */
[----:B---3--:R-:W-:Y:S01]  /*30a0*/  FADD.FTZ R24, R29, R24 ;  /* 0x000000181d187221 */ /* 0x008fe20000010000 */
        /* <DEDUP_REMOVED lines=62> */
.L_x_315:
[----:B------:R-:W-:Y:S05]  /*3490*/  BSYNC B0 ;  /* 0x0000000000007941 */ /* 0x000fea0003800000 */
.L_x_314:
        /* <DEDUP_REMOVED lines=20> */
.L_x_317:
[----:B------:R-:W-:Y:S05]  /*35e0*/  BSYNC B0 ;  /* 0x0000000000007941 */ /* 0x000fea0003800000 */
.L_x_316:
        /* <DEDUP_REMOVED lines=23> */
[C---:B------:R-:W-:Y:S01]  /*3760*/  LEA R30, P6, R54.reuse, R34, 0x3 ;  /* 0x00000022361e7211 */ /* 0x040fe200078c18ff */
[----:B------:R-:W-:Y:S01]  /*3770*/  HFMA2.MMA R32, -RZ, RZ, 0, 5.9604644775390625e-08 ;  /* 0x00000001ff207435 */ /* 0x000fe200000001ff */
[----:B------:R-:W-:Y:S01]  /*3780*/  VOTEU.ANY UR8, UPT, PT ;  /* 0x0000000000087886 */ /* 0x000fe200038e0100 */
[----:B------:R-:W-:Y:S01]  /*3790*/  P2R R60, PR, RZ, 0x1 ;  /* 0x00000001ff3c7803 */ /* 0x000fe20000000000 */
[----:B------:R-:W-:Y:S01]  /*37a0*/  UPOPC UR9, UR8 ;  /* 0x00000008000972bf */ /* 0x000fe20008000000 */
[----:B------:R-:W-:Y:S01]  /*37b0*/  LEA.HI.X R31, R54, R35, RZ, 0x3, P6 ;  /* 0x00000023361f7211 */ /* 0x000fe200030f1cff */
[----:B------:R-:W-:Y:S01]  /*37c0*/  UFLO.U32 UR8, UR8 ;  /* 0x00000008000872bd */ /* 0x000fe200080e0000 */
[----:B------:R-:W-:-:S03]  /*37d0*/  LOP3.LUT P6, RZ, R52, 0x2, RZ, 0xc0, !PT ;  /* 0x0000000234ff7812 */ /* 0x000fc600078cc0ff */
[----:B------:R1:W-:Y:S01]  /*37e0*/  STG.E.64 desc[UR12][R30.64], R12 ;  /* 0x0000000c1e007986 */ /* 0x0003e2000c101b0c */
[----:B------:R-:W-:Y:S02]  /*37f0*/  SEL R63, R4, RZ, !P6 ;  /* 0x000000ff043f7207 */ /* 0x000fe40007000000 */
[----:B------:R-:W-:Y:S02]  /*3800*/  SEL R32, R32, 0xffffffff, !P6 ;  /* 0xffffffff20207807 */ /* 0x000fe40007000000 */
[----:B------:R-:W-:-:S03]  /*3810*/  ISETP.NE.AND P6, PT, R63, -0x1, PT ;  /* 0xffffffff3f00780c */ /* 0x000fc60003fc5270 */
[----:B------:R-:W-:Y:S01]  /*3820*/  IMAD R33, R32, UR9, RZ ;  /* 0x0000000920217c24 */ /* 0x000fe2000f8e02ff */
[----:B0-----:R-:W-:-:S13]  /*3830*/  ISETP.EQ.U32.AND P0, PT, R3, UR8, PT ;  /* 0x0000000803007c0c */ /* 0x001fda000bf02070 */
[----:B------:R-:W-:Y:S06]  /*3840*/  @P0 MEMBAR.ALL.GPU ;  /* 0x0000000000000992 */ /* 0x000fec000000a000 */
[----:B------:R-:W-:-:S00]  /*3850*/  @P0 ERRBAR ;  /* 0x00000000000009ab */ /* 0x000fc00000000000 */
[----:B------:R-:W-:Y:S06]  /*3860*/  @P0 CGAERRBAR ;  /* 0x00000000000005ab */ /* 0x000fec0000000000 */
[----:B------:R1:W-:Y:S01]  /*3870*/  @P0 REDG.E.ADD.S32.STRONG.GPU desc[UR12][R16.64], R33 ;  /* 0x000000211000098e */ /* 0x0003e2000c10e38c */
[----:B------:R-:W-:Y:S01]  /*3880*/  ISETP.NE.AND P0, PT, R60, RZ, PT ;  /* 0x000000ff3c00720c */ /* 0x000fe20003f05270 */
[----:B------:R-:W-:-:S12]  /*3890*/  @!P6 BRA `(.L_x_319) ;  /* 0x000000000014e947 */ /* 0x000fd80003800000 */
.L_x_320:
[----:B-1----:R-:W2:Y:S04]  /*38a0*/  LDG.E.STRONG.GPU R30, desc[UR12][R16.64] ;  /* 0x0000000c101e7981 */ /* 0x002ea8000c1ef900 */
[----:B--2---:R-:W-:Y:S01]  /*38b0*/  CCTL.IVALL ;  /* 0x00000000ff00798f */ /* 0x004fe20002000000 */
[----:B------:R-:W-:Y:S05]  /*38c0*/  YIELD ;  /* 0x0000000000007946 */ /* 0x000fea0003800000 */
[----:B------:R-:W-:-:S13]  /*38d0*/  ISETP.NE.AND P6, PT, R30, R63, PT ;  /* 0x0000003f1e00720c */ /* 0x000fda0003fc5270 */
[----:B------:R-:W-:Y:S05]  /*38e0*/  @P6 BRA `(.L_x_320) ;  /* 0xfffffffc00ec6947 */ /* 0x000fea000383ffff */
.L_x_319:
        /* <DEDUP_REMOVED lines=20> */
.L_x_324:
        /* <DEDUP_REMOVED lines=115> */
.L_x_323:
        /* <DEDUP_REMOVED lines=62> */
.L_x_325:
[----:B------:R-:W-:-:S04]  /*4540*/  ISETP.NE.AND P6, PT, R32, RZ, PT ;  /* 0x000000ff2000720c */ /* 0x000fc80003fc5270 */
[----:B------:R-:W-:-:S13]  /*4550*/  ISETP.NE.OR P6, PT, R30, RZ, P6 ;  /* 0x000000ff1e00720c */ /* 0x000fda00037c5670 */
[----:B------:R-:W-:Y:S05]  /*4560*/  @!P6 BRA `(.L_x_321) ;  /* 0x00000000007ce947 */ /* 0x000fea0003800000 */
.L_x_322:
        /* <DEDUP_REMOVED lines=31> */
.L_x_321:
        /* <DEDUP_REMOVED lines=10> */
.L_x_327:
[----:B------:R-:W-:Y:S05]  /*4800*/  BSYNC B0 ;  /* 0x0000000000007941 */ /* 0x000fea0003800000 */
.L_x_326:
        /* <DEDUP_REMOVED lines=17> */
.L_x_318:
[----:B------:R-:W0:Y:S01]  /*4920*/  S2UR UR9, SR_CgaCtaId ;  /* 0x00000000000979c3 */ /* 0x000e220000008800 */
[----:B------:R-:W-:Y:S01]  /*4930*/  UMOV UR8, 0x400 ;  /* 0x0000040000087882 */ /* 0x000fe20000000000 */
[----:B------:R-:W-:Y:S02]  /*4940*/  ISETP.NE.AND P6, PT, R58, RZ, PT ;  /* 0x000000ff3a00720c */ /* 0x000fe40003fc5270 */
[----:B------:R-:W-:Y:S02]  /*4950*/  SHF.L.U32 R50, R50, 0x10, RZ ;  /* 0x0000001032327819 */ /* 0x000fe400000006ff */
[----:B-1----:R-:W-:Y:S02]  /*4960*/  SHF.L.U32 R31, R23, 0x10, RZ ;  /* 0x00000010171f7819 */ /* 0x002fe400000006ff */
        /* <DEDUP_REMOVED lines=35> */
.L_x_328:
[----:B------:R-:W-:Y:S01]  /*4ba0*/  ISETP.NE.AND P0, PT, R57, RZ, PT ;  /* 0x000000ff3900720c */ /* 0x000fe20003f05270 */
[----:B------:R-:W-:-:S12]  /*4bb0*/  BSSY B0, `(.L_x_329) ;  /* 0x0000014000007945 */ /* 0x000fd80003800000 */
[----:B------:R-:W-:Y:S05]  /*4bc0*/  @!P0 BRA `(.L_x_330) ;  /* 0x0000000000488947 */ /* 0x000fea0003800000 */
[----:B------:R-:W-:Y:S01]  /*4bd0*/  ULDC.64 UR8, c[0x0][0x288] ;  /* 0x0000a20000087ab9 */ /* 0x000fe20000000a00 */
[----:B------:R-:W-:Y:S01]  /*4be0*/  MOV R12, R64 ;  /* 0x00000040000c7202 */ /* 0x000fe20000000f00 */
[----:B------:R-:W-:Y:S01]  /*4bf0*/  IMAD R17, R5, UR8, RZ ;  /* 0x0000000805117c24 */ /* 0x000fe2000f8e02ff */
[----:B------:R-:W-:Y:S01]  /*4c00*/  MOV R13, R67 ;  /* 0x00000043000d7202 */ /* 0x000fe20000000f00 */
[C-C-:B------:R-:W-:Y:S01]  /*4c10*/  FFMA.FTZ R31, R23.reuse, R31, R32.reuse ;  /* 0x0000001f171f7223 */ /* 0x140fe20000010020 */
[----:B------:R-:W-:Y:S01]  /*4c20*/  FFMA.FTZ R33, R23, R33, R32 ;  /* 0x0000002117217223 */ /* 0x000fe20000010020 */
[C---:B------:R-:W-:Y:S02]  /*4c30*/  IMAD R17, R0.reuse, UR9, R17 ;  /* 0x0000000900117c24 */ /* 0x040fe4000f8e0211 */
[----:B------:R-:W-:Y:S01]  /*4c40*/  IMAD.WIDE.U32 R12, R0, UR8, R12 ;  /* 0x00000008000c7c25 */ /* 0x000fe2000f8e000c */
[----:B------:R-:W-:-:S03]  /*4c50*/  ULDC.64 UR8, c[0x0][0x210] ;  /* 0x0000840000087ab9 */ /* 0x000fc60000000a00 */
[----:B------:R-:W-:Y:S01]  /*4c60*/  FFMA.FTZ R31, R34, R61, -R31 ;  /* 0x0000003d221f7223 */ /* 0x000fe2000001081f */
[----:B------:R-:W-:-:S03]  /*4c70*/  IADD3 R17, R13, R17, RZ ;  /* 0x000000110d117210 */ /* 0x000fc60007ffe0ff */
[----:B------:R-:W-:Y:S01]  /*4c80*/  FMUL.FTZ R13, R31, UR10 ;  /* 0x0000000a1f0d7c20 */ /* 0x000fe20008410000 */
[----:B------:R-:W-:-:S04]  /*4c90*/  LEA R16, P0, R12, UR8, 0x1 ;  /* 0x000000080c107c11 */ /* 0x000fc8000f8008ff */
[----:B------:R-:W-:Y:S01]  /*4ca0*/  LEA.HI.X R17, R12, UR9, R17, 0x1, P0 ;  /* 0x000000090c117c11 */ /* 0x000fe200080f0c11 */
[----:B------:R-:W-:-:S04]  /*4cb0*/  FFMA.FTZ R12, R22, R59, -R33 ;  /* 0x0000003b160c7223 */ /* 0x000fc80000010821 */
[----:B------:R-:W-:-:S05]  /*4cc0*/  FMUL.FTZ R12, R12, UR10 ;  /* 0x0000000a0c0c7c20 */ /* 0x000fca0008410000 */
[----:B------:R-:W-:-:S05]  /*4cd0*/  F2FP.BF16.F32.PACK_AB R13, R12, R13 ;  /* 0x0000000d0c0d723e */ /* 0x000fca00000010ff */
[----:B------:R0:W-:Y:S02]  /*4ce0*/  STG.E desc[UR12][R16.64], R13 ;  /* 0x0000000d10007986 */ /* 0x0001e4000c10190c */
.L_x_330:
[----:B------:R-:W-:Y:S05]  /*4cf0*/  BSYNC B0 ;  /* 0x0000000000007941 */ /* 0x000fea0003800000 */
.L_x_329:
        /* <DEDUP_REMOVED lines=28> */
.L_x_331:
[----:B------:R-:W-:Y:S04]  /*4ec0*/  BSSY B0, `(.L_x_332) ;  /* 0x0000014000007945 */ /* 0x000fe80003800000 */
[----:B------:R-:W-:Y:S05]  /*4ed0*/  @!P3 BRA `(.L_x_333) ;  /* 0x000000000048b947 */ /* 0x000fea0003800000 */
[----:B------:R-:W-:Y:S01]  /*4ee0*/  ULDC.64 UR8, c[0x0][0x288] ;  /* 0x0000a20000087ab9 */ /* 0x000fe20000000a00 */
[----:B------:R-:W-:Y:S01]  /*4ef0*/  MOV R12, R64 ;  /* 0x00000040000c7202 */ /* 0x000fe20000000f00 */
[----:B0-----:R-:W-:Y:S01]  /*4f00*/  IMAD R17, R9, UR8, RZ ;  /* 0x0000000809117c24 */ /* 0x001fe2000f8e02ff */
        /* <DEDUP_REMOVED lines=15> */
.L_x_333:
[----:B------:R-:W-:Y:S05]  /*5000*/  BSYNC B0 ;  /* 0x0000000000007941 */ /* 0x000fea0003800000 */
.L_x_332:
        /* <DEDUP_REMOVED lines=27> */
.L_x_334:
[----:B------:R-:W-:Y:S04]  /*51c0*/  BSSY B0, `(.L_x_335) ;  /* 0x0000014000007945 */ /* 0x000fe80003800000 */
[----:B------:R-:W-:Y:S05]  /*51d0*/  @!P2 BRA `(.L_x_336) ;  /* 0x000000000048a947 */ /* 0x000fea0003800000 */
[----:B------:R-:W-:Y:S01]  /*51e0*/  ULDC.64 UR8, c[0x0][0x288] ;  /* 0x0000a20000087ab9 */ /* 0x000fe20000000a00 */
[----:B------:R-:W-:Y:S01]  /*51f0*/  MOV R12, R64 ;  /* 0x00000040000c7202 */ /* 0x000fe20000000f00 */
[----:B01----:R-:W-:Y:S01]  /*5200*/  IMAD R16, R11, UR8, RZ ;  /* 0x000000080b107c24 */ /* 0x003fe2000f8e02ff */
        /* <DEDUP_REMOVED lines=15> */
.L_x_336:
[----:B------:R-:W-:Y:S05]  /*5300*/  BSYNC B0 ;  /* 0x0000000000007941 */ /* 0x000fea0003800000 */
.L_x_335:
        /* <DEDUP_REMOVED lines=8> */
[----:B------:R-:W-:Y:S01]  /*5390*/  FFMA.FTZ R12, R27, R61, R14 ;  /* 0x0000003d1b0c7223 */ /* 0x000fe2000001000e */
[----:B012---:R-:W-:-:S03]  /*53a0*/  FFMA.FTZ R13, R25, R59, R10 ;  /* 0x0000003b190d7223 */ /* 0x007fc6000001000a */
        /* <DEDUP_REMOVED lines=16> */
.L_x_337:
[----:B------:R-:W-:Y:S04]  /*54b0*/  BSSY B0, `(.L_x_338) ;  /* 0x0000016000007945 */ /* 0x000fe80003800000 */
[----:B------:R-:W-:Y:S05]  /*54c0*/  @!P5 BRA `(.L_x_339) ;  /* 0x000000000050d947 */ /* 0x000fea0003800000 */
[----:B012---:R-:W-:Y:S01]  /*54d0*/  IADD3 R17, R0, 0x60, RZ ;  /* 0x0000006000117810 */ /* 0x007fe20007ffe0ff */
[----:B------:R-:W-:Y:S01]  /*54e0*/  ULDC.64 UR8, c[0x0][0x288] ;  /* 0x0000a20000087ab9 */ /* 0x000fe20000000a00 */
[----:B------:R-:W-:Y:S01]  /*54f0*/  MOV R12, R64 ;  /* 0x00000040000c7202 */ /* 0x000fe20000000f00 */
[C-C-:B------:R-:W-:Y:S01]  /*5500*/  FFMA.FTZ R27, R23.reuse, R27, R32.reuse ;  /* 0x0000001b171b7223 */ /* 0x140fe20000010020 */
[----:B------:R-:W-:Y:S01]  /*5510*/  SHF.R.S32.HI R16, RZ, 0x1f, R17 ;  /* 0x0000001fff107819 */ /* 0x000fe20000011411 */
[----:B------:R-:W-:Y:S01]  /*5520*/  FFMA.FTZ R25, R23, R25, R32 ;  /* 0x0000001917197223 */ /* 0x000fe20000010020 */
[----:B------:R-:W-:Y:S01]  /*5530*/  MOV R13, R67 ;  /* 0x00000043000d7202 */ /* 0x000fe20000000f00 */
[----:B------:R-:W-:Y:S02]  /*5540*/  FFMA.FTZ R27, R44, R61, -R27 ;  /* 0x0000003d2c1b7223 */ /* 0x000fe4000001081b */
[----:B------:R-:W-:Y:S02]  /*5550*/  IMAD R16, R16, UR8, RZ ;  /* 0x0000000810107c24 */ /* 0x000fe4000f8e02ff */
[----:B------:R-:W-:-:S04]  /*5560*/  IMAD.WIDE.U32 R12, R17, UR8, R12 ;  /* 0x00000008110c7c25 */ /* 0x000fc8000f8e000c */
[----:B------:R-:W-:Y:S01]  /*5570*/  IMAD R17, R17, UR9, R16 ;  /* 0x0000000911117c24 */ /* 0x000fe2000f8e0210 */
[----:B------:R-:W-:Y:S02]  /*5580*/  ULDC.64 UR8, c[0x0][0x210] ;  /* 0x0000840000087ab9 */ /* 0x000fe40000000a00 */
[----:B------:R-:W-:Y:S02]  /*5590*/  LEA R16, P0, R12, UR8, 0x1 ;  /* 0x000000080c107c11 */ /* 0x000fe4000f8008ff */
[----:B------:R-:W-:Y:S01]  /*55a0*/  IADD3 R17, R13, R17, RZ ;  /* 0x000000110d117210 */ /* 0x000fe20007ffe0ff */
[----:B------:R-:W-:-:S03]  /*55b0*/  FMUL.FTZ R13, R27, UR10 ;  /* 0x0000000a1b0d7c20 */ /* 0x000fc60008410000 */
[----:B------:R-:W-:Y:S01]  /*55c0*/  LEA.HI.X R17, R12, UR9, R17, 0x1, P0 ;  /* 0x000000090c117c11 */ /* 0x000fe200080f0c11 */
[----:B------:R-:W-:-:S04]  /*55d0*/  FFMA.FTZ R12, R24, R59, -R25 ;  /* 0x0000003b180c7223 */ /* 0x000fc80000010819 */
[----:B------:R-:W-:-:S05]  /*55e0*/  FMUL.FTZ R12, R12, UR10 ;  /* 0x0000000a0c0c7c20 */ /* 0x000fca0008410000 */
[----:B------:R-:W-:-:S05]  /*55f0*/  F2FP.BF16.F32.PACK_AB R13, R12, R13 ;  /* 0x0000000d0c0d723e */ /* 0x000fca00000010ff */
[----:B------:R3:W-:Y:S02]  /*5600*/  STG.E desc[UR12][R16.64], R13 ;  /* 0x0000000d10007986 */ /* 0x0007e4000c10190c */
.L_x_339:
[----:B------:R-:W-:Y:S05]  /*5610*/  BSYNC B0 ;  /* 0x0000000000007941 */ /* 0x000fea0003800000 */
.L_x_338:
        /* <DEDUP_REMOVED lines=11> */
[----:B------:R-:W-:Y:S01]  /*56d0*/  FFMA.FTZ R12, R31, R61, R14 ;  /* 0x0000003d1f0c7223 */ /* 0x000fe2000001000e */
[----:B0123--:R-:W-:-:S03]  /*56e0*/  FFMA.FTZ R13, R29, R59, R10 ;  /* 0x0000003b1d0d7223 */ /* 0x00ffc6000001000a */
        /* <DEDUP_REMOVED lines=16> */
.L_x_340:
[----:B------:R-:W-:Y:S04]  /*57f0*/  BSSY B0, `(.L_x_341) ;  /* 0x0000016000007945 */ /* 0x000fe80003800000 */
[----:B------:R-:W-:Y:S05]  /*5800*/  @!P4 BRA `(.L_x_342) ;  /* 0x000000000050c947 */ /* 0x000fea0003800000 */
[----:B0123--:R-:W-:Y:S01]  /*5810*/  IADD3 R17, R0, 0x80, RZ ;  /* 0x0000008000117810 */ /* 0x00ffe20007ffe0ff */
[----:B------:R-:W-:Y:S01]  /*5820*/  ULDC.64 UR8, c[0x0][0x288] ;  /* 0x0000a20000087ab9 */ /* 0x000fe20000000a00 */
[----:B------:R-:W-:Y:S01]  /*5830*/  MOV R12, R64 ;  /* 0x00000040000c7202 */ /* 0x000fe20000000f00 */
[----:B------:R-:W-:Y:S01]  /*5840*/  FFMA.FTZ R25, R23, R29, R32 ;  /* 0x0000001d17197223 */ /* 0x000fe20000010020 */
        /* <DEDUP_REMOVED lines=10> */
[----:B------:R-:W-:Y:S01]  /*58f0*/  FFMA.FTZ R13, R22, R61, -R13 ;  /* 0x0000003d160d7223 */ /* 0x000fe2000001080d */
[----:B------:R-:W-:-:S03]  /*5900*/  FFMA.FTZ R12, R20, R59, -R25 ;  /* 0x0000003b140c7223 */ /* 0x000fc60000010819 */
[----:B------:R-:W-:Y:S01]  /*5910*/  FMUL.FTZ R13, R13, UR10 ;  /* 0x0000000a0d0d7c20 */ /* 0x000fe20008410000 */
[----:B------:R-:W-:-:S05]  /*5920*/  FMUL.FTZ R12, R12, UR10 ;  /* 0x0000000a0c0c7c20 */ /* 0x000fca0008410000 */
[----:B------:R-:W-:-:S05]  /*5930*/  F2FP.BF16.F32.PACK_AB R13, R12, R13 ;  /* 0x0000000d0c0d723e */ /* 0x000fca00000010ff */
[----:B------:R4:W-:Y:S02]  /*5940*/  STG.E desc[UR12][R16.64], R13 ;  /* 0x0000000d10007986 */ /* 0x0009e4000c10190c */
.L_x_342:
[----:B------:R-:W-:Y:S05]  /*5950*/  BSYNC B0 ;  /* 0x0000000000007941 */ /* 0x000fea0003800000 */
.L_x_341:
[----:B------:R-:W-:Y:S01]  /*5960*/  FADD.FTZ R43, R43, -UR11 ;  /* 0x8000000b2b2b7e21 */ /* 0x000fe20008010000 */
[----:B------:R-:W-:Y:S01]  /*5970*/  FADD.FTZ R19, R19, -UR11 ;  /* 0x8000000b13137e21 */ /* 0x000fe20008010000 */
[----:B------:R-:W-:Y:S01]  /*5980*/  SHF.L.U32 R20, R18, 0x10, RZ ;  /* 0x0000001012147819 */ /* 0x000fe200000006ff */
[----:B------:R-:W-:Y:S01]  /*5990*/  IMAD R30, R30, UR14, R21 ;  /* 0x0000000e1e1e7c24 */ /* 0x000fe2000f8e0215 */
[----:B------:R-:W-:Y:S01]  /*59a0*/  SHF.L.U32 R40, R40, 0x10, RZ ;  /* 0x0000001028287819 */ /* 0x000fe200000006ff */
[----:B------:R-:W-:Y:S01]  /*59b0*/  FMUL.FTZ R43, R43, UR10 ;  /* 0x0000000a2b2b7c20 */ /* 0x000fe20008410000 */
[----:B------:R-:W-:Y:S01]  /*59c0*/  PRMT R18, R38, 0x7632, R18 ;  /* 0x0000763226127816 */ /* 0x000fe20000000012 */
[----:B------:R-:W-:Y:S01]  /*59d0*/  FMUL.FTZ R27, R19, UR10 ;  /* 0x0000000a131b7c20 */ /* 0x000fe20008410000 */
        /* <DEDUP_REMOVED lines=19> */
.L_x_343:
[----:B------:R-:W-:Y:S04]  /*5b10*/  BSSY B0, `(.L_x_344) ;  /* 0x0000016000007945 */ /* 0x000fe80003800000 */
[----:B------:R-:W-:Y:S05]  /*5b20*/  @!P1 BRA `(.L_x_345) ;  /* 0x0000000000509947 */ /* 0x000fea0003800000 */
[----:B01234-:R-:W-:Y:S01]  /*5b30*/  IADD3 R17, R0, 0xa0, RZ ;  /* 0x000000a000117810 */ /* 0x01ffe20007ffe0ff */
        /* <DEDUP_REMOVED lines=19> */
.L_x_345:
[----:B------:R-:W-:Y:S05]  /*5c70*/  BSYNC B0 ;  /* 0x0000000000007941 */ /* 0x000fea0003800000 */
.L_x_344:
        /* <DEDUP_REMOVED lines=31> */
.L_x_346:
        /* <DEDUP_REMOVED lines=28> */
.L_x_348:
[----:B------:R-:W-:Y:S05]  /*6030*/  BSYNC B0 ;  /* 0x0000000000007941 */ /* 0x000fea0003800000 */
.L_x_347:
        /* <DEDUP_REMOVED lines=31> */
.L_x_349:
[----:B------:R-:W-:Y:S04]  /*6230*/  BSSY B0, `(.L_x_350) ;  /* 0x0000015000007945 */ /* 0x000fe80003800000 */
[----:B------:R-:W-:Y:S05]  /*6240*/  @!P0 BRA `(.L_x_351) ;  /* 0x00000000004c8947 */ /* 0x000fea0003800000 */
[----:B------:R-:W-:Y:S01]  /*6250*/  IADD3 R19, R0, 0xe0, RZ ;  /* 0x000000e000137810 */ /* 0x000fe20007ffe0ff */
[----:B------:R-:W-:Y:S01]  /*6260*/  ULDC.64 UR8, c[0x0][0x288] ;  /* 0x0000a20000087ab9 */ /* 0x000fe20000000a00 */
[----:B------:R-:W-:Y:S01]  /*6270*/  MOV R65, R67 ;  /* 0x0000004300417202 */ /* 0x000fe20000000f00 */
[C-C-:B------:R-:W-:Y:S01]  /*6280*/  FFMA.FTZ R13, R23.reuse, R39, R32.reuse ;  /* 0x00000027170d7223 */ /* 0x140fe20000010020 */
[----:B------:R-:W-:Y:S01]  /*6290*/  SHF.R.S32.HI R10, RZ, 0x1f, R19 ;  /* 0x0000001fff0a7819 */ /* 0x000fe20000011413 */
[----:B------:R-:W-:Y:S01]  /*62a0*/  FFMA.FTZ R23, R23, R27, R32 ;  /* 0x0000001b17177223 */ /* 0x000fe20000010020 */
[----:B------:R-:W-:-:S04]  /*62b0*/  IMAD.WIDE.U32 R64, R19, UR8, R64 ;  /* 0x0000000813407c25 */ /* 0x000fc8000f8e0040 */
[----:B------:R-:W-:Y:S01]  /*62c0*/  FFMA.FTZ R13, R36, R61, -R13 ;  /* 0x0000003d240d7223 */ /* 0x000fe2000001080d */
[----:B------:R-:W-:Y:S01]  /*62d0*/  FFMA.FTZ R23, R16, R59, -R23 ;  /* 0x0000003b10177223 */ /* 0x000fe20000010817 */
[----:B------:R-:W-:Y:S02]  /*62e0*/  IMAD R10, R10, UR8, RZ ;  /* 0x000000080a0a7c24 */ /* 0x000fe4000f8e02ff */
[----:B------:R-:W-:Y:S02]  /*62f0*/  FMUL.FTZ R17, R13, UR10 ;  /* 0x0000000a0d117c20 */ /* 0x000fe40008410000 */
[----:B------:R-:W-:Y:S01]  /*6300*/  IMAD R19, R19, UR9, R10 ;  /* 0x0000000913137c24 */ /* 0x000fe2000f8e020a */
[----:B------:R-:W-:Y:S01]  /*6310*/  ULDC.64 UR8, c[0x0][0x210] ;  /* 0x0000840000087ab9 */ /* 0x000fe20000000a00 */
[----:B------:R-:W-:Y:S01]  /*6320*/  FMUL.FTZ R10, R23, UR10 ;  /* 0x0000000a170a7c20 */ /* 0x000fe20008410000 */
[----:B------:R-:W-:Y:S02]  /*6330*/  LEA R12, P0, R64, UR8, 0x1 ;  /* 0x00000008400c7c11 */ /* 0x000fe4000f8008ff */
[----:B------:R-:W-:-:S02]  /*6340*/  IADD3 R19, R65, R19, RZ ;  /* 0x0000001341137210 */ /* 0x000fc40007ffe0ff */
[----:B------:R-:W-:Y:S02]  /*6350*/  F2FP.BF16.F32.PACK_AB R17, R10, R17 ;  /* 0x000000110a11723e */ /* 0x000fe400000010ff */
[----:B------:R-:W-:-:S05]  /*6360*/  LEA.HI.X R13, R64, UR9, R19, 0x1, P0 ;  /* 0x00000009400d7c11 */ /* 0x000fca00080f0c13 */
[----:B------:R0:W-:Y:S02]  /*6370*/  STG.E desc[UR12][R12.64], R17 ;  /* 0x000000110c007986 */ /* 0x0001e4000c10190c */
.L_x_351:
[----:B------:R-:W-:Y:S05]  /*6380*/  BSYNC B0 ;  /* 0x0000000000007941 */ /* 0x000fea0003800000 */
.L_x_350:
[----:B------:R-:W-:Y:S01]  /*6390*/  ULDC UR8, c[0x0][0x2a0] ;  /* 0x0000a80000087ab9 */ /* 0x000fe20000000800 */
[----:B------:R-:W-:Y:S01]  /*63a0*/  ULDC UR9, c[0x0][0x270] ;  /* 0x00009c0000097ab9 */ /* 0x000fe20000000800 */
[----:B------:R-:W-:Y:S01]  /*63b0*/  IADD3 R53, R2, R53, RZ ;  /* 0x0000003502357210 */ /* 0x000fe20007ffe0ff */
[----:B------:R-:W-:Y:S01]  /*63c0*/  UIMAD UR8, UR8, UR9, URZ ;  /* 0x00000009080872a4 */ /* 0x000fe2000f8e023f */
[----:B------:R-:W-:-:S05]  /*63d0*/  IADD3 R52, R52, 0x1, RZ ;  /* 0x0000000134347810 */ /* 0x000fca0007ffe0ff */
[----:B------:R-:W-:-:S13]  /*63e0*/  ISETP.GE.AND P0, PT, R53, UR8, PT ;  /* 0x0000000835007c0c */ /* 0x000fda000bf06270 */
[----:B------:R-:W-:Y:S05]  /*63f0*/  @!P0 BRA `(.L_x_352) ;  /* 0xffffffa0000c8947 */ /* 0x000fea000383ffff */
.L_x_301:
        /* <DEDUP_REMOVED lines=23> */
.L_x_354:
[----:B------:R-:W-:Y:S05]  /*6570*/  BSYNC B0 ;  /* 0x0000000000007941 */ /* 0x000fea0003800000 */
.L_x_353:
[----:B------:R-:W-:Y:S05]  /*6580*/  @P0 EXIT ;  /* 0x000000000000094d */ /* 0x000fea0003800000 */
[----:B------:R-:W-:Y:S05]  /*6590*/  @P2 BRA `(.L_x_355) ;  /* 0x0000000000202947 */ /* 0x000fea0003800000 */
[----:B------:R-:W-:-:S05]  /*65a0*/  IMAD R0, R6, R7, RZ ;  /* 0x0000000706007224 */ /* 0x000fca00078e02ff */
[----:B------:R-:W-:-:S13]  /*65b0*/  ISETP.NE.AND P0, PT, R0, -0x1, PT ;  /* 0xffffffff0000780c */ /* 0x000fda0003f05270 */
[----:B------:R-:W-:Y:S05]  /*65c0*/  @!P0 BRA `(.L_x_355) ;  /* 0x0000000000148947 */ /* 0x000fea0003800000 */
.L_x_356:
[----:B-1----:R-:W2:Y:S04]  /*65d0*/  LDG.E.STRONG.GPU R5, desc[UR12][R2.64] ;  /* 0x0000000c02057981 */ /* 0x002ea8000c1ef900 */
[----:B--2---:R-:W-:Y:S01]  /*65e0*/  CCTL.IVALL ;  /* 0x00000000ff00798f */ /* 0x004fe20002000000 */
[----:B------:R-:W-:Y:S05]  /*65f0*/  YIELD ;  /* 0x0000000000007946 */ /* 0x000fea0003800000 */
[----:B------:R-:W-:-:S13]  /*6600*/  ISETP.NE.AND P0, PT, R5, R0, PT ;  /* 0x000000000500720c */ /* 0x000fda0003f05270 */
[----:B------:R-:W-:Y:S05]  /*6610*/  @P0 BRA `(.L_x_356) ;  /* 0xfffffffc00ec0947 */ /* 0x000fea000383ffff */
.L_x_355:
        /* <DEDUP_REMOVED lines=19> */
[----:B0-----:R-:W0:Y:S03]  /*6750*/  LDC.64 R16, c[0x0][0x220] ;  /* 0x00008800ff107b82 */ /* 0x001e260000000a00 */
[----:B------:R-:W-:-:S04]  /*6760*/  IADD3.X R5, RZ, R5, RZ, P0, !PT ;  /* 0x00000005ff057210 */ /* 0x000fc800007fe4ff */
[--C-:B------:R-:W-:Y:S02]  /*6770*/  SHF.R.S64 R29, R2, 0x1, R5.reuse ;  /* 0x00000001021d7819 */ /* 0x100fe40000001005 */
[----:B------:R-:W-:-:S04]  /*6780*/  SHF.R.S32.HI R2, RZ, 0x1, R5 ;  /* 0x00000001ff027819 */ /* 0x000fc80000011405 */
[----:B------:R-:W-:-:S07]  /*6790*/  SHF.L.U64.HI R31, R29, 0x2, R2 ;  /* 0x000000021d1f7819 */ /* 0x000fce0000010202 */
.L_x_357:
        /* <DEDUP_REMOVED lines=14> */
[----:B-1----:R-:W-:-:S04]  /*6880*/  IMAD.WIDE R2, R5, 0x2, R14 ;  /* 0x0000000205027825 */ /* 0x002fc800078e020e */
[----:B0-----:R-:W-:Y:S01]  /*6890*/  IMAD.WIDE R4, R5, 0x2, R16 ;  /* 0x0000000205047825 */ /* 0x001fe200078e0210 */
        /* <DEDUP_REMOVED lines=9> */
.L_x_358:
        /* <DEDUP_REMOVED lines=13> */
.L_x_3338:


//--------------------- .text._Z35group_norm_nhwc_bwd_one_pass_kernelI11Bf16IOBf16WLi512ELi8ELi128EEv26Group_norm_nhwc_bwd_params --------------------------
	.section	.text._Z35group_norm_nhwc_bwd_one_pass_kernelI11Bf16IOBf16WLi512ELi8ELi128EEv26Group_norm_nhwc_bwd_params,"ax",@progbits
	.align	128
        .global         _Z35group_norm_nhwc_bwd_one_pass_kernelI11Bf16IOBf16WLi512ELi8ELi128EEv26Group_norm_nhwc_bwd_params
        .type           _Z35group_norm_nhwc_bwd_one_pass_kernelI11Bf16IOBf16WLi512ELi8ELi128EEv26Group_norm_nhwc_bwd_params,@function
        .size           _Z35group_norm_nhwc_bwd_one_pass_kernelI11Bf16IOBf16WLi512ELi8ELi128EEv26Group_norm_nhwc_bwd_params,(.L_x_3339 - _Z35group_norm_nhwc_bwd_one_pass_kernelI11Bf16IOBf16WLi512ELi8ELi128EEv26Group_norm_nhwc_bwd_params)
        .other          _Z35group_norm_nhwc_bwd_one_pass_kernelI11Bf16IOBf16WLi512ELi8ELi128EEv26Group_norm_nhwc_bwd_params,@"STO_CUDA_ENTRY STV_DEFAULT"
_Z35group_norm_nhwc_bwd_one_pass_kernelI11Bf16IOBf16WLi512ELi8ELi128EEv26Group_norm_nhwc_bwd_params:
.text._Z35group_norm_nhwc_bwd_one_pass_kernelI11Bf16IOBf16WLi512ELi8ELi128EEv26Group_norm_nhwc_bwd_params:
        /* <DEDUP_REMOVED lines=69> */
[----:B------:R-:W-:Y:S02]  /*0450*/  IADD3 R98, R3, 0x20, RZ ;  /* 0x0000002003627810 */ /* 0x000fe40007ffe0ff */
        /* <DEDUP_REMOVED lines=32> */
.L_x_442:
[----:B0-----:R-:W0:Y:S01]  /*0660*/  LDC R15, c[0x0][0x2a0] ;  /* 0x0000a800ff0f7b82 */ /* 0x001e220000000800 */
[----:B------:R-:W-:Y:S01]  /*0670*/  ISETP.NE.AND P6, PT, R106, RZ, PT ;  /* 0x000000ff6a00720c */ /* 0x000fe20003fc5270 */
[----:B------:R-:W-:Y:S01]  /*0680*/  ULDC.64 UR12, c[0x0][0x298] ;  /* 0x0000a600000c7ab9 */ /* 0x000fe20000000a00 */
[----:B------:R-:W-:Y:S02]  /*0690*/  P2R R70, PR, RZ, 0x4 ;  /* 0x00000004ff467803 */ /* 0x000fe40000000000 */
[----:B------:R-:W-:Y:S02]  /*06a0*/  CS2R R94, SRZ ;  /* 0x00000000005e7805 */ /* 0x000fe4000001ff00 */
[C---:B------:R-:W-:Y:S02]  /*06b0*/  IADD3 R23, R3.reuse, 0x140, RZ ;  /* 0x0000014003177810 */ /* 0x040fe40007ffe0ff */
[----:B------:R-:W-:Y:S01]  /*06c0*/  SHF.R.U32.HI R28, RZ, 0x2, R2 ;  /* 0x00000002ff1c7819 */ /* 0x000fe20000011602 */
[----:B------:R-:W1:Y:S01]  /*06d0*/  @P2 LDC.64 R26, c[0x0][0x230] ;  /* 0x00008c00ff1a2b82 */ /* 0x000e620000000a00 */
[----:B------:R-:W-:-:S02]  /*06e0*/  IADD3 R29, R3, 0x180, RZ ;  /* 0x00000180031d7810 */ /* 0x000fc40007ffe0ff */
[----:B------:R-:W-:Y:S02]  /*06f0*/  MOV R96, RZ ;  /* 0x000000ff00607202 */ /* 0x000fe40000000f00 */
[----:B------:R-:W-:-:S03]  /*0700*/  P2R R66, PR, RZ, 0x20 ;  /* 0x00000020ff427803 */ /* 0x000fc60000000000 */
[----:B------:R-:W2:Y:S01]  /*0710*/  @P6 LDC.64 R64, c[0x0][0x230] ;  /* 0x00008c00ff406b82 */ /* 0x000ea20000000a00 */
[----:B0-----:R-:W-:-:S07]  /*0720*/  IABS R13, R15 ;  /* 0x0000000f000d7213 */ /* 0x001fce0000000000 */
[----:B------:R-:W0:Y:S01]  /*0730*/  @P1 LDC.64 R16, c[0x0][0x230] ;  /* 0x00008c00ff101b82 */ /* 0x000e220000000a00 */
[----:B------:R-:W3:Y:S07]  /*0740*/  I2F.RP R10, R13 ;  /* 0x0000000d000a7306 */ /* 0x000eee0000209400 */
[----:B------:R-:W4:Y:S08]  /*0750*/  @P5 LDC.64 R38, c[0x0][0x230] ;  /* 0x00008c00ff265b82 */ /* 0x000f300000000a00 */
[----:B------:R-:W4:Y:S01]  /*0760*/  @P4 LDC.64 R34, c[0x0][0x230] ;  /* 0x00008c00ff224b82 */ /* 0x000f220000000a00 */
[----:B---3--:R-:W3:Y:S07]  /*0770*/  MUFU.RCP R10, R10 ;  /* 0x0000000a000a7308 */ /* 0x008eee0000001000 */
[----:B------:R-:W4:Y:S01]  /*0780*/  @P3 LDC.64 R30, c[0x0][0x230] ;  /* 0x00008c00ff1e3b82 */ /* 0x000f220000000a00 */
[----:B---3--:R-:W-:-:S04]  /*0790*/  IADD3 R8, R10, 0xffffffe, RZ ;  /* 0x0ffffffe0a087810 */ /* 0x008fc80007ffe0ff */
[----:B------:R3:W1:Y:S02]  /*07a0*/  F2I.FTZ.U32.TRUNC.NTZ R9, R8 ;  /* 0x0000000800097305 */ /* 0x000664000021f000 */
[----:B---3--:R-:W-:Y:S02]  /*07b0*/  MOV R8, RZ ;  /* 0x000000ff00087202 */ /* 0x008fe40000000f00 */
[----:B-1----:R-:W-:-:S05]  /*07c0*/  IADD3 R12, RZ, -R9, RZ ;  /* 0x80000009ff0c7210 */ /* 0x002fca0007ffe0ff */
        /* <DEDUP_REMOVED lines=22> */
[----:B------:R-:W-:Y:S02]  /*0930*/  IADD3 R15, R3, 0x100, RZ ;  /* 0x00000100030f7810 */ /* 0x000fe40007ffe0ff */
[C---:B------:R-:W-:Y:S02]  /*0940*/  SEL R100, R8.reuse, R11, !P0 ;  /* 0x0000000b08647207 */ /* 0x040fe40004000000 */
[----:B------:R-:W1:Y:S01]  /*0950*/  @P6 LDC.64 R10, c[0x0][0x288] ;  /* 0x0000a200ff0a6b82 */ /* 0x000e620000000a00 */
[----:B------:R-:W-:Y:S02]  /*0960*/  SEL R9, R8, R9, !P0 ;  /* 0x0000000908097207 */ /* 0x000fe40004000000 */
[----:B------:R-:W-:-:S02]  /*0970*/  LEA R24, R100, R113, 0x3 ;  /* 0x0000007164187211 */ /* 0x000fc400078e18ff */
        /* <DEDUP_REMOVED lines=8> */
[----:B-1----:R-:W-:-:S04]  /*0a00*/  @P6 IMAD R8, R109, R10, RZ ;  /* 0x0000000a6d086224 */ /* 0x002fc800078e02ff */
[C---:B------:R-:W-:Y:S02]  /*0a10*/  @P6 IMAD R11, R3.reuse, R11, R8 ;  /* 0x0000000b030b6224 */ /* 0x040fe400078e0208 */
[----:B------:R-:W-:-:S05]  /*0a20*/  @P6 IMAD.WIDE.U32 R8, R3, R10, R20 ;  /* 0x0000000a03086225 */ /* 0x000fca00078e0014 */
[----:B------:R-:W-:Y:S02]  /*0a30*/  @P6 IADD3 R9, R9, R11, RZ ;  /* 0x0000000b09096210 */ /* 0x000fe40007ffe0ff */
[----:B------:R-:W1:Y:S01]  /*0a40*/  @P6 LDC.64 R10, c[0x0][0x228] ;  /* 0x00008a00ff0a6b82 */ /* 0x000e620000000a00 */
[C---:B------:R-:W-:Y:S02]  /*0a50*/  @P6 SHF.L.U32 R63, R8.reuse, 0x1, RZ ;  /* 0x00000001083f6819 */ /* 0x040fe400000006ff */
[----:B------:R-:W-:Y:S02]  /*0a60*/  @P6 SHF.L.U64.HI R8, R8, 0x1, R9 ;  /* 0x0000000108086819 */ /* 0x000fe40000010209 */
[----:B--2---:R-:W-:Y:S02]  /*0a70*/  @P6 IADD3 R64, P0, R63, R64, RZ ;  /* 0x000000403f406210 */ /* 0x004fe40007f1e0ff */
[----:B------:R-:W-:Y:S02]  /*0a80*/  @P2 MOV R9, R21 ;  /* 0x0000001500092202 */ /* 0x000fe40000000f00 */
[----:B------:R-:W-:-:S02]  /*0a90*/  @P6 IADD3.X R65, R8, R65, RZ, P0, !PT ;  /* 0x0000004108416210 */ /* 0x000fc400007fe4ff */
[----:B-1----:R-:W-:-:S04]  /*0aa0*/  @P6 IADD3 R62, P0, R63, R10, RZ ;  /* 0x0000000a3f3e6210 */ /* 0x002fc80007f1e0ff */
[----:B------:R-:W-:Y:S02]  /*0ab0*/  @P6 IADD3.X R63, R8, R11, RZ, P0, !PT ;  /* 0x0000000b083f6210 */ /* 0x000fe400007fe4ff */
[----:B------:R-:W1:Y:S01]  /*0ac0*/  @P2 LDC.64 R10, c[0x0][0x288] ;  /* 0x0000a200ff0a2b82 */ /* 0x000e620000000a00 */
[----:B------:R-:W-:-:S13]  /*0ad0*/  ISETP.NE.AND P6, PT, R104, RZ, PT ;  /* 0x000000ff6800720c */ /* 0x000fda0003fc5270 */
[----:B------:R-:W2:Y:S01]  /*0ae0*/  @P6 LDC.64 R52, c[0x0][0x230] ;  /* 0x00008c00ff346b82 */ /* 0x000ea20000000a00 */
[----:B-1----:R-:W-:-:S04]  /*0af0*/  @P2 IMAD R8, R108, R10, RZ ;  /* 0x0000000a6c082224 */ /* 0x002fc800078e02ff */
[----:B------:R-:W-:Y:S01]  /*0b00*/  @P2 IMAD R11, R98, R11, R8 ;  /* 0x0000000b620b2224 */ /* 0x000fe200078e0208 */
[----:B------:R-:W-:-:S05]  /*0b10*/  @P2 MOV R8, R18 ;  /* 0x0000001200082202 */ /* 0x000fca0000000f00 */
[----:B------:R-:W-:-:S05]  /*0b20*/  @P2 IMAD.WIDE.U32 R8, R98, R10, R8 ;  /* 0x0000000a62082225 */ /* 0x000fca00078e0008 */
[----:B------:R-:W-:Y:S02]  /*0b30*/  @P2 IADD3 R9, R9, R11, RZ ;  /* 0x0000000b09092210 */ /* 0x000fe40007ffe0ff */
[----:B------:R-:W1:Y:S01]  /*0b40*/  @P2 LDC.64 R10, c[0x0][0x228] ;  /* 0x00008a00ff0a2b82 */ /* 0x000e620000000a00 */
[C---:B------:R-:W-:Y:S02]  /*0b50*/  @P2 SHF.L.U32 R61, R8.reuse, 0x1, RZ ;  /* 0x00000001083d2819 */ /* 0x040fe400000006ff */
[----:B------:R-:W-:Y:S02]  /*0b60*/  @P2 SHF.L.U64.HI R8, R8, 0x1, R9 ;  /* 0x0000000108082819 */ /* 0x000fe40000010209 */
[----:B------:R-:W-:Y:S02]  /*0b70*/  @P2 IADD3 R26, P0, R61, R26, RZ ;  /* 0x0000001a3d1a2210 */ /* 0x000fe40007f1e0ff */
[----:B------:R-:W-:Y:S02]  /*0b80*/  @P1 MOV R9, R21 ;  /* 0x0000001500091202 */ /* 0x000fe40000000f00 */
[----:B------:R-:W-:-:S02]  /*0b90*/  @P2 IADD3.X R27, R8, R27, RZ, P0, !PT ;  /* 0x0000001b081b2210 */ /* 0x000fc400007fe4ff */
[----:B-1----:R-:W-:-:S04]  /*0ba0*/  @P2 IADD3 R60, P0, R61, R10, RZ ;  /* 0x0000000a3d3c2210 */ /* 0x002fc80007f1e0ff */
[----:B------:R-:W-:Y:S02]  /*0bb0*/  @P2 IADD3.X R61, R8, R11, RZ, P0, !PT ;  /* 0x0000000b083d2210 */ /* 0x000fe400007fe4ff */
[----:B------:R-:W1:Y:S01]  /*0bc0*/  @P1 LDC.64 R10, c[0x0][0x288] ;  /* 0x0000a200ff0a1b82 */ /* 0x000e620000000a00 */
[----:B------:R-:W-:-:S13]  /*0bd0*/  ISETP.NE.AND P2, PT, R105, RZ, PT ;  /* 0x000000ff6900720c */ /* 0x000fda0003f45270 */
[----:B------:R-:W3:Y:S01]  /*0be0*/  @P2 LDC.64 R56, c[0x0][0x230] ;  /* 0x00008c00ff382b82 */ /* 0x000ee20000000a00 */
        /* <DEDUP_REMOVED lines=8> */
[----:B0-----:R-:W-:Y:S02]  /*0c70*/  @P1 IADD3 R16, P0, R59, R16, RZ ;  /* 0x000000103b101210 */ /* 0x001fe40007f1e0ff */
[----:B------:R-:W-:Y:S02]  /*0c80*/  SHF.R.S32.HI R9, RZ, 0x1f, R13 ;  /* 0x0000001fff097819 */ /* 0x000fe4000001140d */
[----:B------:R-:W-:-:S02]  /*0c90*/  @P1 IADD3.X R17, R8, R17, RZ, P0, !PT ;  /* 0x0000001108111210 */ /* 0x000fc400007fe4ff */
[----:B-1----:R-:W-:-:S04]  /*0ca0*/  @P1 IADD3 R58, P0, R59, R10, RZ ;  /* 0x0000000a3b3a1210 */ /* 0x002fc80007f1e0ff */
[----:B------:R-:W-:Y:S02]  /*0cb0*/  @P1 IADD3.X R59, R8, R11, RZ, P0, !PT ;  /* 0x0000000b083b1210 */ /* 0x000fe400007fe4ff */
[----:B------:R-:W0:Y:S02]  /*0cc0*/  @P2 LDC.64 R10, c[0x0][0x288] ;  /* 0x0000a200ff0a2b82 */ /* 0x000e240000000a00 */
[----:B0-----:R-:W-:Y:S01]  /*0cd0*/  @P2 IMAD R8, R9, R10, RZ ;  /* 0x0000000a09082224 */ /* 0x001fe200078e02ff */
[----:B------:R-:W-:-:S03]  /*0ce0*/  @P2 MOV R9, R21 ;  /* 0x0000001500092202 */ /* 0x000fc60000000f00 */
[----:B------:R-:W-:Y:S01]  /*0cf0*/  @P2 IMAD R11, R13, R11, R8 ;  /* 0x0000000b0d0b2224 */ /* 0x000fe200078e0208 */
[----:B------:R-:W-:-:S05]  /*0d00*/  @P2 MOV R8, R18 ;  /* 0x0000001200082202 */ /* 0x000fca0000000f00 */
[----:B------:R-:W-:Y:S01]  /*0d10*/  @P2 IMAD.WIDE.U32 R8, R13, R10, R8 ;  /* 0x0000000a0d082225 */ /* 0x000fe200078e0008 */
[----:B------:R-:W-:-:S04]  /*0d20*/  IADD3 R13, R3, 0xa0, RZ ;  /* 0x000000a0030d7810 */ /* 0x000fc80007ffe0ff */
[----:B------:R-:W-:Y:S02]  /*0d30*/  @P2 IADD3 R9, R9, R11, RZ ;  /* 0x0000000b09092210 */ /* 0x000fe40007ffe0ff */
[----:B------:R-:W0:Y:S01]  /*0d40*/  @P2 LDC.64 R10, c[0x0][0x228] ;  /* 0x00008a00ff0a2b82 */ /* 0x000e220000000a00 */
[C---:B------:R-:W-:Y:S02]  /*0d50*/  @P2 SHF.L.U32 R55, R8.reuse, 0x1, RZ ;  /* 0x0000000108372819 */ /* 0x040fe400000006ff */
[----:B------:R-:W-:Y:S02]  /*0d60*/  @P2 SHF.L.U64.HI R8, R8, 0x1, R9 ;  /* 0x0000000108082819 */ /* 0x000fe40000010209 */
[----:B---3--:R-:W-:Y:S02]  /*0d70*/  @P2 IADD3 R56, P0, R55, R56, RZ ;  /* 0x0000003837382210 */ /* 0x008fe40007f1e0ff */
[----:B------:R-:W-:Y:S02]  /*0d80*/  SHF.R.S32.HI R9, RZ, 0x1f, R13 ;  /* 0x0000001fff097819 */ /* 0x000fe4000001140d */
[----:B------:R-:W-:-:S02]  /*0d90*/  @P2 IADD3.X R57, R8, R57, RZ, P0, !PT ;  /* 0x0000003908392210 */ /* 0x000fc400007fe4ff */
[----:B0-----:R-:W-:-:S04]  /*0da0*/  @P2 IADD3 R54, P0, R55, R10, RZ ;  /* 0x0000000a37362210 */ /* 0x001fc80007f1e0ff */
[----:B------:R-:W-:Y:S02]  /*0db0*/  @P2 IADD3.X R55, R8, R11, RZ, P0, !PT ;  /* 0x0000000b08372210 */ /* 0x000fe400007fe4ff */
[----:B------:R-:W0:Y:S01]  /*0dc0*/  @P6 LDC.64 R10, c[0x0][0x288] ;  /* 0x0000a200ff0a6b82 */ /* 0x000e220000000a00 */
[----:B------:R-:W-:-:S13]  /*0dd0*/  ISETP.NE.AND P2, PT, R103, RZ, PT ;  /* 0x000000ff6700720c */ /* 0x000fda0003f45270 */
[----:B------:R-:W1:Y:S01]  /*0de0*/  @P2 LDC.64 R48, c[0x0][0x230] ;  /* 0x00008c00ff302b82 */ /* 0x000e620000000a00 */
        /* <DEDUP_REMOVED lines=10> */
[----:B--2---:R-:W-:Y:S02]  /*0e90*/  @P6 IADD3 R52, P0, R51, R52, RZ ;  /* 0x0000003433346210 */ /* 0x004fe40007f1e0ff */
[----:B------:R-:W-:Y:S02]  /*0ea0*/  SHF.R.S32.HI R9, RZ, 0x1f, R13 ;  /* 0x0000001fff097819 */ /* 0x000fe4000001140d */
[----:B------:R-:W-:-:S02]  /*0eb0*/  @P6 IADD3.X R53, R8, R53, RZ, P0, !PT ;  /* 0x0000003508356210 */ /* 0x000fc400007fe4ff */
[----:B0-----:R-:W-:-:S04]  /*0ec0*/  @P6 IADD3 R50, P0, R51, R10, RZ ;  /* 0x0000000a33326210 */ /* 0x001fc80007f1e0ff */
[----:B------:R-:W-:Y:S02]  /*0ed0*/  @P6 IADD3.X R51, R8, R11, RZ, P0, !PT ;  /* 0x0000000b08336210 */ /* 0x000fe400007fe4ff */
[----:B------:R-:W0:Y:S01]  /*0ee0*/  @P2 LDC.64 R10, c[0x0][0x288] ;  /* 0x0000a200ff0a2b82 */ /* 0x000e220000000a00 */
[----:B------:R-:W-:-:S13]  /*0ef0*/  ISETP.NE.AND P6, PT, R102, RZ, PT ;  /* 0x000000ff6600720c */ /* 0x000fda0003fc5270 */
[----:B------:R-:W2:Y:S01]  /*0f00*/  @P6 LDC.64 R44, c[0x0][0x230] ;  /* 0x00008c00ff2c6b82 */ /* 0x000ea20000000a00 */
        /* <DEDUP_REMOVED lines=10> */
[----:B-1----:R-:W-:Y:S02]  /*0fb0*/  @P2 IADD3 R48, P0, R47, R48, RZ ;  /* 0x000000302f302210 */ /* 0x002fe40007f1e0ff */
[----:B------:R-:W-:Y:S02]  /*0fc0*/  SHF.R.S32.HI R9, RZ, 0x1f, R13 ;  /* 0x0000001fff097819 */ /* 0x000fe4000001140d */
[----:B------:R-:W-:-:S02]  /*0fd0*/  @P2 IADD3.X R49, R8, R49, RZ, P0, !PT ;  /* 0x0000003108312210 */ /* 0x000fc400007fe4ff */
[----:B0-----:R-:W-:-:S04]  /*0fe0*/  @P2 IADD3 R46, P0, R47, R10, RZ ;  /* 0x0000000a2f2e2210 */ /* 0x001fc80007f1e0ff */
[----:B------:R-:W-:Y:S02]  /*0ff0*/  @P2 IADD3.X R47, R8, R11, RZ, P0, !PT ;  /* 0x0000000b082f2210 */ /* 0x000fe400007fe4ff */
[----:B------:R-:W0:Y:S01]  /*1000*/  @P6 LDC.64 R10, c[0x0][0x288] ;  /* 0x0000a200ff0a6b82 */ /* 0x000e220000000a00 */
[----:B------:R-:W-:Y:S01]  /*1010*/  ISETP.NE.AND P2, PT, R101, RZ, PT ;  /* 0x000000ff6500720c */ /* 0x000fe20003f45270 */
[----:B0-----:R-:W-:Y:S01]  /*1020*/  @P6 IMAD R8, R9, R10, RZ ;  /* 0x0000000a09086224 */ /* 0x001fe200078e02ff */
[----:B------:R-:W-:-:S03]  /*1030*/  @P6 MOV R9, R21 ;  /* 0x0000001500096202 */ /* 0x000fc60000000f00 */
[----:B------:R-:W-:Y:S01]  /*1040*/  @P6 IMAD R11, R13, R11, R8 ;  /* 0x0000000b0d0b6224 */ /* 0x000fe200078e0208 */
[----:B------:R-:W-:-:S05]  /*1050*/  @P6 MOV R8, R18 ;  /* 0x0000001200086202 */ /* 0x000fca0000000f00 */
[----:B------:R-:W-:Y:S02]  /*1060*/  @P6 IMAD.WIDE.U32 R8, R13, R10, R8 ;  /* 0x0000000a0d086225 */ /* 0x000fe400078e0008 */
[----:B------:R-:W0:Y:S03]  /*1070*/  @P2 LDC.64 R12, c[0x0][0x230] ;  /* 0x00008c00ff0c2b82 */ /* 0x000e260000000a00 */
[----:B------:R-:W-:Y:S02]  /*1080*/  @P6 IADD3 R9, R9, R11, RZ ;  /* 0x0000000b09096210 */ /* 0x000fe40007ffe0ff */
[C---:B------:R-:W-:Y:S02]  /*1090*/  @P6 SHF.L.U32 R43, R8.reuse, 0x1, RZ ;  /* 0x00000001082b6819 */ /* 0x040fe400000006ff */
[----:B------:R-:W-:Y:S01]  /*10a0*/  @P6 SHF.L.U64.HI R8, R8, 0x1, R9 ;  /* 0x0000000108086819 */ /* 0x000fe20000010209 */
[----:B------:R-:W1:Y:S01]  /*10b0*/  @P6 LDC.64 R10, c[0x0][0x228] ;  /* 0x00008a00ff0a6b82 */ /* 0x000e620000000a00 */
[----:B--2---:R-:W-:-:S02]  /*10c0*/  @P6 IADD3 R44, P0, R43, R44, RZ ;  /* 0x0000002c2b2c6210 */ /* 0x004fc40007f1e0ff */
[----:B------:R-:W-:Y:S02]  /*10d0*/  SHF.R.S32.HI R9, RZ, 0x1f, R15 ;  /* 0x0000001fff097819 */ /* 0x000fe4000001140f */
[----:B------:R-:W-:Y:S02]  /*10e0*/  @P6 IADD3.X R45, R8, R45, RZ, P0, !PT ;  /* 0x0000002d082d6210 */ /* 0x000fe400007fe4ff */
[----:B-1----:R-:W-:-:S04]  /*10f0*/  @P6 IADD3 R42, P0, R43, R10, RZ ;  /* 0x0000000a2b2a6210 */ /* 0x002fc80007f1e0ff */
[----:B------:R-:W-:Y:S02]  /*1100*/  @P6 IADD3.X R43, R8, R11, RZ, P0, !PT ;  /* 0x0000000b082b6210 */ /* 0x000fe400007fe4ff */
[----:B------:R-:W1:Y:S02]  /*1110*/  @P2 LDC.64 R10, c[0x0][0x288] ;  /* 0x0000a200ff0a2b82 */ /* 0x000e640000000a00 */
[----:B-1----:R-:W-:Y:S01]  /*1120*/  @P2 IMAD R8, R9, R10, RZ ;  /* 0x0000000a09082224 */ /* 0x002fe200078e02ff */
        /* <DEDUP_REMOVED lines=8> */
[----:B0-----:R-:W-:Y:S02]  /*11b0*/  @P2 IADD3 R10, P0, R41, R12, RZ ;  /* 0x0000000c290a2210 */ /* 0x001fe40007f1e0ff */
[----:B------:R-:W-:Y:S02]  /*11c0*/  SHF.R.S32.HI R9, RZ, 0x1f, R15 ;  /* 0x0000001fff097819 */ /* 0x000fe4000001140f */
[----:B------:R-:W-:-:S02]  /*11d0*/  @P2 IADD3.X R11, R8, R13, RZ, P0, !PT ;  /* 0x0000000d080b2210 */ /* 0x000fc400007fe4ff */
[----:B------:R-:W0:Y:S02]  /*11e0*/  @P2 LDC.64 R12, c[0x0][0x228] ;  /* 0x00008a00ff0c2b82 */ /* 0x000e240000000a00 */
[----:B0-----:R-:W-:-:S04]  /*11f0*/  @P2 IADD3 R40, P0, R41, R12, RZ ;  /* 0x0000000c29282210 */ /* 0x001fc80007f1e0ff */
[----:B------:R-:W-:Y:S02]  /*1200*/  @P2 IADD3.X R41, R8, R13, RZ, P0, !PT ;  /* 0x0000000d08292210 */ /* 0x000fe400007fe4ff */
[----:B------:R-:W0:Y:S01]  /*1210*/  @P5 LDC.64 R12, c[0x0][0x288] ;  /* 0x0000a200ff0c5b82 */ /* 0x000e220000000a00 */
[----:B------:R-:W-:Y:S02]  /*1220*/  CS2R R76, SRZ ;  /* 0x00000000004c7805 */ /* 0x000fe4000001ff00 */
[----:B------:R-:W-:Y:S02]  /*1230*/  CS2R R74, SRZ ;  /* 0x00000000004a7805 */ /* 0x000fe4000001ff00 */
[----:B------:R-:W-:Y:S02]  /*1240*/  CS2R R92, SRZ ;  /* 0x00000000005c7805 */ /* 0x000fe4000001ff00 */
[----:B------:R-:W-:Y:S02]  /*1250*/  IADD3 R71, R3, 0x60, RZ ;  /* 0x0000006003477810 */ /* 0x000fe40007ffe0ff */
[----:B------:R-:W-:Y:S01]  /*1260*/  ISETP.NE.AND P2, PT, R106, RZ, PT ;  /* 0x000000ff6a00720c */ /* 0x000fe20003f45270 */
[----:B0-----:R-:W-:Y:S01]  /*1270*/  @P5 IMAD R8, R9, R12, RZ ;  /* 0x0000000c09085224 */ /* 0x001fe200078e02ff */
[----:B------:R-:W-:-:S03]  /*1280*/  @P5 MOV R9, R21 ;  /* 0x0000001500095202 */ /* 0x000fc60000000f00 */
[----:B------:R-:W-:Y:S01]  /*1290*/  @P5 IMAD R13, R15, R13, R8 ;  /* 0x0000000d0f0d5224 */ /* 0x000fe200078e0208 */
[----:B------:R-:W-:-:S05]  /*12a0*/  @P5 MOV R8, R18 ;  /* 0x0000001200085202 */ /* 0x000fca0000000f00 */
[----:B------:R-:W-:-:S05]  /*12b0*/  @P5 IMAD.WIDE.U32 R8, R15, R12, R8 ;  /* 0x0000000c0f085225 */ /* 0x000fca00078e0008 */
[----:B------:R-:W-:Y:S02]  /*12c0*/  @P5 IADD3 R9, R9, R13, RZ ;  /* 0x0000000d09095210 */ /* 0x000fe40007ffe0ff */
[----:B------:R-:W0:Y:S01]  /*12d0*/  @P5 LDC.64 R12, c[0x0][0x228] ;  /* 0x00008a00ff0c5b82 */ /* 0x000e220000000a00 */
[C---:B------:R-:W-:Y:S02]  /*12e0*/  @P5 SHF.L.U32 R37, R8.reuse, 0x1, RZ ;  /* 0x0000000108255819 */ /* 0x040fe400000006ff */
[----:B------:R-:W-:Y:S02]  /*12f0*/  @P5 SHF.L.U64.HI R8, R8, 0x1, R9 ;  /* 0x0000000108085819 */ /* 0x000fe40000010209 */
[----:B----4-:R-:W-:-:S04]  /*1300*/  @P5 IADD3 R38, P0, R37, R38, RZ ;  /* 0x0000002625265210 */ /* 0x010fc80007f1e0ff */
[----:B------:R-:W-:Y:S02]  /*1310*/  @P5 IADD3.X R39, R8, R39, RZ, P0, !PT ;  /* 0x0000002708275210 */ /* 0x000fe400007fe4ff */
[----:B0-----:R-:W-:-:S04]  /*1320*/  @P5 IADD3 R36, P0, R37, R12, RZ ;  /* 0x0000000c25245210 */ /* 0x001fc80007f1e0ff */
[----:B------:R-:W-:Y:S02]  /*1330*/  @P5 IADD3.X R37, R8, R13, RZ, P0, !PT ;  /* 0x0000000d08255210 */ /* 0x000fe400007fe4ff */
[----:B------:R-:W0:Y:S01]  /*1340*/  @P4 LDC.64 R8, c[0x0][0x288] ;  /* 0x0000a200ff084b82 */ /* 0x000e220000000a00 */
[----:B------:R-:W-:Y:S02]  /*1350*/  SHF.R.S32.HI R13, RZ, 0x1f, R23 ;  /* 0x0000001fff0d7819 */ /* 0x000fe40000011417 */
[----:B------:R-:W-:Y:S02]  /*1360*/  CS2R R72, SRZ ;  /* 0x0000000000487805 */ /* 0x000fe4000001ff00 */
[----:B------:R-:W-:Y:S02]  /*1370*/  CS2R R90, SRZ ;  /* 0x00000000005a7805 */ /* 0x000fe4000001ff00 */
[----:B------:R-:W-:Y:S02]  /*1380*/  ISETP.NE.AND P5, PT, R102, RZ, PT ;  /* 0x000000ff6600720c */ /* 0x000fe40003fa5270 */
[----:B------:R-:W5:Y:S02]  /*1390*/  @P2 LDG.E R72, desc[UR8][R64.64] ;  /* 0x0000000840482981 */ /* 0x000f64000c1e1900 */
[----:B------:R-:W-:-:S02]  /*13a0*/  P2R R67, PR, RZ, 0x20 ;  /* 0x00000020ff437803 */ /* 0x000fc40000000000 */
[----:B------:R-:W-:Y:S01]  /*13b0*/  ISETP.NE.AND P5, PT, R103, RZ, PT ;  /* 0x000000ff6700720c */ /* 0x000fe20003fa5270 */
[----:B------:R-:W5:Y:S01]  /*13c0*/  @P2 LDG.E R91, desc[UR8][R62.64] ;  /* 0x000000083e5b2981 */ /* 0x000f62000c1e1900 */
[----:B0-----:R-:W-:Y:S01]  /*13d0*/  @P4 IMAD R12, R13, R8, RZ ;  /* 0x000000080d0c4224 */ /* 0x001fe200078e02ff */
[----:B------:R-:W-:Y:S02]  /*13e0*/  @P4 MOV R13, R21 ;  /* 0x00000015000d4202 */ /* 0x000fe40000000f00 */
[----:B------:R-:W-:Y:S01]  /*13f0*/  P2R R68, PR, RZ, 0x20 ;  /* 0x00000020ff447803 */ /* 0x000fe20000000000 */
[C---:B------:R-:W-:Y:S01]  /*1400*/  @P4 IMAD R15, R23.reuse, R9, R12 ;  /* 0x00000009170f4224 */ /* 0x040fe200078e020c */
[----:B------:R-:W-:Y:S02]  /*1410*/  @P4 MOV R12, R18 ;  /* 0x00000012000c4202 */ /* 0x000fe40000000f00 */
[----:B------:R-:W-:Y:S02]  /*1420*/  ISETP.NE.AND P2, PT, R70, RZ, PT ;  /* 0x000000ff4600720c */ /* 0x000fe40003f45270 */
[----:B------:R-:W-:Y:S01]  /*1430*/  ISETP.NE.AND P5, PT, R104, RZ, PT ;  /* 0x000000ff6800720c */ /* 0x000fe20003fa5270 */
[----:B------:R-:W-:Y:S01]  /*1440*/  @P4 IMAD.WIDE.U32 R8, R23, R8, R12 ;  /* 0x0000000817084225 */ /* 0x000fe200078e000c */
[----:B------:R-:W-:Y:S01]  /*1450*/  IADD3 R23, R3, 0x160, RZ ;  /* 0x0000016003177810 */ /* 0x000fe20007ffe0ff */
[----:B------:R-:W0:Y:S01]  /*1460*/  @P4 LDC.64 R12, c[0x0][0x228] ;  /* 0x00008a00ff0c4b82 */ /* 0x000e220000000a00 */
[----:B------:R-:W-:-:S02]  /*1470*/  P2R R69, PR, RZ, 0x20 ;  /* 0x00000020ff457803 */ /* 0x000fc40000000000 */
[----:B------:R-:W-:Y:S02]  /*1480*/  @P4 IADD3 R9, R9, R15, RZ ;  /* 0x0000000f09094210 */ /* 0x000fe40007ffe0ff */
[C---:B------:R-:W-:Y:S02]  /*1490*/  @P4 SHF.L.U32 R33, R8.reuse, 0x1, RZ ;  /* 0x0000000108214819 */ /* 0x040fe400000006ff */
[----:B------:R-:W-:Y:S01]  /*14a0*/  @P4 SHF.L.U64.HI R8, R8, 0x1, R9 ;  /* 0x0000000108084819 */ /* 0x000fe20000010209 */
[----:B------:R1:W5:Y:S01]  /*14b0*/  @P2 LDG.E R73, desc[UR8][R26.64] ;  /* 0x000000081a492981 */ /* 0x000362000c1e1900 */
[----:B------:R-:W-:Y:S02]  /*14c0*/  @P4 IADD3 R34, P0, R33, R34, RZ ;  /* 0x0000002221224210 */ /* 0x000fe40007f1e0ff */
[----:B------:R-:W-:Y:S02]  /*14d0*/  ISETP.NE.AND P5, PT, R105, RZ, PT ;  /* 0x000000ff6900720c */ /* 0x000fe40003fa5270 */
[----:B------:R-:W-:-:S02]  /*14e0*/  CS2R R86, SRZ ;  /* 0x0000000000567805 */ /* 0x000fc4000001ff00 */
[----:B------:R-:W-:Y:S02]  /*14f0*/  @P4 IADD3.X R35, R8, R35, RZ, P0, !PT ;  /* 0x0000002308234210 */ /* 0x000fe400007fe4ff */
[----:B------:R-:W-:Y:S02]  /*1500*/  CS2R R84, SRZ ;  /* 0x0000000000547805 */ /* 0x000fe4000001ff00 */
[----:B------:R-:W-:Y:S02]  /*1510*/  CS2R R82, SRZ ;  /* 0x0000000000527805 */ /* 0x000fe4000001ff00 */
[----:B------:R-:W-:Y:S02]  /*1520*/  CS2R R88, SRZ ;  /* 0x0000000000587805 */ /* 0x000fe4000001ff00 */
[----:B------:R-:W-:Y:S02]  /*1530*/  CS2R R80, SRZ ;  /* 0x0000000000507805 */ /* 0x000fe4000001ff00 */
[----:B-1----:R-:W-:-:S02]  /*1540*/  CS2R R26, SRZ ;  /* 0x00000000001a7805 */ /* 0x002fc4000001ff00 */
[----:B------:R-:W-:Y:S01]  /*1550*/  CS2R R78, SRZ ;  /* 0x00000000004e7805 */ /* 0x000fe2000001ff00 */
[----:B------:R-:W5:Y:S01]  /*1560*/  @P2 LDG.E R90, desc[UR8][R60.64] ;  /* 0x000000083c5a2981 */ /* 0x000f62000c1e1900 */
[----:B0-----:R-:W-:-:S03]  /*1570*/  @P4 IADD3 R32, P0, R33, R12, RZ ;  /* 0x0000000c21204210 */ /* 0x001fc60007f1e0ff */
[----:B------:R0:W5:Y:S01]  /*1580*/  @P1 LDG.E R26, desc[UR8][R16.64] ;  /* 0x00000008101a1981 */ /* 0x000162000c1e1900 */
[----:B------:R-:W-:-:S03]  /*1590*/  @P4 IADD3.X R33, R8, R13, RZ, P0, !PT ;  /* 0x0000000d08214210 */ /* 0x000fc600007fe4ff */
[----:B------:R-:W5:Y:S01]  /*15a0*/  @P5 LDG.E R87, desc[UR8][R54.64] ;  /* 0x0000000836575981 */ /* 0x000f62000c1e1900 */
[----:B------:R-:W1:Y:S01]  /*15b0*/  @P3 LDC.64 R8, c[0x0][0x288] ;  /* 0x0000a200ff083b82 */ /* 0x000e620000000a00 */
[----:B------:R-:W-:Y:S02]  /*15c0*/  SHF.R.S32.HI R13, RZ, 0x1f, R23 ;  /* 0x0000001fff0d7819 */ /* 0x000fe40000011417 */
[----:B------:R-:W5:Y:S01]  /*15d0*/  @P1 LDG.E R89, desc[UR8][R58.64] ;  /* 0x000000083a591981 */ /* 0x000f62000c1e1900 */
[----:B0-----:R-:W-:-:S03]  /*15e0*/  MOV R17, RZ ;  /* 0x000000ff00117202 */ /* 0x001fc60000000f00 */
[----:B------:R-:W5:Y:S04]  /*15f0*/  @P4 LDG.E R79, desc[UR8][R34.64] ;  /* 0x00000008224f4981 */ /* 0x000f68000c1e1900 */
[----:B------:R-:W5:Y:S04]  /*1600*/  @P5 LDG.E R17, desc[UR8][R56.64] ;  /* 0x0000000838115981 */ /* 0x000f68000c1e1900 */
[----:B------:R-:W5:Y:S01]  /*1610*/  @P4 LDG.E R78, desc[UR8][R32.64] ;  /* 0x00000008204e4981 */ /* 0x000f62000c1e1900 */
[----:B-1----:R-:W-:Y:S01]  /*1620*/  @P3 IMAD R12, R13, R8, RZ ;  /* 0x000000080d0c3224 */ /* 0x002fe200078e02ff */
[----:B------:R-:W-:-:S03]  /*1630*/  @P3 MOV R13, R21 ;  /* 0x00000015000d3202 */ /* 0x000fc60000000f00 */
[----:B------:R-:W-:Y:S01]  /*1640*/  @P3 IMAD R15, R23, R9, R12 ;  /* 0x00000009170f3224 */ /* 0x000fe200078e020c */
[----:B------:R-:W-:-:S05]  /*1650*/  @P3 MOV R12, R18 ;  /* 0x00000012000c3202 */ /* 0x000fca0000000f00 */
[----:B------:R-:W-:Y:S01]  /*1660*/  @P3 IMAD.WIDE.U32 R8, R23, R8, R12 ;  /* 0x0000000817083225 */ /* 0x000fe200078e000c */
[----:B------:R-:W-:-:S04]  /*1670*/  SHF.R.S32.HI R23, RZ, 0x1f, R29 ;  /* 0x0000001fff177819 */ /* 0x000fc8000001141d */
[----:B------:R-:W-:Y:S02]  /*1680*/  @P3 IADD3 R13, R9, R15, RZ ;  /* 0x0000000f090d3210 */ /* 0x000fe40007ffe0ff */
[C---:B------:R-:W-:Y:S02]  /*1690*/  @P3 SHF.L.U32 R9, R8.reuse, 0x1, RZ ;  /* 0x0000000108093819 */ /* 0x040fe400000006ff */
[----:B------:R-:W-:Y:S02]  /*16a0*/  @P3 SHF.L.U64.HI R8, R8, 0x1, R13 ;  /* 0x0000000108083819 */ /* 0x000fe4000001020d */
[----:B------:R-:W0:Y:S01]  /*16b0*/  @P3 LDC.64 R12, c[0x0][0x228] ;  /* 0x00008a00ff0c3b82 */ /* 0x000e220000000a00 */
[----:B------:R-:W-:-:S04]  /*16c0*/  @P3 IADD3 R30, P0, R9, R30, RZ ;  /* 0x0000001e091e3210 */ /* 0x000fc80007f1e0ff */
[C---:B------:R-:W-:Y:S02]  /*16d0*/  @P3 IADD3.X R31, R8.reuse, R31, RZ, P0, !PT ;  /* 0x0000001f081f3210 */ /* 0x040fe400007fe4ff */
[----:B0-----:R-:W-:Y:S02]  /*16e0*/  @P3 IADD3 R12, P0, R9, R12, RZ ;  /* 0x0000000c090c3210 */ /* 0x001fe40007f1e0ff */
[----:B------:R-:W0:Y:S02]  /*16f0*/  LDC R9, c[0x0][0x2ac] ;  /* 0x0000ab00ff097b82 */ /* 0x000e240000000800 */
[----:B------:R-:W-:Y:S02]  /*1700*/  @P3 IADD3.X R13, R8, R13, RZ, P0, !PT ;  /* 0x0000000d080d3210 */ /* 0x000fe400007fe4ff */
[----:B------:R-:W-:Y:S01]  /*1710*/  ISETP.NE.AND P5, PT, R69, RZ, PT ;  /* 0x000000ff4500720c */ /* 0x000fe20003fa5270 */
[----:B------:R-:W-:Y:S02]  /*1720*/  BSSY B0, `(.L_x_360) ;  /* 0x00000a3000007945 */ /* 0x000fe40003800000 */
[----:B------:R-:W5:Y:S10]  /*1730*/  @P3 LDG.E R77, desc[UR8][R12.64] ;  /* 0x000000080c4d3981 */ /* 0x000f74000c1e1900 */
        /* <DEDUP_REMOVED lines=93> */
[----:B------:R-:W-:Y:S02]  /*1d10*/  @P0 IADD3.X R15, R22, R15, RZ, P6, !PT ;  /* 0x0000000f160f0210 */ /* 0x000fe400037fe4ff */
[----:B------:R-:W-:Y:S02]  /*1d20*/  ISETP.NE.AND P6, PT, R110, RZ, PT ;  /* 0x000000ff6e00720c */ /* 0x000fe40003fc5270 */
[----:B------:R-:W-:Y:S01]  /*1d30*/  SHF.R.S32.HI R23, RZ, 0x1f, R71 ;  /* 0x0000001fff177819 */ /* 0x000fe20000011447 */
[----:B------:R0:W5:Y:S10]  /*1d40*/  @P0 LDG.E R92, desc[UR8][R14.64] ;  /* 0x000000080e5c0981 */ /* 0x000174000c1e1900 */
[----:B-1----:R-:W1:Y:S08]  /*1d50*/  @P6 LDC.64 R8, c[0x0][0x288] ;  /* 0x0000a200ff086b82 */ /* 0x002e700000000a00 */
[----:B0-----:R-:W0:Y:S01]  /*1d60*/  @P6 LDC.64 R14, c[0x0][0x230] ;  /* 0x00008c00ff0e6b82 */ /* 0x001e220000000a00 */
[----:B-1----:R-:W-:Y:S01]  /*1d70*/  @P6 IMAD R22, R23, R8, RZ ;  /* 0x0000000817166224 */ /* 0x002fe200078e02ff */
[----:B------:R-:W-:-:S03]  /*1d80*/  @P6 MOV R23, R21 ;  /* 0x0000001500176202 */ /* 0x000fc60000000f00 */
[----:B------:R-:W-:Y:S01]  /*1d90*/  @P6 IMAD R29, R71, R9, R22 ;  /* 0x00000009471d6224 */ /* 0x000fe200078e0216 */
[----:B------:R-:W-:-:S05]  /*1da0*/  @P6 MOV R22, R18 ;  /* 0x0000001200166202 */ /* 0x000fca0000000f00 */
[----:B------:R-:W-:-:S05]  /*1db0*/  @P6 IMAD.WIDE.U32 R22, R71, R8, R22 ;  /* 0x0000000847166225 */ /* 0x000fca00078e0016 */
[----:B------:R-:W-:Y:S02]  /*1dc0*/  @P6 IADD3 R23, R23, R29, RZ ;  /* 0x0000001d17176210 */ /* 0x000fe40007ffe0ff */
[----:B------:R-:W1:Y:S01]  /*1dd0*/  @P6 LDC.64 R28, c[0x0][0x228] ;  /* 0x00008a00ff1c6b82 */ /* 0x000e620000000a00 */
[C---:B------:R-:W-:Y:S02]  /*1de0*/  @P6 SHF.L.U32 R9, R22.reuse, 0x1, RZ ;  /* 0x0000000116096819 */ /* 0x040fe400000006ff */
[----:B------:R-:W-:Y:S02]  /*1df0*/  @P6 SHF.L.U64.HI R22, R22, 0x1, R23 ;  /* 0x0000000116166819 */ /* 0x000fe40000010217 */
[----:B0-----:R-:W-:-:S04]  /*1e00*/  @P6 IADD3 R14, P0, R9, R14, RZ ;  /* 0x0000000e090e6210 */ /* 0x001fc80007f1e0ff */
[----:B------:R-:W-:Y:S02]  /*1e10*/  @P6 IADD3.X R15, R22, R15, RZ, P0, !PT ;  /* 0x0000000f160f6210 */ /* 0x000fe400007fe4ff */
[----:B------:R-:W-:-:S03]  /*1e20*/  CS2R R12, SRZ ;  /* 0x00000000000c7805 */ /* 0x000fc6000001ff00 */
[----:B------:R-:W5:Y:S01]  /*1e30*/  @P6 LDG.E R27, desc[UR8][R14.64] ;  /* 0x000000080e1b6981 */ /* 0x000f62000c1e1900 */
[----:B-1----:R-:W-:-:S04]  /*1e40*/  @P6 IADD3 R28, P0, R9, R28, RZ ;  /* 0x0000001c091c6210 */ /* 0x002fc80007f1e0ff */
[----:B------:R-:W-:Y:S02]  /*1e50*/  @P6 IADD3.X R29, R22, R29, RZ, P0, !PT ;  /* 0x0000001d161d6210 */ /* 0x000fe400007fe4ff */
[----:B------:R-:W0:Y:S03]  /*1e60*/  LDC.64 R22, c[0x0][0x248] ;  /* 0x00009200ff167b82 */ /* 0x000e260000000a00 */
[----:B------:R-:W5:Y:S01]  /*1e70*/  @P6 LDG.E R88, desc[UR8][R28.64] ;  /* 0x000000081c586981 */ /* 0x000f62000c1e1900 */
[----:B0-----:R-:W-:-:S06]  /*1e80*/  IMAD.WIDE R22, R6, 0x8, R22 ;  /* 0x0000000806167825 */ /* 0x001fcc00078e0216 */
[----:B------:R-:W2:Y:S02]  /*1e90*/  LDG.E.64 R22, desc[UR8][R22.64] ;  /* 0x0000000816167981 */ /* 0x000ea4000c1e1b00 */
[----:B--2---:R-:W-:-:S05]  /*1ea0*/  FFMA.FTZ R8, -R22, R22, R23 ;  /* 0x0000001616087223 */ /* 0x004fca0000010117 */
[----:B------:R-:W-:Y:S02]  /*1eb0*/  FSETP.GTU.FTZ.AND P0, PT, R8, RZ, PT ;  /* 0x000000ff0800720b */ /* 0x000fe40003f1c000 */
[----:B------:R-:W-:-:S06]  /*1ec0*/  MOV R23, RZ ;  /* 0x000000ff00177202 */ /* 0x000fcc0000000f00 */
[----:B------:R-:W5:Y:S05]  /*1ed0*/  @P5 LDG.E R23, desc[UR8][R52.64] ;  /* 0x0000000834175981 */ /* 0x000f6a000c1e1900 */
[----:B------:R-:W0:Y:S01]  /*1ee0*/  @P0 LDC R9, c[0x0][0x250] ;  /* 0x00009400ff090b82 */ /* 0x000e220000000800 */
[----:B------:R-:W-:-:S13]  /*1ef0*/  ISETP.NE.AND P5, PT, R68, RZ, PT ;  /* 0x000000ff4400720c */ /* 0x000fda0003fa5270 */
[----:B------:R-:W5:Y:S04]  /*1f00*/  @P5 LDG.E R85, desc[UR8][R48.64] ;  /* 0x0000000830555981 */ /* 0x000f68000c1e1900 */
[----:B------:R-:W5:Y:S01]  /*1f10*/  @P5 LDG.E R84, desc[UR8][R46.64] ;  /* 0x000000082e545981 */ /* 0x000f62000c1e1900 */
[----:B------:R-:W-:Y:S01]  /*1f20*/  ISETP.NE.AND P5, PT, R67, RZ, PT ;  /* 0x000000ff4300720c */ /* 0x000fe20003fa5270 */
[----:B0-----:R-:W-:Y:S01]  /*1f30*/  @P0 FADD.FTZ R9, R8, R9 ;  /* 0x0000000908090221 */ /* 0x001fe20000010000 */
[----:B------:R-:W-:-:S06]  /*1f40*/  MOV R8, 0x3f800000 ;  /* 0x3f80000000087802 */ /* 0x000fcc0000000f00 */
[----:B------:R0:W1:Y:S01]  /*1f50*/  @P0 MUFU.RSQ R8, R9 ;  /* 0x0000000900080308 */ /* 0x0000620000001400 */
[----:B------:R-:W-:-:S04]  /*1f60*/  ISETP.NE.AND P0, PT, R101, RZ, PT ;  /* 0x000000ff6500720c */ /* 0x000fc80003f05270 */
[----:B------:R-:W5:Y:S01]  /*1f70*/  @P5 LDG.E R83, desc[UR8][R42.64] ;  /* 0x000000082a535981 */ /* 0x000f62000c1e1900 */
[----:B0-----:R-:W-:-:S08]  /*1f80*/  MOV R9, RZ ;  /* 0x000000ff00097202 */ /* 0x001fd00000000f00 */
[----:B------:R0:W5:Y:S04]  /*1f90*/  @P0 LDG.E R82, desc[UR8][R10.64] ;  /* 0x000000080a520981 */ /* 0x000168000c1e1900 */
[----:B------:R2:W5:Y:S01]  /*1fa0*/  @P5 LDG.E R9, desc[UR8][R44.64] ;  /* 0x000000082c095981 */ /* 0x000562000c1e1900 */
[----:B------:R-:W-:-:S03]  /*1fb0*/  ISETP.NE.AND P5, PT, R66, RZ, PT ;  /* 0x000000ff4200720c */ /* 0x000fc60003fa5270 */
[----:B------:R2:W5:Y:S01]  /*1fc0*/  @P0 LDG.E R81, desc[UR8][R40.64] ;  /* 0x0000000828510981 */ /* 0x000562000c1e1900 */
[----:B0-----:R-:W-:-:S06]  /*1fd0*/  CS2R R10, SRZ ;  /* 0x00000000000a7805 */ /* 0x001fcc000001ff00 */
[----:B------:R2:W5:Y:S04]  /*1fe0*/  @P3 LDG.E R11, desc[UR8][R30.64] ;  /* 0x000000081e0b3981 */ /* 0x000568000c1e1900 */
[----:B------:R2:W5:Y:S04]  /*1ff0*/  @P5 LDG.E R10, desc[UR8][R38.64] ;  /* 0x00000008260a5981 */ /* 0x000568000c1e1900 */
[----:B------:R2:W5:Y:S01]  /*2000*/  @P5 LDG.E R80, desc[UR8][R36.64] ;  /* 0x0000000824505981 */ /* 0x000562000c1e1900 */
[----:B------:R-:W-:Y:S02]  /*2010*/  ISETP.GT.U32.AND P0, PT, R2, 0x7f, PT ;  /* 0x0000007f0200780c */ /* 0x000fe40003f04070 */
[----:B------:R-:W-:-:S11]  /*2020*/  CS2R R14, SRZ ;  /* 0x00000000000e7805 */ /* 0x000fd6000001ff00 */
        /* <DEDUP_REMOVED lines=9> */
[----:B------:R-:W2:Y:S01]  /*20c0*/  @P0 LDG.E.U16 R15, desc[UR8][R28.64] ;  /* 0x000000081c0f0981 */ /* 0x000ea2000c1e1500 */
[----:B------:R-:W-:-:S03]  /*20d0*/  IADD3.X R25, R12, UR13, RZ, P6, !PT ;  /* 0x0000000d0c197c10 */ /* 0x000fc6000b7fe4ff */
[----:B------:R-:W3:Y:S01]  /*20e0*/  @P0 LDG.E.U16 R12, desc[UR8][R28.64+0x2] ;  /* 0x000002081c0c0981 */ /* 0x000ee2000c1e1500 */
[----:B--2---:R-:W-:-:S03]  /*20f0*/  @P0 SHF.L.U32 R13, R15, 0x10, RZ ;  /* 0x000000100f0d0819 */ /* 0x004fc600000006ff */
[----:B------:R-:W2:Y:S01]  /*2100*/  LDG.E.U16 R15, desc[UR8][R24.64+0x2] ;  /* 0x00000208180f7981 */ /* 0x000ea2000c1e1500 */
[----:B---3--:R-:W-:-:S03]  /*2110*/  @P0 SHF.L.U32 R14, R12, 0x10, RZ ;  /* 0x000000100c0e0819 */ /* 0x008fc600000006ff */
[----:B------:R-:W3:Y:S01]  /*2120*/  LDG.E.U16 R12, desc[UR8][R24.64] ;  /* 0x00000008180c7981 */ /* 0x000ee2000c1e1500 */
[----:B--2---:R-:W-:Y:S02]  /*2130*/  SHF.L.U32 R15, R15, 0x10, RZ ;  /* 0x000000100f0f7819 */ /* 0x004fe400000006ff */
[----:B---3--:R-:W-:-:S07]  /*2140*/  SHF.L.U32 R12, R12, 0x10, RZ ;  /* 0x000000100c0c7819 */ /* 0x008fce00000006ff */
.L_x_361:
[----:B------:R-:W-:Y:S05]  /*2150*/  BSYNC B0 ;  /* 0x0000000000007941 */ /* 0x000fea0003800000 */
.L_x_360:
[----:B------:R-:W-:Y:S02]  /*2160*/  ISETP.NE.AND P0, PT, RZ, UR10, PT ;  /* 0x0000000aff007c0c */ /* 0x000fe4000bf05270 */
[C---:B-----5:R-:W-:Y:S02]  /*2170*/  PRMT R16, R72.reuse, 0x7632, R16 ;  /* 0x0000763248107816 */ /* 0x060fe40000000010 */
[----:B------:R-:W-:Y:S02]  /*2180*/  SHF.L.U32 R25, R72, 0x10, RZ ;  /* 0x0000001048197819 */ /* 0x000fe400000006ff */
[C---:B------:R-:W-:Y:S02]  /*2190*/  PRMT R24, R73.reuse, 0x7632, R24 ;  /* 0x0000763249187816 */ /* 0x040fe40000000018 */
[----:B------:R-:W-:Y:S01]  /*21a0*/  SHF.L.U32 R33, R16, 0x10, RZ ;  /* 0x0000001010217819 */ /* 0x000fe200000006ff */
[----:B------:R-:W-:Y:S01]  /*21b0*/  FADD.FTZ R25, -R22, R25 ;  /* 0x0000001916197221 */ /* 0x000fe20000010100 */
[----:B------:R-:W-:-:S02]  /*21c0*/  SHF.L.U32 R35, R73, 0x10, RZ ;  /* 0x0000001049237819 */ /* 0x000fc400000006ff */
[----:B------:R-:W-:Y:S01]  /*21d0*/  SHF.L.U32 R37, R24, 0x10, RZ ;  /* 0x0000001018257819 */ /* 0x000fe200000006ff */
[----:B------:R-:W-:Y:S01]  /*21e0*/  FADD.FTZ R33, -R22, R33 ;  /* 0x0000002116217221 */ /* 0x000fe20000010100 */
[----:B------:R-:W-:Y:S01]  /*21f0*/  PRMT R30, R91, 0x7632, R30 ;  /* 0x000076325b1e7816 */ /* 0x000fe2000000001e */
[-C--:B------:R-:W-:Y:S01]  /*2200*/  FMUL.FTZ R24, R25, R8.reuse ;  /* 0x0000000819187220 */ /* 0x080fe20000410000 */
[----:B------:R-:W-:Y:S01]  /*2210*/  PRMT R28, R90, 0x7632, R28 ;  /* 0x000076325a1c7816 */ /* 0x000fe2000000001c */
[C---:B------:R-:W-:Y:S01]  /*2220*/  FADD.FTZ R43, -R22.reuse, R35 ;  /* 0x00000023162b7221 */ /* 0x040fe20000010100 */
[----:B------:R-:W-:Y:S01]  /*2230*/  SHF.L.U32 R31, R91, 0x10, RZ ;  /* 0x000000105b1f7819 */ /* 0x000fe200000006ff */
[----:B------:R-:W-:Y:S01]  /*2240*/  FADD.FTZ R45, -R22, R37 ;  /* 0x00000025162d7221 */ /* 0x000fe20000010100 */
        /* <DEDUP_REMOVED lines=23> */
.L_x_362:
        /* <DEDUP_REMOVED lines=26> */
.L_x_363:
[----:B------:R-:W-:Y:S01]  /*2560*/  FADD.FTZ R16, RZ, R31 ;  /* 0x0000001fff107221 */ /* 0x000fe20000010000 */
[C---:B------:R-:W-:Y:S01]  /*2570*/  FFMA.FTZ R35, R25.reuse, R32, R24 ;  /* 0x0000002019237223 */ /* 0x040fe20000010018 */
[----:B------:R-:W-:Y:S01]  /*2580*/  FFMA.FTZ R31, R25, R30, RZ ;  /* 0x0000001e191f7223 */ /* 0x000fe200000100ff */
[----:B------:R-:W-:Y:S01]  /*2590*/  FFMA.FTZ R40, R42, R29, R40 ;  /* 0x0000001d2a287223 */ /* 0x000fe20000010028 */
[----:B------:R-:W-:Y:S01]  /*25a0*/  FMUL.FTZ R24, R29, R12 ;  /* 0x0000000c1d187220 */ /* 0x000fe20000410000 */
[--C-:B------:R-:W-:Y:S01]  /*25b0*/  FADD.FTZ R38, R16, R29.reuse ;  /* 0x0000001d10267221 */ /* 0x100fe20000010000 */
[----:B------:R-:W-:Y:S01]  /*25c0*/  FADD.FTZ R25, RZ, R30 ;  /* 0x0000001eff197221 */ /* 0x000fe20000010000 */
[----:B------:R-:W-:Y:S01]  /*25d0*/  PRMT R29, R26, 0x7632, R29 ;  /* 0x000076321a1d7816 */ /* 0x000fe2000000001d */
        /* <DEDUP_REMOVED lines=8> */
[----:B------:R-:W-:Y:S01]  /*2660*/  PRMT R16, R89, 0x7632, R16 ;  /* 0x0000763259107816 */ /* 0x000fe20000000010 */
[C---:B------:R-:W-:Y:S01]  /*2670*/  FADD.FTZ R31, -R22.reuse, R31 ;  /* 0x0000001f161f7221 */ /* 0x040fe20000010100 */
        /* <DEDUP_REMOVED lines=25> */
.L_x_364:
[----:B------:R-:W-:Y:S01]  /*2810*/  FMUL.FTZ R29, R33, R12 ;  /* 0x0000000c211d7220 */ /* 0x000fe20000410000 */
[----:B------:R-:W-:Y:S01]  /*2820*/  FADD.FTZ R32, R25, R24 ;  /* 0x0000001819207221 */ /* 0x000fe20000010000 */
[----:B------:R-:W-:Y:S01]  /*2830*/  PRMT R30, R27, 0x7632, R30 ;  /* 0x000076321b1e7816 */ /* 0x000fe2000000001e */
[----:B------:R-:W-:Y:S01]  /*2840*/  FADD.FTZ R16, R39, R28 ;  /* 0x0000001c27107221 */ /* 0x000fe20000010000 */
[----:B------:R-:W-:Y:S01]  /*2850*/  FFMA.FTZ R118, R45, R28, R41 ;  /* 0x0000001c2d767223 */ /* 0x000fe20000010029 */
[----:B------:R-:W-:Y:S01]  /*2860*/  FMUL.FTZ R25, R28, R15 ;  /* 0x0000000f1c197220 */ /* 0x000fe20000410000 */
[----:B------:R-:W-:Y:S01]  /*2870*/  FFMA.FTZ R24, R43, R29, R42 ;  /* 0x0000001d2b187223 */ /* 0x000fe2000001002a */
[----:B------:R-:W-:Y:S01]  /*2880*/  FADD.FTZ R28, R32, R29 ;  /* 0x0000001d201c7221 */ /* 0x000fe20000010000 */
[----:B------:R-:W-:Y:S01]  /*2890*/  SHF.L.U32 R29, R27, 0x10, RZ ;  /* 0x000000101b1d7819 */ /* 0x000fe200000006ff */
[----:B------:R-:W-:Y:S01]  /*28a0*/  FADD.FTZ R117, R38, R33 ;  /* 0x0000002126757221 */ /* 0x000fe20000010000 */
[----:B------:R-:W-:Y:S01]  /*28b0*/  SHF.L.U32 R31, R30, 0x10, RZ ;  /* 0x000000101e1f7819 */ /* 0x000fe200000006ff */
[--C-:B------:R-:W-:Y:S01]  /*28c0*/  FADD.FTZ R37, R25, R28.reuse ;  /* 0x0000001c19257221 */ /* 0x100fe20000010000 */
[----:B------:R-:W-:Y:S01]  /*28d0*/  PRMT R28, R88, 0x7632, R28 ;  /* 0x00007632581c7816 */ /* 0x000fe2000000001c */
[C---:B------:R-:W-:Y:S01]  /*28e0*/  FADD.FTZ R29, -R22.reuse, R29 ;  /* 0x0000001d161d7221 */ /* 0x040fe20000010100 */
[----:B------:R-:W-:Y:S01]  /*28f0*/  FFMA.FTZ R40, R43, R33, R40 ;  /* 0x000000212b287223 */ /* 0x000fe20000010028 */
[----:B------:R-:W-:Y:S01]  /*2900*/  FADD.FTZ R31, -R22, R31 ;  /* 0x0000001f161f7221 */ /* 0x000fe20000010100 */
[----:B------:R-:W-:Y:S01]  /*2910*/  FFMA.FTZ R45, R45, R25, R24 ;  /* 0x000000192d2d7223 */ /* 0x000fe20000010018 */
        /* <DEDUP_REMOVED lines=23> */
.L_x_365:
[----:B------:R-:W-:Y:S01]  /*2a90*/  PRMT R30, R17, 0x7632, R30 ;  /* 0x00007632111e7816 */ /* 0x000fe2000000001e */
[----:B------:R-:W-:Y:S01]  /*2aa0*/  FMUL.FTZ R24, R63, R12 ;  /* 0x0000000c3f187220 */ /* 0x000fe20000410000 */
[----:B------:R-:W-:Y:S01]  /*2ab0*/  SHF.L.U32 R31, R17, 0x10, RZ ;  /* 0x00000010111f7819 */ /* 0x000fe200000006ff */
[----:B------:R-:W-:Y:S01]  /*2ac0*/  FFMA.FTZ R29, R36, R63, R40 ;  /* 0x0000003f241d7223 */ /* 0x000fe20000010028 */
        /* <DEDUP_REMOVED lines=30> */
.L_x_366:
        /* <DEDUP_REMOVED lines=36> */
.L_x_367:
        /* <DEDUP_REMOVED lines=34> */
.L_x_368:
        /* <DEDUP_REMOVED lines=36> */
.L_x_369:
        /* <DEDUP_REMOVED lines=34> */
.L_x_370:
[----:B------:R-:W-:Y:S01]  /*3570*/  FFMA.FTZ R55, R45, R25, R24 ;  /* 0x000000192d377223 */ /* 0x000fe20000010018 */
[----:B------:R-:W-:Y:S01]  /*3580*/  FMUL.FTZ R51, R46, R12 ;  /* 0x0000000c2e337220 */ /* 0x000fe20000410000 */
[--C-:B------:R-:W-:Y:S01]  /*3590*/  FADD.FTZ R52, R25, R50.reuse ;  /* 0x0000003219347221 */ /* 0x100fe20000010000 */
[C---:B------:R-:W-:Y:S01]  /*35a0*/  PRMT R50, R10.reuse, 0x7632, R50 ;  /* 0x000076320a327816 */ /* 0x040fe20000000032 */
[----:B------:R-:W-:Y:S01]  /*35b0*/  FMUL.FTZ R56, R47, R15 ;  /* 0x0000000f2f387220 */ /* 0x000fe20000410000 */
        /* <DEDUP_REMOVED lines=31> */
.L_x_371:
        /* <DEDUP_REMOVED lines=34> */
.L_x_372:
        /* <DEDUP_REMOVED lines=36> */
.L_x_373:
        /* <DEDUP_REMOVED lines=34> */
.L_x_374:
        /* <DEDUP_REMOVED lines=37> */
.L_x_375:
        /* <DEDUP_REMOVED lines=37> */
.L_x_376:
        /* <DEDUP_REMOVED lines=35> */
.L_x_377:
        /* <DEDUP_REMOVED lines=106> */
.L_x_379:
[----:B------:R-:W-:Y:S05]  /*4ba0*/  BSYNC B0 ;  /* 0x0000000000007941 */ /* 0x000fea0003800000 */
.L_x_378:
        /* <DEDUP_REMOVED lines=159> */
.L_x_381:
[----:B------:R-:W-:Y:S05]  /*55a0*/  BSYNC B0 ;  /* 0x0000000000007941 */ /* 0x000fea0003800000 */
.L_x_380:
        /* <DEDUP_REMOVED lines=17> */
.L_x_383:
[----:B------:R-:W-:Y:S05]  /*56c0*/  BSYNC B0 ;  /* 0x0000000000007941 */ /* 0x000fea0003800000 */
.L_x_382:
[----:B------:R-:W-:Y:S02]  /*56d0*/  ISETP.GE.U32.AND P6, PT, R5, 0x2, PT ;  /* 0x000000020500780c */ /* 0x000fe40003fc6070 */
[----:B------:R-:W-:Y:S02]  /*56e0*/  PRMT R47, R73, 0x7632, R47 ;  /* 0x00007632492f7816 */ /* 0x000fe4000000002f */
[----:B------:R-:W-:Y:S02]  /*56f0*/  PRMT R53, R90, 0x7632, R53 ;  /* 0x000076325a357816 */ /* 0x000fe40000000035 */
[----:B------:R-:W-:Y:S02]  /*5700*/  PRMT R52, R26, 0x7632, R52 ;  /* 0x000076321a347816 */ /* 0x000fe40000000034 */
[----:B------:R-:W-:Y:S02]  /*5710*/  PRMT R57, R89, 0x7632, R57 ;  /* 0x0000763259397816 */ /* 0x000fe40000000039 */
[----:B-1----:R-:W-:-:S02]  /*5720*/  PRMT R60, R17, 0x7632, R60 ;  /* 0x00007632113c7816 */ /* 0x002fc4000000003c */
        /* <DEDUP_REMOVED lines=58> */
.L_x_386:
[----:B------:R-:W2:Y:S04]  /*5ad0*/  LDG.E.STRONG.GPU R33, desc[UR8][R34.64] ;  /* 0x0000000822217981 */ /* 0x000ea8000c1ef900 */
[----:B--2---:R-:W-:Y:S01]  /*5ae0*/  CCTL.IVALL ;  /* 0x00000000ff00798f */ /* 0x004fe20002000000 */
[----:B------:R-:W-:Y:S05]  /*5af0*/  YIELD ;  /* 0x0000000000007946 */ /* 0x000fea0003800000 */
[----:B------:R-:W-:-:S13]  /*5b00*/  ISETP.NE.AND P6, PT, R33, R66, PT ;  /* 0x000000422100720c */ /* 0x000fda0003fc5270 */
[----:B------:R-:W-:Y:S05]  /*5b10*/  @P6 BRA `(.L_x_386) ;  /* 0xfffffffc00ec6947 */ /* 0x000fea000383ffff */
.L_x_385:
        /* <DEDUP_REMOVED lines=21> */
.L_x_390:
        /* <DEDUP_REMOVED lines=115> */
.L_x_389:
        /* <DEDUP_REMOVED lines=62> */
.L_x_391:
[----:B------:R-:W-:-:S04]  /*6780*/  ISETP.NE.AND P6, PT, R33, RZ, PT ;  /* 0x000000ff2100720c */ /* 0x000fc80003fc5270 */
[----:B------:R-:W-:-:S13]  /*6790*/  ISETP.NE.OR P6, PT, R35, RZ, P6 ;  /* 0x000000ff2300720c */ /* 0x000fda00037c5670 */
[----:B------:R-:W-:Y:S05]  /*67a0*/  @!P6 BRA `(.L_x_387) ;  /* 0x00000000007ce947 */ /* 0x000fea0003800000 */
.L_x_388:
        /* <DEDUP_REMOVED lines=31> */
.L_x_387:
        /* <DEDUP_REMOVED lines=11> */
.L_x_393:
[----:B------:R-:W-:Y:S05]  /*6a50*/  BSYNC B0 ;  /* 0x0000000000007941 */ /* 0x000fea0003800000 */
.L_x_392:
        /* <DEDUP_REMOVED lines=17> */
.L_x_384:
        /* <DEDUP_REMOVED lines=40> */
.L_x_394:
        /* <DEDUP_REMOVED lines=13> */
[----:B------:R-:W-:Y:S01]  /*6ec0*/  FFMA.FTZ R39, R38, R15, -R39 ;  /* 0x0000000f26277223 */ /* 0x000fe20000010827 */
[----:B------:R-:W-:Y:S02]  /*6ed0*/  IADD3 R35, R25, R35, RZ ;  /* 0x0000002319237210 */ /* 0x000fe40007ffe0ff */
[----:B------:R-:W-:Y:S01]  /*6ee0*/  FMUL.FTZ R25, R91, R8 ;  /* 0x000000085b197220 */ /* 0x000fe20000410000 */
[----:B------:R-:W-:-:S04]  /*6ef0*/  LEA R34, P0, R24, UR12, 0x1 ;  /* 0x0000000c18227c11 */ /* 0x000fc8000f8008ff */
[----:B------:R-:W-:Y:S01]  /*6f00*/  LEA.HI.X R35, R24, UR13, R35, 0x1, P0 ;  /* 0x0000000d18237c11 */ /* 0x000fe200080f0c23 */
[----:B------:R-:W-:-:S05]  /*6f10*/  FMUL.FTZ R24, R39, R8 ;  /* 0x0000000827187220 */ /* 0x000fca0000410000 */
[----:B------:R-:W-:-:S05]  /*6f20*/  F2FP.BF16.F32.PACK_AB R25, R24, R25 ;  /* 0x000000191819723e */ /* 0x000fca00000010ff */
[----:B------:R0:W-:Y:S02]  /*6f30*/  STG.E desc[UR8][R34.64], R25 ;  /* 0x0000001922007986 */ /* 0x0001e4000c101908 */
.L_x_396:
[----:B------:R-:W-:Y:S05]  /*6f40*/  BSYNC B0 ;  /* 0x0000000000007941 */ /* 0x000fea0003800000 */
.L_x_395:
[----:B------:R-:W-:Y:S01]  /*6f50*/  ISETP.NE.AND P6, PT, RZ, UR10, PT ;  /* 0x0000000aff007c0c */ /* 0x000fe2000bfc5270 */
[C---:B------:R-:W-:Y:S01]  /*6f60*/  FADD.FTZ R73, -R22.reuse, R73 ;  /* 0x0000004916497221 */ /* 0x040fe20000010100 */
[----:B------:R-:W-:Y:S01]  /*6f70*/  SHF.L.U32 R38, R53, 0x10, RZ ;  /* 0x0000001035267819 */ /* 0x000fe200000006ff */
[----:B------:R-:W-:Y:S01]  /*6f80*/  FADD.FTZ R53, -R22, R47 ;  /* 0x0000002f16357221 */ /* 0x000fe20000010100 */
[----:B------:R-:W-:Y:S01]  /*6f90*/  SHF.L.U32 R47, R26, 0x10, RZ ;  /* 0x000000101a2f7819 */ /* 0x000fe200000006ff */
[-C--:B------:R-:W-:Y:S01]  /*6fa0*/  FMUL.FTZ R26, R73, R8.reuse ;  /* 0x00000008491a7220 */ /* 0x080fe20000410000 */
[----:B------:R-:W-:Y:S01]  /*6fb0*/  SHF.L.U32 R39, R90, 0x10, RZ ;  /* 0x000000105a277819 */ /* 0x000fe200000006ff */
[----:B------:R-:W-:Y:S01]  /*6fc0*/  FMUL.FTZ R53, R53, R8 ;  /* 0x0000000835357220 */ /* 0x000fe20000410000 */
[----:B------:R-:W-:-:S05]  /*6fd0*/  SHF.L.U32 R49, R52, 0x10, RZ ;  /* 0x0000001034317819 */ /* 0x000fca00000006ff */
        /* <DEDUP_REMOVED lines=19> */
.L_x_397:
        /* <DEDUP_REMOVED lines=20> */
.L_x_399:
[----:B------:R-:W-:Y:S05]  /*7250*/  BSYNC B0 ;  /* 0x0000000000007941 */ /* 0x000fea0003800000 */
.L_x_398:
[C---:B------:R-:W-:Y:S01]  /*7260*/  FADD.FTZ R47, -R22.reuse, R47 ;  /* 0x0000002f162f7221 */ /* 0x040fe20000010100 */
[----:B------:R-:W-:Y:S01]  /*7270*/  FADD.FTZ R49, -R22, R49 ;  /* 0x0000003116317221 */ /* 0x000fe20000010100 */
[----:B01----:R-:W-:Y:S02]  /*7280*/  SHF.L.U32 R34, R57, 0x10, RZ ;  /* 0x0000001039227819 */ /* 0x003fe400000006ff */
        /* <DEDUP_REMOVED lines=24> */
.L_x_400:
        /* <DEDUP_REMOVED lines=20> */
.L_x_402:
[----:B------:R-:W-:Y:S05]  /*7550*/  BSYNC B0 ;  /* 0x0000000000007941 */ /* 0x000fea0003800000 */
.L_x_401:
        /* <DEDUP_REMOVED lines=27> */
.L_x_403:
        /* <DEDUP_REMOVED lines=23> */
.L_x_405:
[----:B------:R-:W-:Y:S05]  /*7880*/  BSYNC B0 ;  /* 0x0000000000007941 */ /* 0x000fea0003800000 */
.L_x_404:
[----:B------:R-:W-:Y:S01]  /*7890*/  ISETP.NE.AND P0, PT, RZ, UR10, PT ;  /* 0x0000000aff007c0c */ /* 0x000fe2000bf05270 */
[C---:B0-----:R-:W-:Y:S01]  /*78a0*/  FADD.FTZ R25, -R22.reuse, R17 ;  /* 0x0000001116197221 */ /* 0x041fe20000010100 */
        /* <DEDUP_REMOVED lines=26> */
.L_x_406:
        /* <DEDUP_REMOVED lines=23> */
.L_x_408:
[----:B------:R-:W-:Y:S05]  /*7bc0*/  BSYNC B0 ;  /* 0x0000000000007941 */ /* 0x000fea0003800000 */
.L_x_407:
        /* <DEDUP_REMOVED lines=28> */
.L_x_409:
[----:B------:R-:W-:Y:S01]  /*7d90*/  ISETP.NE.AND P0, PT, R104, RZ, PT ;  /* 0x000000ff6800720c */ /* 0x000fe20003f05270 */
[----:B------:R-:W-:-:S12]  /*7da0*/  BSSY B0, `(.L_x_410) ;  /* 0x0000016000007945 */ /* 0x000fd80003800000 */
[----:B------:R-:W-:Y:S05]  /*7db0*/  @!P0 BRA `(.L_x_411) ;  /* 0x0000000000508947 */ /* 0x000fea0003800000 */
[----:B------:R-:W-:Y:S01]  /*7dc0*/  IADD3 R23, R3, 0xa0, RZ ;  /* 0x000000a003177810 */ /* 0x000fe20007ffe0ff */
[----:B------:R-:W-:Y:S01]  /*7dd0*/  ULDC.64 UR12, c[0x0][0x288] ;  /* 0x0000a200000c7ab9 */ /* 0x000fe20000000a00 */
[----:B------:R-:W-:Y:S02]  /*7de0*/  MOV R24, R18 ;  /* 0x0000001200187202 */ /* 0x000fe40000000f00 */
[----:B------:R-:W-:Y:S02]  /*7df0*/  SHF.R.S32.HI R17, RZ, 0x1f, R23 ;  /* 0x0000001fff117819 */ /* 0x000fe40000011417 */
[----:B0-----:R-:W-:-:S03]  /*7e00*/  MOV R25, R21 ;  /* 0x0000001500197202 */ /* 0x001fc60000000f00 */
        /* <DEDUP_REMOVED lines=15> */
.L_x_411:
[----:B------:R-:W-:Y:S05]  /*7f00*/  BSYNC B0 ;  /* 0x0000000000007941 */ /* 0x000fea0003800000 */
.L_x_410:
[----:B------:R-:W-:Y:S01]  /*7f10*/  ISETP.NE.AND P0, PT, RZ, UR10, PT ;  /* 0x0000000aff007c0c */ /* 0x000fe2000bf05270 */
[C---:B------:R-:W-:Y:S01]  /*7f20*/  FADD.FTZ R85, -R22.reuse, R85 ;  /* 0x0000005516557221 */ /* 0x040fe20000010100 */
[----:B------:R-:W-:Y:S01]  /*7f30*/  FADD.FTZ R47, -R22, R47 ;  /* 0x0000002f162f7221 */ /* 0x000fe20000010100 */
[----:B-1----:R-:W-:Y:S02]  /*7f40*/  SHF.L.U32 R17, R84, 0x10, RZ ;  /* 0x0000001054117819 */ /* 0x002fe400000006ff */
        /* <DEDUP_REMOVED lines=8> */
[----:B0-----:R-:W-:Y:S01]  /*7fd0*/  FMUL.FTZ R27, R23, -1.4426950216293334961 ;  /* 0xbfb8aa3b171b7820 */ /* 0x001fe20000410000 */
        /* <DEDUP_REMOVED lines=15> */
.L_x_412:
        /* <DEDUP_REMOVED lines=23> */
.L_x_414:
[----:B------:R-:W-:Y:S05]  /*8240*/  BSYNC B0 ;  /* 0x0000000000007941 */ /* 0x000fea0003800000 */
.L_x_413:
        /* <DEDUP_REMOVED lines=10> */
[----:B-1----:R-:W-:Y:S01]  /*82f0*/  FFMA.FTZ R9, R52, R12, R13 ;  /* 0x0000000c34097223 */ /* 0x002fe2000001000d */
        /* <DEDUP_REMOVED lines=17> */
.L_x_415:
[----:B------:R-:W-:Y:S01]  /*8410*/  ISETP.NE.AND P0, PT, R102, RZ, PT ;  /* 0x000000ff6600720c */ /* 0x000fe20003f05270 */
[----:B------:R-:W-:-:S12]  /*8420*/  BSSY B0, `(.L_x_416) ;  /* 0x0000016000007945 */ /* 0x000fd80003800000 */
[----:B------:R-:W-:Y:S05]  /*8430*/  @!P0 BRA `(.L_x_417) ;  /* 0x0000000000508947 */ /* 0x000fea0003800000 */
[----:B------:R-:W-:Y:S01]  /*8440*/  IADD3 R17, R3, 0xe0, RZ ;  /* 0x000000e003117810 */ /* 0x000fe20007ffe0ff */
[----:B------:R-:W-:Y:S01]  /*8450*/  ULDC.64 UR12, c[0x0][0x288] ;  /* 0x0000a200000c7ab9 */ /* 0x000fe20000000a00 */
[----:B------:R-:W-:Y:S02]  /*8460*/  MOV R24, R18 ;  /* 0x0000001200187202 */ /* 0x000fe40000000f00 */
[----:B-1----:R-:W-:Y:S02]  /*8470*/  SHF.R.S32.HI R9, RZ, 0x1f, R17 ;  /* 0x0000001fff097819 */ /* 0x002fe40000011411 */
        /* <DEDUP_REMOVED lines=16> */
.L_x_417:
[----:B------:R-:W-:Y:S05]  /*8580*/  BSYNC B0 ;  /* 0x0000000000007941 */ /* 0x000fea0003800000 */
.L_x_416:
[----:B------:R-:W-:Y:S01]  /*8590*/  ISETP.NE.AND P0, PT, RZ, UR10, PT ;  /* 0x0000000aff007c0c */ /* 0x000fe2000bf05270 */
[C---:B------:R-:W-:Y:S01]  /*85a0*/  FADD.FTZ R47, -R22.reuse, R47 ;  /* 0x0000002f162f7221 */ /* 0x040fe20000010100 */
[----:B------:R-:W-:Y:S01]  /*85b0*/  FADD.FTZ R35, -R22, R35 ;  /* 0x0000002316237221 */ /* 0x000fe20000010100 */
[----:B------:R-:W-:Y:S02]  /*85c0*/  SHF.L.U32 R39, R48, 0x10, RZ ;  /* 0x0000001030277819 */ /* 0x000fe400000006ff */
[-C--:B------:R-:W-:Y:S01]  /*85d0*/  FMUL.FTZ R48, R47, R8.reuse ;  /* 0x000000082f307220 */ /* 0x080fe20000410000 */
[----:B------:R-:W-:Y:S01]  /*85e0*/  SHF.L.U32 R81, R81, 0x10, RZ ;  /* 0x0000001051517819 */ /* 0x000fe200000006ff */
[----:B------:R-:W-:Y:S01]  /*85f0*/  FMUL.FTZ R47, R35, R8 ;  /* 0x00000008232f7220 */ /* 0x000fe20000410000 */
[----:B------:R-:W-:Y:S02]  /*8600*/  SHF.L.U32 R34, R51, 0x10, RZ ;  /* 0x0000001033227819 */ /* 0x000fe400000006ff */
[----:B------:R-:W-:-:S03]  /*8610*/  SHF.L.U32 R49, R10, 0x10, RZ ;  /* 0x000000100a317819 */ /* 0x000fc600000006ff */
[----:B------:R-:W-:Y:S05]  /*8620*/  @!P0 BRA `(.L_x_418) ;  /* 0x0000000000488947 */ /* 0x000fea0003800000 */
[----:B-12---:R-:W-:Y:S01]  /*8630*/  FFMA.FTZ R9, R48, R12, R13 ;  /* 0x0000000c30097223 */ /* 0x006fe2000001000d */
        /* <DEDUP_REMOVED lines=17> */
.L_x_418:
[----:B------:R-:W-:Y:S01]  /*8750*/  ISETP.NE.AND P0, PT, R101, RZ, PT ;  /* 0x000000ff6500720c */ /* 0x000fe20003f05270 */
[----:B------:R-:W-:-:S12]  /*8760*/  BSSY B0, `(.L_x_419) ;  /* 0x0000016000007945 */ /* 0x000fd80003800000 */
[----:B------:R-:W-:Y:S05]  /*8770*/  @!P0 BRA `(.L_x_420) ;  /* 0x0000000000508947 */ /* 0x000fea0003800000 */
[----:B------:R-:W-:Y:S01]  /*8780*/  IADD3 R10, R3, 0x100, RZ ;  /* 0x00000100030a7810 */ /* 0x000fe20007ffe0ff */
[----:B------:R-:W-:Y:S01]  /*8790*/  ULDC.64 UR12, c[0x0][0x288] ;  /* 0x0000a200000c7ab9 */ /* 0x000fe20000000a00 */
[----:B------:R-:W-:Y:S02]  /*87a0*/  MOV R24, R18 ;  /* 0x0000001200187202 */ /* 0x000fe40000000f00 */
[----:B-12---:R-:W-:Y:S02]  /*87b0*/  SHF.R.S32.HI R9, RZ, 0x1f, R10 ;  /* 0x0000001fff097819 */ /* 0x006fe4000001140a */
[----:B0-----:R-:W-:-:S03]  /*87c0*/  MOV R25, R21 ;  /* 0x0000001500197202 */ /* 0x001fc60000000f00 */
        /* <DEDUP_REMOVED lines=9> */
[----:B------:R-:W-:Y:S01]  /*8860*/  FFMA.FTZ R9, R33, R47, R36 ;  /* 0x0000002f21097223 */ /* 0x000fe20000010024 */
[----:B------:R-:W-:-:S03]  /*8870*/  FMUL.FTZ R10, R81, R8 ;  /* 0x00000008510a7220 */ /* 0x000fc60000410000 */
[----:B------:R-:W-:-:S04]  /*8880*/  FFMA.FTZ R9, R34, R15, -R9 ;  /* 0x0000000f22097223 */ /* 0x000fc80000010809 */
[----:B------:R-:W-:-:S05]  /*8890*/  FMUL.FTZ R9, R9, R8 ;  /* 0x0000000809097220 */ /* 0x000fca0000410000 */
[----:B------:R-:W-:-:S05]  /*88a0*/  F2FP.BF16.F32.PACK_AB R9, R9, R10 ;  /* 0x0000000a0909723e */ /* 0x000fca00000010ff */
[----:B------:R3:W-:Y:S02]  /*88b0*/  STG.E desc[UR8][R26.64], R9 ;  /* 0x000000091a007986 */ /* 0x0007e4000c101908 */
.L_x_420:
[----:B------:R-:W-:Y:S05]  /*88c0*/  BSYNC B0 ;  /* 0x0000000000007941 */ /* 0x000fea0003800000 */
.L_x_419:
[----:B------:R-:W-:Y:S01]  /*88d0*/  ISETP.NE.AND P6, PT, RZ, UR10, PT ;  /* 0x0000000aff007c0c */ /* 0x000fe2000bfc5270 */
[C---:B------:R-:W-:Y:S01]  /*88e0*/  FADD.FTZ R49, -R22.reuse, R49 ;  /* 0x0000003116317221 */ /* 0x040fe20000010100 */
[----:B------:R-:W-:Y:S01]  /*88f0*/  FADD.FTZ R39, -R22, R39 ;  /* 0x0000002716277221 */ /* 0x000fe20000010100 */
[----:B-123--:R-:W-:Y:S02]  /*8900*/  SHF.L.U32 R9, R80, 0x10, RZ ;  /* 0x0000001050097819 */ /* 0x00efe400000006ff */
        /* <DEDUP_REMOVED lines=23> */
.L_x_421:
[----:B------:R-:W-:Y:S04]  /*8a80*/  BSSY B0, `(.L_x_422) ;  /* 0x0000016000007945 */ /* 0x000fe80003800000 */
        /* <DEDUP_REMOVED lines=21> */
.L_x_423:
[----:B------:R-:W-:Y:S05]  /*8be0*/  BSYNC B0 ;  /* 0x0000000000007941 */ /* 0x000fea0003800000 */
.L_x_422:
[----:B------:R-:W-:Y:S01]  /*8bf0*/  SHF.L.U32 R45, R45, 0x10, RZ ;  /* 0x000000102d2d7819 */ /* 0x000fe200000006ff */
[----:B------:R-:W-:Y:S01]  /*8c00*/  FADD.FTZ R79, -R22, R79 ;  /* 0x0000004f164f7221 */ /* 0x000fe20000010100 */
[----:B-1----:R-:W-:Y:S02]  /*8c10*/  SHF.L.U32 R9, R78, 0x10, RZ ;  /* 0x000000104e097819 */ /* 0x002fe400000006ff */
        /* <DEDUP_REMOVED lines=26> */
.L_x_424:
[----:B------:R-:W-:Y:S04]  /*8dc0*/  BSSY B0, `(.L_x_425) ;  /* 0x0000016000007945 */ /* 0x000fe80003800000 */
[----:B------:R-:W-:Y:S05]  /*8dd0*/  @!P4 BRA `(.L_x_426) ;  /* 0x000000000050c947 */ /* 0x000fea0003800000 */
[----:B------:R-:W-:Y:S01]  /*8de0*/  IADD3 R11, R3, 0x140, RZ ;  /* 0x00000140030b7810 */ /* 0x000fe20007ffe0ff */
[----:B------:R-:W-:Y:S01]  /*8df0*/  ULDC.64 UR12, c[0x0][0x288] ;  /* 0x0000a200000c7ab9 */ /* 0x000fe20000000a00 */
[----:B------:R-:W-:Y:S01]  /*8e00*/  MOV R24, R18 ;  /* 0x0000001200187202 */ /* 0x000fe20000000f00 */
[----:B------:R-:W-:Y:S01]  /*8e10*/  FFMA.FTZ R17, R33, R45, R36 ;  /* 0x0000002d21117223 */ /* 0x000fe20000010024 */
[----:B------:R-:W-:Y:S02]  /*8e20*/  SHF.R.S32.HI R10, RZ, 0x1f, R11 ;  /* 0x0000001fff0a7819 */ /* 0x000fe4000001140b */
[----:B0-----:R-:W-:Y:S01]  /*8e30*/  MOV R25, R21 ;  /* 0x0000001500197202 */ /* 0x001fe20000000f00 */
[----:B------:R-:W-:Y:S02]  /*8e40*/  FFMA.FTZ R17, R44, R15, -R17 ;  /* 0x0000000f2c117223 */ /* 0x000fe40000010811 */
[----:B------:R-:W-:Y:S02]  /*8e50*/  IMAD R10, R10, UR12, RZ ;  /* 0x0000000c0a0a7c24 */ /* 0x000fe4000f8e02ff */
[----:B------:R-:W-:-:S04]  /*8e60*/  IMAD.WIDE.U32 R24, R11, UR12, R24 ;  /* 0x0000000c0b187c25 */ /* 0x000fc8000f8e0018 */
[----:B------:R-:W-:Y:S01]  /*8e70*/  IMAD R11, R11, UR13, R10 ;  /* 0x0000000d0b0b7c24 */ /* 0x000fe2000f8e020a */
[----:B------:R-:W-:Y:S02]  /*8e80*/  ULDC.64 UR12, c[0x0][0x210] ;  /* 0x00008400000c7ab9 */ /* 0x000fe40000000a00 */
[----:B------:R-:W-:Y:S02]  /*8e90*/  LEA R10, P0, R24, UR12, 0x1 ;  /* 0x0000000c180a7c11 */ /* 0x000fe4000f8008ff */
[----:B------:R-:W-:-:S04]  /*8ea0*/  IADD3 R11, R25, R11, RZ ;  /* 0x0000000b190b7210 */ /* 0x000fc80007ffe0ff */
[----:B------:R-:W-:Y:S01]  /*8eb0*/  LEA.HI.X R11, R24, UR13, R11, 0x1, P0 ;  /* 0x0000000d180b7c11 */ /* 0x000fe200080f0c0b */
[----:B------:R-:W-:-:S04]  /*8ec0*/  FFMA.FTZ R24, R33, R38, R36 ;  /* 0x0000002621187223 */ /* 0x000fc80000010024 */
[----:B------:R-:W-:-:S04]  /*8ed0*/  FFMA.FTZ R9, R9, R12, -R24 ;  /* 0x0000000c09097223 */ /* 0x000fc80000010818 */
[-C--:B------:R-:W-:Y:S01]  /*8ee0*/  FMUL.FTZ R24, R9, R8.reuse ;  /* 0x0000000809187220 */ /* 0x080fe20000410000 */
[----:B------:R-:W-:-:S05]  /*8ef0*/  FMUL.FTZ R9, R17, R8 ;  /* 0x0000000811097220 */ /* 0x000fca0000410000 */
[----:B------:R-:W-:-:S05]  /*8f00*/  F2FP.BF16.F32.PACK_AB R9, R9, R24 ;  /* 0x000000180909723e */ /* 0x000fca00000010ff */
[----:B------:R1:W-:Y:S02]  /*8f10*/  STG.E desc[UR8][R10.64], R9 ;  /* 0x000000090a007986 */ /* 0x0003e4000c101908 */
.L_x_426:
[----:B------:R-:W-:Y:S05]  /*8f20*/  BSYNC B0 ;  /* 0x0000000000007941 */ /* 0x000fea0003800000 */
.L_x_425:
        /* <DEDUP_REMOVED lines=9> */
[----:B-1----:R-:W-:Y:S01]  /*8fc0*/  FFMA.FTZ R10, R43, R15, R14 ;  /* 0x0000000f2b0a7223 */ /* 0x002fe2000001000e */
        /* <DEDUP_REMOVED lines=17> */
.L_x_427:
[----:B------:R-:W-:Y:S04]  /*90e0*/  BSSY B0, `(.L_x_428) ;  /* 0x0000016000007945 */ /* 0x000fe80003800000 */
[----:B------:R-:W-:Y:S05]  /*90f0*/  @!P3 BRA `(.L_x_429) ;  /* 0x000000000050b947 */ /* 0x000fea0003800000 */
[----:B-1----:R-:W-:Y:S01]  /*9100*/  IADD3 R10, R3, 0x160, RZ ;  /* 0x00000160030a7810 */ /* 0x002fe20007ffe0ff */
        /* <DEDUP_REMOVED lines=19> */
.L_x_429:
[----:B------:R-:W-:Y:S05]  /*9240*/  BSYNC B0 ;  /* 0x0000000000007941 */ /* 0x000fea0003800000 */
.L_x_428:
[----:B------:R-:W-:Y:S01]  /*9250*/  SHF.L.U32 R41, R41, 0x10, RZ ;  /* 0x0000001029297819 */ /* 0x000fe200000006ff */
[C---:B------:R-:W-:Y:S01]  /*9260*/  FADD.FTZ R35, -R22.reuse, R35 ;  /* 0x0000002316237221 */ /* 0x040fe20000010100 */
[----:B------:R-:W-:Y:S01]  /*9270*/  IADD3 R38, R37, 0x180, RZ ;  /* 0x0000018025267810 */ /* 0x000fe20007ffe0ff */
[----:B------:R-:W-:Y:S01]  /*9280*/  ULDC.64 UR12, c[0x0][0x290] ;  /* 0x0000a400000c7ab9 */ /* 0x000fe20000000a00 */
[----:B------:R-:W-:Y:S01]  /*9290*/  SHF.L.U32 R95, R95, 0x10, RZ ;  /* 0x000000105f5f7819 */ /* 0x000fe200000006ff */
[----:B------:R-:W-:Y:S01]  /*92a0*/  FADD.FTZ R41, -R22, R41 ;  /* 0x0000002916297221 */ /* 0x000fe20000010100 */
[-C--:B------:R-:W-:Y:S01]  /*92b0*/  FMUL.FTZ R34, R35, R8.reuse ;  /* 0x0000000823227220 */ /* 0x080fe20000410000 */
[----:B------:R-:W-:Y:S02]  /*92c0*/  SHF.L.U32 R40, R40, 0x10, RZ ;  /* 0x0000001028287819 */ /* 0x000fe400000006ff */
[----:B------:R-:W-:Y:S01]  /*92d0*/  SHF.R.S32.HI R35, RZ, 0x1f, R38 ;  /* 0x0000001fff237819 */ /* 0x000fe20000011426 */
[----:B------:R-:W-:Y:S01]  /*92e0*/  FMUL.FTZ R41, R41, R8 ;  /* 0x0000000829297220 */ /* 0x000fe20000410000 */
[----:B------:R-:W-:Y:S06]  /*92f0*/  @!P6 BRA `(.L_x_430) ;  /* 0x000000000048e947 */ /* 0x000fec0003800000 */
[----:B-12---:R-:W-:Y:S01]  /*9300*/  FFMA.FTZ R10, R41, R15, R14 ;  /* 0x0000000f290a7223 */ /* 0x006fe2000001000e */
        /* <DEDUP_REMOVED lines=17> */
.L_x_430:
[----:B------:R-:W-:Y:S01]  /*9420*/  ISETP.GE.U32.AND P0, PT, R38, UR12, PT ;  /* 0x0000000c26007c0c */ /* 0x000fe2000bf06070 */
[----:B------:R-:W-:Y:S01]  /*9430*/  BSSY B0, `(.L_x_431) ;  /* 0x000001a000007945 */ /* 0x000fe20003800000 */
[----:B0-----:R-:W-:Y:S02]  /*9440*/  SHF.L.U32 R25, R76, 0x10, RZ ;  /* 0x000000104c197819 */ /* 0x001fe400000006ff */
[----:B------:R-:W-:Y:S02]  /*9450*/  ISETP.GE.AND.EX P0, PT, R35, UR13, PT, P0 ;  /* 0x0000000d23007c0c */ /* 0x000fe4000bf06300 */
[----:B------:R-:W-:Y:S02]  /*9460*/  SHF.L.U32 R23, R16, 0x10, RZ ;  /* 0x0000001010177819 */ /* 0x000fe400000006ff */
[----:B------:R-:W-:-:S13]  /*9470*/  ISETP.LT.U32.AND P0, PT, R2, 0x80, !P0 ;  /* 0x000000800200780c */ /* 0x000fda0004701070 */
[----:B------:R-:W-:Y:S05]  /*9480*/  @!P0 BRA `(.L_x_432) ;  /* 0x0000000000508947 */ /* 0x000fea0003800000 */
[----:B------:R-:W-:Y:S01]  /*9490*/  IADD3 R24, R3, 0x180, RZ ;  /* 0x0000018003187810 */ /* 0x000fe20007ffe0ff */
[----:B------:R-:W-:Y:S01]  /*94a0*/  ULDC.64 UR14, c[0x0][0x288] ;  /* 0x0000a200000e7ab9 */ /* 0x000fe20000000a00 */
[----:B-12---:R-:W-:Y:S02]  /*94b0*/  MOV R10, R18 ;  /* 0x00000012000a7202 */ /* 0x006fe40000000f00 */
        /* <DEDUP_REMOVED lines=17> */
.L_x_432:
[----:B------:R-:W-:Y:S05]  /*95d0*/  BSYNC B0 ;  /* 0x0000000000007941 */ /* 0x000fea0003800000 */
.L_x_431:
[C---:B------:R-:W-:Y:S01]  /*95e0*/  FADD.FTZ R25, -R22.reuse, R25 ;  /* 0x0000001916197221 */ /* 0x040fe20000010100 */
[----:B------:R-:W-:Y:S01]  /*95f0*/  IADD3 R38, R37, 0x1a0, RZ ;  /* 0x000001a025267810 */ /* 0x000fe20007ffe0ff */
[----:B------:R-:W-:Y:S01]  /*9600*/  FADD.FTZ R23, -R22, R23 ;  /* 0x0000001716177221 */ /* 0x000fe20000010100 */
[----:B012---:R-:W-:Y:S01]  /*9610*/  SHF.L.U32 R9, R94, 0x10, RZ ;  /* 0x000000105e097819 */ /* 0x007fe200000006ff */
        /* <DEDUP_REMOVED lines=23> */
.L_x_433:
        /* <DEDUP_REMOVED lines=27> */
.L_x_435:
[----:B------:R-:W-:Y:S05]  /*9940*/  BSYNC B0 ;  /* 0x0000000000007941 */ /* 0x000fea0003800000 */
.L_x_434:
        /* <DEDUP_REMOVED lines=27> */
.L_x_436:
        /* <DEDUP_REMOVED lines=29> */
.L_x_438:
[----:B------:R-:W-:Y:S05]  /*9cd0*/  BSYNC B0 ;  /* 0x0000000000007941 */ /* 0x000fea0003800000 */
.L_x_437:
        /* <DEDUP_REMOVED lines=25> */
.L_x_439:
        /* <DEDUP_REMOVED lines=23> */
.L_x_441:
[----:B------:R-:W-:Y:S05]  /*9fe0*/  BSYNC B0 ;  /* 0x0000000000007941 */ /* 0x000fea0003800000 */
.L_x_440:
[----:B------:R-:W-:Y:S02]  /*9ff0*/  IADD3 R6, R4, R6, RZ ;  /* 0x0000000604067210 */ /* 0x000fe40007ffe0ff */
[----:B------:R-:W-:Y:S02]  /*a000*/  IADD3 R97, R97, 0x1, RZ ;  /* 0x0000000161617810 */ /* 0x000fe40007ffe0ff */
[----:B------:R-:W-:-:S13]  /*a010*/  ISETP.GE.AND P0, PT, R6, UR4, PT ;  /* 0x0000000406007c0c */ /* 0x000fda000bf06270 */
[----:B------:R-:W-:Y:S05]  /*a020*/  @!P0 BRA `(.L_x_442) ;  /* 0xffffff64008c8947 */ /* 0x000fea000383ffff */
.L_x_359:
        /* <DEDUP_REMOVED lines=23> */
.L_x_444:
[----:B------:R-:W-:Y:S05]  /*a1a0*/  BSYNC B0 ;  /* 0x0000000000007941 */ /* 0x000fea0003800000 */
.L_x_443:
[----:B------:R-:W-:Y:S05]  /*a1b0*/  @P0 EXIT ;  /* 0x000000000000094d */ /* 0x000fea0003800000 */
[----:B------:R-:W-:Y:S05]  /*a1c0*/  @P2 BRA `(.L_x_445) ;  /* 0x0000000000202947 */ /* 0x000fea0003800000 */
[----:B------:R-:W-:-:S05]  /*a1d0*/  IMAD R0, R6, R9, RZ ;  /* 0x0000000906007224 */ /* 0x000fca00078e02ff */
[----:B------:R-:W-:-:S13]  /*a1e0*/  ISETP.NE.AND P0, PT, R0, -0x1, PT ;  /* 0xffffffff0000780c */ /* 0x000fda0003f05270 */
[----:B------:R-:W-:Y:S05]  /*a1f0*/  @!P0 BRA `(.L_x_445) ;  /* 0x0000000000148947 */ /* 0x000fea0003800000 */
.L_x_446:
[----:B0-----:R-:W2:Y:S04]  /*a200*/  LDG.E.STRONG.GPU R3, desc[UR8][R4.64] ;  /* 0x0000000804037981 */ /* 0x001ea8000c1ef900 */
[----:B--2---:R-:W-:Y:S01]  /*a210*/  CCTL.IVALL ;  /* 0x00000000ff00798f */ /* 0x004fe20002000000 */
[----:B------:R-:W-:Y:S05]  /*a220*/  YIELD ;  /* 0x0000000000007946 */ /* 0x000fea0003800000 */
[----:B------:R-:W-:-:S13]  /*a230*/  ISETP.NE.AND P0, PT, R3, R0, PT ;  /* 0x000000000300720c */ /* 0x000fda0003f05270 */
[----:B------:R-:W-:Y:S05]  /*a240*/  @P0 BRA `(.L_x_446) ;  /* 0xfffffffc00ec0947 */ /* 0x000fea000383ffff */
.L_x_445:
        /* <DEDUP_REMOVED lines=24> */
.L_x_447:
        /* <DEDUP_REMOVED lines=25> */
.L_x_448:
        /* <DEDUP_REMOVED lines=10> */
.L_x_3339:


//--------------------- .text._Z35group_norm_nhwc_bwd_one_pass_kernelI11Bf16IOFp16WLi64ELi8ELi128EEv26Group_norm_nhwc_bwd_params --------------------------
	.section	.text._Z35group_norm_nhwc_bwd_one_pass_kernelI11Bf16IOFp16WLi64ELi8ELi128EEv26Group_norm_nhwc_bwd_params,"ax",@progbits
	.align	128
        .global         _Z35group_norm_nhwc_bwd_one_pass_kernelI11Bf16IOFp16WLi64ELi8ELi128EEv26Group_norm_nhwc_bwd_params
        .type           _Z35group_norm_nhwc_bwd_one_pass_kernelI11Bf16IOFp16WLi64ELi8ELi128EEv26Group_norm_nhwc_bwd_params,@function
        .size           _Z35group_norm_nhwc_bwd_one_pass_kernelI11Bf16IOFp16WLi64ELi8ELi128EEv26Group_norm_nhwc_bwd_params,(.L_x_3340 - _Z35group_norm_nhwc_bwd_one_pass_kernelI11Bf16IOFp16WLi64ELi8ELi128EEv26Group_norm_nhwc_bwd_params)
        .other          _Z35group_norm_nhwc_bwd_one_pass_kernelI11Bf16IOFp16WLi64ELi8ELi128EEv26Group_norm_nhwc_bwd_params,@"STO_CUDA_ENTRY STV_DEFAULT"
_Z35group_norm_nhwc_bwd_one_pass_kernelI11Bf16IOFp16WLi64ELi8ELi128EEv26Group_norm_nhwc_bwd_params:
.text._Z35group_norm_nhwc_bwd_one_pass_kernelI11Bf16IOFp16WLi64ELi8ELi128EEv26Group_norm_nhwc_bwd_params:
        /* <DEDUP_REMOVED lines=47> */
.L_x_476:
        /* <DEDUP_REMOVED lines=125> */
[----:B--2---:R-:W-:Y:S02]  /*0ac0*/  HADD2.F32 R29, -RZ, R29.H0_H0 ;  /* 0x2000001dff1d7230 */ /* 0x004fe40000004100 */
[----:B---3--:R-:W-:Y:S02]  /*0ad0*/  HADD2.F32 R26, -RZ, R26.H0_H0 ;  /* 0x2000001aff1a7230 */ /* 0x008fe40000004100 */
[----:B----4-:R-:W-:Y:S02]  /*0ae0*/  @P0 HADD2.F32 R28, -RZ, R13.H0_H0 ;  /* 0x2000000dff1c0230 */ /* 0x010fe40000004100 */
[----:B------:R-:W-:-:S07]  /*0af0*/  @P0 HADD2.F32 R27, -RZ, R10.H0_H0 ;  /* 0x2000000aff1b0230 */ /* 0x000fce0000004100 */
.L_x_451:
[----:B------:R-:W-:Y:S05]  /*0b00*/  BSYNC B0 ;  /* 0x0000000000007941 */ /* 0x000fea0003800000 */
.L_x_450:
        /* <DEDUP_REMOVED lines=26> */
.L_x_452:
        /* <DEDUP_REMOVED lines=36> */
.L_x_453:
        /* <DEDUP_REMOVED lines=65> */
.L_x_455:
[----:B------:R-:W-:Y:S05]  /*1300*/  BSYNC B0 ;  /* 0x0000000000007941 */ /* 0x000fea0003800000 */
.L_x_454:
        /* <DEDUP_REMOVED lines=158> */
.L_x_457:
[----:B------:R-:W-:Y:S05]  /*1cf0*/  BSYNC B0 ;  /* 0x0000000000007941 */ /* 0x000fea0003800000 */
.L_x_456:
        /* <DEDUP_REMOVED lines=19> */
.L_x_459:
[----:B------:R-:W-:Y:S05]  /*1e30*/  BSYNC B0 ;  /* 0x0000000000007941 */ /* 0x000fea0003800000 */
.L_x_458:
        /* <DEDUP_REMOVED lines=33> */
.L_x_462:
[----:B--2---:R-:W2:Y:S04]  /*2050*/  LDG.E.STRONG.GPU R10, desc[UR12][R8.64] ;  /* 0x0000000c080a7981 */ /* 0x004ea8000c1ef900 */
[----:B--2---:R-:W-:Y:S01]  /*2060*/  CCTL.IVALL ;  /* 0x00000000ff00798f */ /* 0x004fe20002000000 */
[----:B------:R-:W-:Y:S05]  /*2070*/  YIELD ;  /* 0x0000000000007946 */ /* 0x000fea0003800000 */
[----:B------:R-:W-:-:S13]  /*2080*/  ISETP.NE.AND P0, PT, R10, R15, PT ;  /* 0x0000000f0a00720c */ /* 0x000fda0003f05270 */
[----:B------:R-:W-:Y:S05]  /*2090*/  @P0 BRA `(.L_x_462) ;  /* 0xfffffffc00ec0947 */ /* 0x000fea000383ffff */
.L_x_461:
        /* <DEDUP_REMOVED lines=16> */
.L_x_466:
        /* <DEDUP_REMOVED lines=115> */
.L_x_465:
        /* <DEDUP_REMOVED lines=61> */
.L_x_467:
[----:B------:R-:W-:-:S13]  /*2ca0*/  ISETP.NE.OR P0, PT, R18, RZ, P0 ;  /* 0x000000ff1200720c */ /* 0x000fda0000705670 */
[----:B------:R-:W-:Y:S05]  /*2cb0*/  @!P0 BRA `(.L_x_463) ;  /* 0x00000000007c8947 */ /* 0x000fea0003800000 */
.L_x_464:
        /* <DEDUP_REMOVED lines=31> */
.L_x_463:
        /* <DEDUP_REMOVED lines=11> */
.L_x_469:
[----:B------:R-:W-:Y:S05]  /*2f60*/  BSYNC B0 ;  /* 0x0000000000007941 */ /* 0x000fea0003800000 */
.L_x_468:
        /* <DEDUP_REMOVED lines=16> */
.L_x_460:
        /* <DEDUP_REMOVED lines=42> */
.L_x_470:
        /* <DEDUP_REMOVED lines=21> */
.L_x_472:
[----:B------:R-:W-:Y:S05]  /*3460*/  BSYNC B0 ;  /* 0x0000000000007941 */ /* 0x000fea0003800000 */
.L_x_471:
        /* <DEDUP_REMOVED lines=27> */
.L_x_473:
        /* <DEDUP_REMOVED lines=26> */
.L_x_475:
[----:B------:R-:W-:Y:S05]  /*37c0*/  BSYNC B0 ;  /* 0x0000000000007941 */ /* 0x000fea0003800000 */
.L_x_474:
[----:B------:R-:W-:Y:S01]  /*37d0*/  ULDC UR4, c[0x0][0x2a0] ;  /* 0x0000a80000047ab9 */ /* 0x000fe20000000800 */
[----:B------:R-:W-:Y:S01]  /*37e0*/  ULDC UR6, c[0x0][0x270] ;  /* 0x00009c0000067ab9 */ /* 0x000fe20000000800 */
[----:B------:R-:W-:Y:S01]  /*37f0*/  IADD3 R35, R24, R35, RZ ;  /* 0x0000002318237210 */ /* 0x000fe20007ffe0ff */
[----:B------:R-:W-:Y:S01]  /*3800*/  UIMAD UR4, UR4, UR6, URZ ;  /* 0x00000006040472a4 */ /* 0x000fe2000f8e023f */
[----:B------:R-:W-:-:S05]  /*3810*/  IADD3 R34, R34, 0x1, RZ ;  /* 0x0000000122227810 */ /* 0x000fca0007ffe0ff */
[----:B------:R-:W-:-:S13]  /*3820*/  ISETP.GE.AND P0, PT, R35, UR4, PT ;  /* 0x0000000423007c0c */ /* 0x000fda000bf06270 */
[----:B------:R-:W-:Y:S05]  /*3830*/  @!P0 BRA `(.L_x_476) ;  /* 0xffffffc800ac8947 */ /* 0x000fea000383ffff */
.L_x_449:
        /* <DEDUP_REMOVED lines=23> */
.L_x_478:
[----:B------:R-:W-:Y:S05]  /*39b0*/  BSYNC B0 ;  /* 0x0000000000007941 */ /* 0x000fea0003800000 */
.L_x_477:
[----:B------:R-:W-:Y:S05]  /*39c0*/  @P0 EXIT ;  /* 0x000000000000094d */ /* 0x000fea0003800000 */
[----:B------:R-:W-:Y:S05]  /*39d0*/  @P2 BRA `(.L_x_479) ;  /* 0x0000000000202947 */ /* 0x000fea0003800000 */
[----:B------:R-:W-:-:S05]  /*39e0*/  IMAD R0, R6, R7, RZ ;  /* 0x0000000706007224 */ /* 0x000fca00078e02ff */
[----:B------:R-:W-:-:S13]  /*39f0*/  ISETP.NE.AND P0, PT, R0, -0x1, PT ;  /* 0xffffffff0000780c */ /* 0x000fda0003f05270 */
[----:B------:R-:W-:Y:S05]  /*3a00*/  @!P0 BRA `(.L_x_479) ;  /* 0x0000000000148947 */ /* 0x000fea0003800000 */
.L_x_480:
[----:B0-----:R-:W2:Y:S04]  /*3a10*/  LDG.E.STRONG.GPU R5, desc[UR12][R2.64] ;  /* 0x0000000c02057981 */ /* 0x001ea8000c1ef900 */
[----:B--2---:R-:W-:Y:S01]  /*3a20*/  CCTL.IVALL ;  /* 0x00000000ff00798f */ /* 0x004fe20002000000 */
[----:B------:R-:W-:Y:S05]  /*3a30*/  YIELD ;  /* 0x0000000000007946 */ /* 0x000fea0003800000 */
[----:B------:R-:W-:-:S13]  /*3a40*/  ISETP.NE.AND P0, PT, R5, R0, PT ;  /* 0x000000000500720c */ /* 0x000fda0003f05270 */
[----:B------:R-:W-:Y:S05]  /*3a50*/  @P0 BRA `(.L_x_480) ;  /* 0xfffffffc00ec0947 */ /* 0x000fea000383ffff */
.L_x_479:
        /* <DEDUP_REMOVED lines=24> */
.L_x_481:
        /* <DEDUP_REMOVED lines=17> */
[----:B--2---:R-:W-:Y:S02]  /*3cf0*/  F2FP.F16.F32.PACK_AB R3, R15, R0 ;  /* 0x000000000f03723e */ /* 0x004fe400000000ff */
[----:B------:R-:W-:Y:S02]  /*3d00*/  SHF.R.S32.HI R0, RZ, 0x1f, R37 ;  /* 0x0000001fff007819 */ /* 0x000fe40000011425 */
[----:B---3--:R-:W-:Y:S01]  /*3d10*/  F2FP.F16.F32.PACK_AB R21, R19, R16 ;  /* 0x000000101315723e */ /* 0x008fe200000000ff */
[----:B------:R2:W-:Y:S04]  /*3d20*/  STG.E desc[UR12][R8.64], R3 ;  /* 0x0000000308007986 */ /* 0x0005e8000c10190c */
[----:B------:R2:W-:Y:S01]  /*3d30*/  STG.E desc[UR12][R10.64], R21 ;  /* 0x000000150a007986 */ /* 0x0005e2000c10190c */
[----:B------:R-:W-:-:S13]  /*3d40*/  ISETP.GT.AND.EX P0, PT, R25, R0, PT, P0 ;  /* 0x000000001900720c */ /* 0x000fda0003f04300 */
[----:B--2---:R-:W-:Y:S05]  /*3d50*/  @P0 BRA `(.L_x_481) ;  /* 0xfffffffc00a00947 */ /* 0x004fea000383ffff */
[----:B------:R-:W-:Y:S05]  /*3d60*/  EXIT ;  /* 0x000000000000794d */ /* 0x000fea0003800000 */
.L_x_482:
        /* <DEDUP_REMOVED lines=9> */
.L_x_3340:


//--------------------- .text._Z35group_norm_nhwc_bwd_one_pass_kernelI11Bf16IOFp16WLi128ELi8ELi128EEv26Group_norm_nhwc_bwd_params --------------------------
	.section	.text._Z35group_norm_nhwc_bwd_one_pass_kernelI11Bf16IOFp16WLi128ELi8ELi128EEv26Group_norm_nhwc_bwd_params,"ax",@progbits
	.align	128
        .global         _Z35group_norm_nhwc_bwd_one_pass_kernelI11Bf16IOFp16WLi128ELi8ELi128EEv26Group_norm_nhwc_bwd_params
        .type           _Z35group_norm_nhwc_bwd_one_pass_kernelI11Bf16IOFp16WLi128ELi8ELi128EEv26Group_norm_nhwc_bwd_params,@function
        .size           _Z35group_norm_nhwc_bwd_one_pass_kernelI11Bf16IOFp16WLi128ELi8ELi128EEv26Group_norm_nhwc_bwd_params,(.L_x_3341 - _Z35group_norm_nhwc_bwd_one_pass_kernelI11Bf16IOFp16WLi128ELi8ELi128EEv26Group_norm_nhwc_bwd_params)
        .other          _Z35group_norm_nhwc_bwd_one_pass_kernelI11Bf16IOFp16WLi128ELi8ELi128EEv26Group_norm_nhwc_bwd_params,@"STO_CUDA_ENTRY STV_DEFAULT"
_Z35group_norm_nhwc_bwd_one_pass_kernelI11Bf16IOFp16WLi128ELi8ELi128EEv26Group_norm_nhwc_bwd_params:
.text._Z35group_norm_nhwc_bwd_one_pass_kernelI11Bf16IOFp16WLi128ELi8ELi128EEv26Group_norm_nhwc_bwd_params:
        /* <DEDUP_REMOVED lines=49> */
.L_x_518:
        /* <DEDUP_REMOVED lines=173> */
.L_x_485:
[----:B------:R-:W-:Y:S05]  /*0de0*/  BSYNC B0 ;  /* 0x0000000000007941 */ /* 0x000fea0003800000 */
.L_x_484:
        /* <DEDUP_REMOVED lines=38> */
.L_x_486:
        /* <DEDUP_REMOVED lines=26> */
.L_x_487:
        /* <DEDUP_REMOVED lines=34> */
.L_x_488:
        /* <DEDUP_REMOVED lines=37> */
.L_x_489:
        /* <DEDUP_REMOVED lines=71> */
.L_x_491:
[----:B------:R-:W-:Y:S05]  /*1ad0*/  BSYNC B0 ;  /* 0x0000000000007941 */ /* 0x000fea0003800000 */
.L_x_490:
        /* <DEDUP_REMOVED lines=158> */
.L_x_493:
[----:B------:R-:W-:Y:S05]  /*24c0*/  BSYNC B0 ;  /* 0x0000000000007941 */ /* 0x000fea0003800000 */
.L_x_492:
        /* <DEDUP_REMOVED lines=21> */
.L_x_495:
[----:B------:R-:W-:Y:S05]  /*2620*/  BSYNC B0 ;  /* 0x0000000000007941 */ /* 0x000fea0003800000 */
.L_x_494:
        /* <DEDUP_REMOVED lines=38> */
.L_x_498:
[----:B------:R-:W2:Y:S04]  /*2890*/  LDG.E.STRONG.GPU R10, desc[UR12][R8.64] ;  /* 0x0000000c080a7981 */ /* 0x000ea8000c1ef900 */
[----:B--2---:R-:W-:Y:S01]  /*28a0*/  CCTL.IVALL ;  /* 0x00000000ff00798f */ /* 0x004fe20002000000 */
[----:B------:R-:W-:Y:S05]  /*28b0*/  YIELD ;  /* 0x0000000000007946 */ /* 0x000fea0003800000 */
[----:B------:R-:W-:-:S13]  /*28c0*/  ISETP.NE.AND P0, PT, R10, R13, PT ;  /* 0x0000000d0a00720c */ /* 0x000fda0003f05270 */
[----:B------:R-:W-:Y:S05]  /*28d0*/  @P0 BRA `(.L_x_498) ;  /* 0xfffffffc00ec0947 */ /* 0x000fea000383ffff */
.L_x_497:
        /* <DEDUP_REMOVED lines=17> */
.L_x_502:
        /* <DEDUP_REMOVED lines=115> */
.L_x_501:
        /* <DEDUP_REMOVED lines=61> */
.L_x_503:
[----:B------:R-:W-:-:S13]  /*34f0*/  ISETP.NE.OR P0, PT, R18, RZ, P0 ;  /* 0x000000ff1200720c */ /* 0x000fda0000705670 */
[----:B------:R-:W-:Y:S05]  /*3500*/  @!P0 BRA `(.L_x_499) ;  /* 0x00000000007c8947 */ /* 0x000fea0003800000 */
.L_x_500:
        /* <DEDUP_REMOVED lines=31> */
.L_x_499:
        /* <DEDUP_REMOVED lines=11> */
.L_x_505:
[----:B------:R-:W-:Y:S05]  /*37b0*/  BSYNC B0 ;  /* 0x0000000000007941 */ /* 0x000fea0003800000 */
.L_x_504:
        /* <DEDUP_REMOVED lines=16> */
.L_x_496:
        /* <DEDUP_REMOVED lines=43> */
.L_x_506:
        /* <DEDUP_REMOVED lines=21> */
.L_x_508:
[----:B------:R-:W-:Y:S05]  /*3cc0*/  BSYNC B0 ;  /* 0x0000000000007941 */ /* 0x000fea0003800000 */
.L_x_507:
        /* <DEDUP_REMOVED lines=36> */
.L_x_509:
        /* <DEDUP_REMOVED lines=22> */
.L_x_511:
[----:B------:R-:W-:Y:S05]  /*4070*/  BSYNC B0 ;  /* 0x0000000000007941 */ /* 0x000fea0003800000 */
.L_x_510:
        /* <DEDUP_REMOVED lines=31> */
.L_x_512:
        /* <DEDUP_REMOVED lines=22> */
.L_x_514:
[----:B------:R-:W-:Y:S05]  /*43d0*/  BSYNC B0 ;  /* 0x0000000000007941 */ /* 0x000fea0003800000 */
.L_x_513:
        /* <DEDUP_REMOVED lines=25> */
.L_x_515:
        /* <DEDUP_REMOVED lines=21> */
.L_x_517:
[----:B------:R-:W-:Y:S05]  /*46c0*/  BSYNC B0 ;  /* 0x0000000000007941 */ /* 0x000fea0003800000 */
.L_x_516:
[----:B------:R-:W-:Y:S02]  /*46d0*/  UIADD3 UR15, UR17, UR15, URZ ;  /* 0x0000000f110f7290 */ /* 0x000fe4000fffe03f */
[----:B------:R-:W-:Y:S02]  /*46e0*/  UIADD3 UR4, UR4, 0x1, URZ ;  /* 0x0000000104047890 */ /* 0x000fe4000fffe03f */
[----:B------:R-:W-:-:S06]  /*46f0*/  UISETP.GE.AND UP0, UPT, UR15, UR5, UPT ;  /* 0x000000050f00728c */ /* 0x000fcc000bf06270 */
[----:B------:R-:W-:-:S13]  /*4700*/  PLOP3.LUT P0, PT, PT, PT, UP0, 0x80, 0x0 ;  /* 0x000000000000781c */ /* 0x000fda0003f0f008 */
[----:B------:R-:W-:Y:S05]  /*4710*/  @!P0 BRA `(.L_x_518) ;  /* 0xffffffb800fc8947 */ /* 0x000fea000383ffff */
.L_x_483:
        /* <DEDUP_REMOVED lines=23> */
.L_x_520:
[----:B------:R-:W-:Y:S05]  /*4890*/  BSYNC B0 ;  /* 0x0000000000007941 */ /* 0x000fea0003800000 */
.L_x_519:
[----:B------:R-:W-:Y:S05]  /*48a0*/  @P0 EXIT ;  /* 0x000000000000094d */ /* 0x000fea0003800000 */
[----:B------:R-:W-:Y:S05]  /*48b0*/  @P2 BRA `(.L_x_521) ;  /* 0x0000000000202947 */ /* 0x000fea0003800000 */
[----:B------:R-:W-:-:S05]  /*48c0*/  IMAD R0, R6, R7, RZ ;  /* 0x0000000706007224 */ /* 0x000fca00078e02ff */
[----:B------:R-:W-:-:S13]  /*48d0*/  ISETP.NE.AND P0, PT, R0, -0x1, PT ;  /* 0xffffffff0000780c */ /* 0x000fda0003f05270 */
[----:B------:R-:W-:Y:S05]  /*48e0*/  @!P0 BRA `(.L_x_521) ;  /* 0x0000000000148947 */ /* 0x000fea0003800000 */
.L_x_522:
[----:B-1----:R-:W2:Y:S04]  /*48f0*/  LDG.E.STRONG.GPU R5, desc[UR12][R2.64] ;  /* 0x0000000c02057981 */ /* 0x002ea8000c1ef900 */
[----:B--2---:R-:W-:Y:S01]  /*4900*/  CCTL.IVALL ;  /* 0x00000000ff00798f */ /* 0x004fe20002000000 */
[----:B------:R-:W-:Y:S05]  /*4910*/  YIELD ;  /* 0x0000000000007946 */ /* 0x000fea0003800000 */
[----:B------:R-:W-:-:S13]  /*4920*/  ISETP.NE.AND P0, PT, R5, R0, PT ;  /* 0x000000000500720c */ /* 0x000fda0003f05270 */
[----:B------:R-:W-:Y:S05]  /*4930*/  @P0 BRA `(.L_x_522) ;  /* 0xfffffffc00ec0947 */ /* 0x000fea000383ffff */
.L_x_521:
        /* <DEDUP_REMOVED lines=24> */
.L_x_523:
        /* <DEDUP_REMOVED lines=25> */
.L_x_524:
        /* <DEDUP_REMOVED lines=11> */
.L_x_3341:


//--------------------- .text._Z35group_norm_nhwc_bwd_one_pass_kernelI11Bf16IOFp16WLi256ELi8ELi128EEv26Group_norm_nhwc_bwd_params --------------------------
	.section	.text._Z35group_norm_nhwc_bwd_one_pass_kernelI11Bf16IOFp16WLi256ELi8ELi128EEv26Group_norm_nhwc_bwd_params,"ax",@progbits
	.align	128
        .global         _Z35group_norm_nhwc_bwd_one_pass_kernelI11Bf16IOFp16WLi256ELi8ELi128EEv26Group_norm_nhwc_bwd_params
        .type           _Z35group_norm_nhwc_bwd_one_pass_kernelI11Bf16IOFp16WLi256ELi8ELi128EEv26Group_norm_nhwc_bwd_params,@function
        .size           _Z35group_norm_nhwc_bwd_one_pass_kernelI11Bf16IOFp16WLi256ELi8ELi128EEv26Group_norm_nhwc_bwd_params,(.L_x_3342 - _Z35group_norm_nhwc_bwd_one_pass_kernelI11Bf16IOFp16WLi256ELi8ELi128EEv26Group_norm_nhwc_bwd_params)
        .other          _Z35group_norm_nhwc_bwd_one_pass_kernelI11Bf16IOFp16WLi256ELi8ELi128EEv26Group_norm_nhwc_bwd_params,@"STO_CUDA_ENTRY STV_DEFAULT"
_Z35group_norm_nhwc_bwd_one_pass_kernelI11Bf16IOFp16WLi256ELi8ELi128EEv26Group_norm_nhwc_bwd_params:
.text._Z35group_norm_nhwc_bwd_one_pass_kernelI11Bf16IOFp16WLi256ELi8ELi128EEv26Group_norm_nhwc_bwd_params:
        /* <DEDUP_REMOVED lines=67> */
.L_x_576:
        /* <DEDUP_REMOVED lines=252> */
.L_x_527:
[----:B------:R-:W-:Y:S05]  /*13f0*/  BSYNC B0 ;  /* 0x0000000000007941 */ /* 0x000fea0003800000 */
.L_x_526:
        /* <DEDUP_REMOVED lines=39> */
.L_x_528:
        /* <DEDUP_REMOVED lines=26> */
.L_x_529:
        /* <DEDUP_REMOVED lines=43> */
.L_x_530:
        /* <DEDUP_REMOVED lines=40> */
.L_x_531:
        /* <DEDUP_REMOVED lines=36> */
.L_x_532:
        /* <DEDUP_REMOVED lines=34> */
.L_x_533:
        /* <DEDUP_REMOVED lines=37> */
.L_x_534:
        /* <DEDUP_REMOVED lines=36> */
.L_x_535:
        /* <DEDUP_REMOVED lines=69> */
.L_x_537:
[----:B------:R-:W-:Y:S05]  /*2a80*/  BSYNC B0 ;  /* 0x0000000000007941 */ /* 0x000fea0003800000 */
.L_x_536:
        /* <DEDUP_REMOVED lines=160> */
.L_x_539:
[----:B------:R-:W-:Y:S05]  /*3490*/  BSYNC B0 ;  /* 0x0000000000007941 */ /* 0x000fea0003800000 */
.L_x_538:
        /* <DEDUP_REMOVED lines=20> */
.L_x_541:
[----:B------:R-:W-:Y:S05]  /*35e0*/  BSYNC B0 ;  /* 0x0000000000007941 */ /* 0x000fea0003800000 */
.L_x_540:
        /* <DEDUP_REMOVED lines=43> */
.L_x_544:
[----:B-1----:R-:W2:Y:S04]  /*38a0*/  LDG.E.STRONG.GPU R30, desc[UR12][R16.64] ;  /* 0x0000000c101e7981 */ /* 0x002ea8000c1ef900 */
[----:B--2---:R-:W-:Y:S01]  /*38b0*/  CCTL.IVALL ;  /* 0x00000000ff00798f */ /* 0x004fe20002000000 */
[----:B------:R-:W-:Y:S05]  /*38c0*/  YIELD ;  /* 0x0000000000007946 */ /* 0x000fea0003800000 */
[----:B------:R-:W-:-:S13]  /*38d0*/  ISETP.NE.AND P6, PT, R30, R63, PT ;  /* 0x0000003f1e00720c */ /* 0x000fda0003fc5270 */
[----:B------:R-:W-:Y:S05]  /*38e0*/  @P6 BRA `(.L_x_544) ;  /* 0xfffffffc00ec6947 */ /* 0x000fea000383ffff */
.L_x_543:
        /* <DEDUP_REMOVED lines=20> */
.L_x_548:
        /* <DEDUP_REMOVED lines=115> */
.L_x_547:
        /* <DEDUP_REMOVED lines=62> */
.L_x_549:
[----:B------:R-:W-:-:S04]  /*4540*/  ISETP.NE.AND P6, PT, R32, RZ, PT ;  /* 0x000000ff2000720c */ /* 0x000fc80003fc5270 */
[----:B------:R-:W-:-:S13]  /*4550*/  ISETP.NE.OR P6, PT, R30, RZ, P6 ;  /* 0x000000ff1e00720c */ /* 0x000fda00037c5670 */
[----:B------:R-:W-:Y:S05]  /*4560*/  @!P6 BRA `(.L_x_545) ;  /* 0x00000000007ce947 */ /* 0x000fea0003800000 */
.L_x_546:
        /* <DEDUP_REMOVED lines=31> */
.L_x_545:
        /* <DEDUP_REMOVED lines=10> */
.L_x_551:
[----:B------:R-:W-:Y:S05]  /*4800*/  BSYNC B0 ;  /* 0x0000000000007941 */ /* 0x000fea0003800000 */
.L_x_550:
        /* <DEDUP_REMOVED lines=17> */
.L_x_542:
        /* <DEDUP_REMOVED lines=40> */
.L_x_552:
        /* <DEDUP_REMOVED lines=21> */
.L_x_554:
[----:B------:R-:W-:Y:S05]  /*4cf0*/  BSYNC B0 ;  /* 0x0000000000007941 */ /* 0x000fea0003800000 */
.L_x_553:
        /* <DEDUP_REMOVED lines=28> */
.L_x_555:
        /* <DEDUP_REMOVED lines=20> */
.L_x_557:
[----:B------:R-:W-:Y:S05]  /*5000*/  BSYNC B0 ;  /* 0x0000000000007941 */ /* 0x000fea0003800000 */
.L_x_556:
        /* <DEDUP_REMOVED lines=27> */
.L_x_558:
        /* <DEDUP_REMOVED lines=20> */
.L_x_560:
[----:B------:R-:W-:Y:S05]  /*5300*/  BSYNC B0 ;  /* 0x0000000000007941 */ /* 0x000fea0003800000 */
.L_x_559:
        /* <DEDUP_REMOVED lines=26> */
.L_x_561:
        /* <DEDUP_REMOVED lines=22> */
.L_x_563:
[----:B------:R-:W-:Y:S05]  /*5610*/  BSYNC B0 ;  /* 0x0000000000007941 */ /* 0x000fea0003800000 */
.L_x_562:
        /* <DEDUP_REMOVED lines=29> */
.L_x_564:
        /* <DEDUP_REMOVED lines=22> */
.L_x_566:
[----:B------:R-:W-:Y:S05]  /*5950*/  BSYNC B0 ;  /* 0x0000000000007941 */ /* 0x000fea0003800000 */
.L_x_565:
        /* <DEDUP_REMOVED lines=27> */
.L_x_567:
        /* <DEDUP_REMOVED lines=22> */
.L_x_569:
[----:B------:R-:W-:Y:S05]  /*5c70*/  BSYNC B0 ;  /* 0x0000000000007941 */ /* 0x000fea0003800000 */
.L_x_568:
        /* <DEDUP_REMOVED lines=31> */
.L_x_570:
        /* <DEDUP_REMOVED lines=28> */
.L_x_572:
[----:B------:R-:W-:Y:S05]  /*6030*/  BSYNC B0 ;  /* 0x0000000000007941 */ /* 0x000fea0003800000 */
.L_x_571:
        /* <DEDUP_REMOVED lines=31> */
.L_x_573:
        /* <DEDUP_REMOVED lines=21> */
.L_x_575:
[----:B------:R-:W-:Y:S05]  /*6380*/  BSYNC B0 ;  /* 0x0000000000007941 */ /* 0x000fea0003800000 */
.L_x_574:
[----:B------:R-:W-:Y:S01]  /*6390*/  ULDC UR8, c[0x0][0x2a0] ;  /* 0x0000a80000087ab9 */ /* 0x000fe20000000800 */
[----:B------:R-:W-:Y:S01]  /*63a0*/  ULDC UR9, c[0x0][0x270] ;  /* 0x00009c0000097ab9 */ /* 0x000fe20000000800 */
[----:B------:R-:W-:Y:S01]  /*63b0*/  IADD3 R53, R2, R53, RZ ;  /* 0x0000003502357210 */ /* 0x000fe20007ffe0ff */
[----:B------:R-:W-:Y:S01]  /*63c0*/  UIMAD UR8, UR8, UR9, URZ ;  /* 0x00000009080872a4 */ /* 0x000fe2000f8e023f */
[----:B------:R-:W-:-:S05]  /*63d0*/  IADD3 R52, R52, 0x1, RZ ;  /* 0x0000000134347810 */ /* 0x000fca0007ffe0ff */
[----:B------:R-:W-:-:S13]  /*63e0*/  ISETP.GE.AND P0, PT, R53, UR8, PT ;  /* 0x0000000835007c0c */ /* 0x000fda000bf06270 */
[----:B------:R-:W-:Y:S05]  /*63f0*/  @!P0 BRA `(.L_x_576) ;  /* 0xffffffa0000c8947 */ /* 0x000fea000383ffff */
.L_x_525:
        /* <DEDUP_REMOVED lines=23> */
.L_x_578:
[----:B------:R-:W-:Y:S05]  /*6570*/  BSYNC B0 ;  /* 0x0000000000007941 */ /* 0x000fea0003800000 */
.L_x_577:
[----:B------:R-:W-:Y:S05]  /*6580*/  @P0 EXIT ;  /* 0x000000000000094d */ /* 0x000fea0003800000 */
[----:B------:R-:W-:Y:S05]  /*6590*/  @P2 BRA `(.L_x_579) ;  /* 0x0000000000202947 */ /* 0x000fea0003800000 */
[----:B------:R-:W-:-:S05]  /*65a0*/  IMAD R0, R6, R7, RZ ;  /* 0x0000000706007224 */ /* 0x000fca00078e02ff */
[----:B------:R-:W-:-:S13]  /*65b0*/  ISETP.NE.AND P0, PT, R0, -0x1, PT ;  /* 0xffffffff0000780c */ /* 0x000fda0003f05270 */
[----:B------:R-:W-:Y:S05]  /*65c0*/  @!P0 BRA `(.L_x_579) ;  /* 0x0000000000148947 */ /* 0x000fea0003800000 */
.L_x_580:
[----:B-1----:R-:W2:Y:S04]  /*65d0*/  LDG.E.STRONG.GPU R5, desc[UR12][R2.64] ;  /* 0x0000000c02057981 */ /* 0x002ea8000c1ef900 */
[----:B--2---:R-:W-:Y:S01]  /*65e0*/  CCTL.IVALL ;  /* 0x00000000ff00798f */ /* 0x004fe20002000000 */
[----:B------:R-:W-:Y:S05]  /*65f0*/  YIELD ;  /* 0x0000000000007946 */ /* 0x000fea0003800000 */
[----:B------:R-:W-:-:S13]  /*6600*/  ISETP.NE.AND P0, PT, R5, R0, PT ;  /* 0x000000000500720c */ /* 0x000fda0003f05270 */
[----:B------:R-:W-:Y:S05]  /*6610*/  @P0 BRA `(.L_x_580) ;  /* 0xfffffffc00ec0947 */ /* 0x000fea000383ffff */
.L_x_579:
        /* <DEDUP_REMOVED lines=24> */
.L_x_581:
        /* <DEDUP_REMOVED lines=25> */
.L_x_582:
        /* <DEDUP_REMOVED lines=13> */
.L_x_3342:


//--------------------- .text._Z35group_norm_nhwc_bwd_one_pass_kernelI11Bf16IOFp16WLi512ELi8ELi128EEv26Group_norm_nhwc_bwd_params --------------------------
	.section	.text._Z35group_norm_nhwc_bwd_one_pass_kernelI11Bf16IOFp16WLi512ELi8ELi128EEv26Group_norm_nhwc_bwd_params,"ax",@progbits
	.align	128
        .global         _Z35group_norm_nhwc_bwd_one_pass_kernelI11Bf16IOFp16WLi512ELi8ELi128EEv26Group_norm_nhwc_bwd_params
        .type           _Z35group_norm_nhwc_bwd_one_pass_kernelI11Bf16IOFp16WLi512ELi8ELi128EEv26Group_norm_nhwc_bwd_params,@function
        .size           _Z35group_norm_nhwc_bwd_one_pass_kernelI11Bf16IOFp16WLi512ELi8ELi128EEv26Group_norm_nhwc_bwd_params,(.L_x_3343 - _Z35group_norm_nhwc_bwd_one_pass_kernelI11Bf16IOFp16WLi512ELi8ELi128EEv26Group_norm_nhwc_bwd_params)
        .other          _Z35group_norm_nhwc_bwd_one_pass_kernelI11Bf16IOFp16WLi512ELi8ELi128EEv26Group_norm_nhwc_bwd_params,@"STO_CUDA_ENTRY STV_DEFAULT"
_Z35group_norm_nhwc_bwd_one_pass_kernelI11Bf16IOFp16WLi512ELi8ELi128EEv26Group_norm_nhwc_bwd_params:
.text._Z35group_norm_nhwc_bwd_one_pass_kernelI11Bf16IOFp16WLi512ELi8ELi128EEv26Group_norm_nhwc_bwd_params:
        /* <DEDUP_REMOVED lines=102> */
.L_x_666:
        /* <DEDUP_REMOVED lines=425> */
[----:B--2---:R-:W-:-:S03]  /*20f0*/  @P0 HADD2.F32 R13, -RZ, R15.H0_H0 ;  /* 0x2000000fff0d0230 */ /* 0x004fc60000004100 */
[----:B------:R-:W2:Y:S01]  /*2100*/  LDG.E.U16 R15, desc[UR8][R24.64+0x2] ;  /* 0x00000208180f7981 */ /* 0x000ea2000c1e1500 */
[----:B---3--:R-:W-:-:S03]  /*2110*/  @P0 HADD2.F32 R14, -RZ, R12.H0_H0 ;  /* 0x2000000cff0e0230 */ /* 0x008fc60000004100 */
[----:B------:R-:W3:Y:S01]  /*2120*/  LDG.E.U16 R12, desc[UR8][R24.64] ;  /* 0x00000008180c7981 */ /* 0x000ee2000c1e1500 */
[----:B--2---:R-:W-:Y:S02]  /*2130*/  HADD2.F32 R15, -RZ, R15.H0_H0 ;  /* 0x2000000fff0f7230 */ /* 0x004fe40000004100 */
[----:B---3--:R-:W-:-:S07]  /*2140*/  HADD2.F32 R12, -RZ, R12.H0_H0 ;  /* 0x2000000cff0c7230 */ /* 0x008fce0000004100 */
.L_x_585:
[----:B------:R-:W-:Y:S05]  /*2150*/  BSYNC B0 ;  /* 0x0000000000007941 */ /* 0x000fea0003800000 */
.L_x_584:
        /* <DEDUP_REMOVED lines=38> */
.L_x_586:
        /* <DEDUP_REMOVED lines=26> */
.L_x_587:
        /* <DEDUP_REMOVED lines=43> */
.L_x_588:
        /* <DEDUP_REMOVED lines=40> */
.L_x_589:
        /* <DEDUP_REMOVED lines=34> */
.L_x_590:
        /* <DEDUP_REMOVED lines=36> */
.L_x_591:
        /* <DEDUP_REMOVED lines=34> */
.L_x_592:
        /* <DEDUP_REMOVED lines=36> */
.L_x_593:
        /* <DEDUP_REMOVED lines=34> */
.L_x_594:
        /* <DEDUP_REMOVED lines=36> */
.L_x_595:
        /* <DEDUP_REMOVED lines=34> */
.L_x_596:
        /* <DEDUP_REMOVED lines=36> */
.L_x_597:
        /* <DEDUP_REMOVED lines=34> */
.L_x_598:
        /* <DEDUP_REMOVED lines=37> */
.L_x_599:
        /* <DEDUP_REMOVED lines=37> */
.L_x_600:
        /* <DEDUP_REMOVED lines=35> */
.L_x_601:
        /* <DEDUP_REMOVED lines=106> */
.L_x_603:
[----:B------:R-:W-:Y:S05]  /*4ba0*/  BSYNC B0 ;  /* 0x0000000000007941 */ /* 0x000fea0003800000 */
.L_x_602:
        /* <DEDUP_REMOVED lines=159> */
.L_x_605:
[----:B------:R-:W-:Y:S05]  /*55a0*/  BSYNC B0 ;  /* 0x0000000000007941 */ /* 0x000fea0003800000 */
.L_x_604:
        /* <DEDUP_REMOVED lines=17> */
.L_x_607:
[----:B------:R-:W-:Y:S05]  /*56c0*/  BSYNC B0 ;  /* 0x0000000000007941 */ /* 0x000fea0003800000 */
.L_x_606:
        /* <DEDUP_REMOVED lines=64> */
.L_x_610:
[----:B------:R-:W2:Y:S04]  /*5ad0*/  LDG.E.STRONG.GPU R33, desc[UR8][R34.64] ;  /* 0x0000000822217981 */ /* 0x000ea8000c1ef900 */
[----:B--2---:R-:W-:Y:S01]  /*5ae0*/  CCTL.IVALL ;  /* 0x00000000ff00798f */ /* 0x004fe20002000000 */
[----:B------:R-:W-:Y:S05]  /*5af0*/  YIELD ;  /* 0x0000000000007946 */ /* 0x000fea0003800000 */
[----:B------:R-:W-:-:S13]  /*5b00*/  ISETP.NE.AND P6, PT, R33, R66, PT ;  /* 0x000000422100720c */ /* 0x000fda0003fc5270 */
[----:B------:R-:W-:Y:S05]  /*5b10*/  @P6 BRA `(.L_x_610) ;  /* 0xfffffffc00ec6947 */ /* 0x000fea000383ffff */
.L_x_609:
        /* <DEDUP_REMOVED lines=21> */
.L_x_614:
        /* <DEDUP_REMOVED lines=115> */
.L_x_613:
        /* <DEDUP_REMOVED lines=62> */
.L_x_615:
[----:B------:R-:W-:-:S04]  /*6780*/  ISETP.NE.AND P6, PT, R33, RZ, PT ;  /* 0x000000ff2100720c */ /* 0x000fc80003fc5270 */
[----:B------:R-:W-:-:S13]  /*6790*/  ISETP.NE.OR P6, PT, R35, RZ, P6 ;  /* 0x000000ff2300720c */ /* 0x000fda00037c5670 */
[----:B------:R-:W-:Y:S05]  /*67a0*/  @!P6 BRA `(.L_x_611) ;  /* 0x00000000007ce947 */ /* 0x000fea0003800000 */
.L_x_612:
        /* <DEDUP_REMOVED lines=31> */
.L_x_611:
        /* <DEDUP_REMOVED lines=11> */
.L_x_617:
[----:B------:R-:W-:Y:S05]  /*6a50*/  BSYNC B0 ;  /* 0x0000000000007941 */ /* 0x000fea0003800000 */
.L_x_616:
        /* <DEDUP_REMOVED lines=17> */
.L_x_608:
        /* <DEDUP_REMOVED lines=40> */
.L_x_618:
        /* <DEDUP_REMOVED lines=21> */
.L_x_620:
[----:B------:R-:W-:Y:S05]  /*6f40*/  BSYNC B0 ;  /* 0x0000000000007941 */ /* 0x000fea0003800000 */
.L_x_619:
        /* <DEDUP_REMOVED lines=28> */
.L_x_621:
        /* <DEDUP_REMOVED lines=20> */
.L_x_623:
[----:B------:R-:W-:Y:S05]  /*7250*/  BSYNC B0 ;  /* 0x0000000000007941 */ /* 0x000fea0003800000 */
.L_x_622:
        /* <DEDUP_REMOVED lines=27> */
.L_x_624:
        /* <DEDUP_REMOVED lines=20> */
.L_x_626:
[----:B------:R-:W-:Y:S05]  /*7550*/  BSYNC B0 ;  /* 0x0000000000007941 */ /* 0x000fea0003800000 */
.L_x_625:
        /* <DEDUP_REMOVED lines=27> */
.L_x_627:
        /* <DEDUP_REMOVED lines=23> */
.L_x_629:
[----:B------:R-:W-:Y:S05]  /*7880*/  BSYNC B0 ;  /* 0x0000000000007941 */ /* 0x000fea0003800000 */
.L_x_628:
        /* <DEDUP_REMOVED lines=28> */
.L_x_630:
        /* <DEDUP_REMOVED lines=23> */
.L_x_632:
[----:B------:R-:W-:Y:S05]  /*7bc0*/  BSYNC B0 ;  /* 0x0000000000007941 */ /* 0x000fea0003800000 */
.L_x_631:
        /* <DEDUP_REMOVED lines=28> */
.L_x_633:
        /* <DEDUP_REMOVED lines=23> */
.L_x_635:
[----:B------:R-:W-:Y:S05]  /*7f00*/  BSYNC B0 ;  /* 0x0000000000007941 */ /* 0x000fea0003800000 */
.L_x_634:
        /* <DEDUP_REMOVED lines=28> */
.L_x_636:
        /* <DEDUP_REMOVED lines=23> */
.L_x_638:
[----:B------:R-:W-:Y:S05]  /*8240*/  BSYNC B0 ;  /* 0x0000000000007941 */ /* 0x000fea0003800000 */
.L_x_637:
        /* <DEDUP_REMOVED lines=28> */
.L_x_639:
        /* <DEDUP_REMOVED lines=23> */
.L_x_641:
[----:B------:R-:W-:Y:S05]  /*8580*/  BSYNC B0 ;  /* 0x0000000000007941 */ /* 0x000fea0003800000 */
.L_x_640:
        /* <DEDUP_REMOVED lines=28> */
.L_x_642:
        /* <DEDUP_REMOVED lines=23> */
.L_x_644:
[----:B------:R-:W-:Y:S05]  /*88c0*/  BSYNC B0 ;  /* 0x0000000000007941 */ /* 0x000fea0003800000 */
.L_x_643:
        /* <DEDUP_REMOVED lines=27> */
.L_x_645:
        /* <DEDUP_REMOVED lines=22> */
.L_x_647:
[----:B------:R-:W-:Y:S05]  /*8be0*/  BSYNC B0 ;  /* 0x0000000000007941 */ /* 0x000fea0003800000 */
.L_x_646:
        /* <DEDUP_REMOVED lines=29> */
.L_x_648:
        /* <DEDUP_REMOVED lines=22> */
.L_x_650:
[----:B------:R-:W-:Y:S05]  /*8f20*/  BSYNC B0 ;  /* 0x0000000000007941 */ /* 0x000fea0003800000 */
.L_x_649:
        /* <DEDUP_REMOVED lines=27> */
.L_x_651:
        /* <DEDUP_REMOVED lines=22> */
.L_x_653:
[----:B------:R-:W-:Y:S05]  /*9240*/  BSYNC B0 ;  /* 0x0000000000007941 */ /* 0x000fea0003800000 */
.L_x_652:
        /* <DEDUP_REMOVED lines=29> */
.L_x_654:
        /* <DEDUP_REMOVED lines=27> */
.L_x_656:
[----:B------:R-:W-:Y:S05]  /*95d0*/  BSYNC B0 ;  /* 0x0000000000007941 */ /* 0x000fea0003800000 */
.L_x_655:
        /* <DEDUP_REMOVED lines=27> */
.L_x_657:
        /* <DEDUP_REMOVED lines=27> */
.L_x_659:
[----:B------:R-:W-:Y:S05]  /*9940*/  BSYNC B0 ;  /* 0x0000000000007941 */ /* 0x000fea0003800000 */
.L_x_658:
        /* <DEDUP_REMOVED lines=27> */
.L_x_660:
        /* <DEDUP_REMOVED lines=29> */
.L_x_662:
[----:B------:R-:W-:Y:S05]  /*9cd0*/  BSYNC B0 ;  /* 0x0000000000007941 */ /* 0x000fea0003800000 */
.L_x_661:
        /* <DEDUP_REMOVED lines=25> */
.L_x_663:
        /* <DEDUP_REMOVED lines=23> */
.L_x_665:
[----:B------:R-:W-:Y:S05]  /*9fe0*/  BSYNC B0 ;  /* 0x0000000000007941 */ /* 0x000fea0003800000 */
.L_x_664:
[----:B------:R-:W-:Y:S02]  /*9ff0*/  IADD3 R6, R4, R6, RZ ;  /* 0x0000000604067210 */ /* 0x000fe40007ffe0ff */
[----:B------:R-:W-:Y:S02]  /*a000*/  IADD3 R97, R97, 0x1, RZ ;  /* 0x0000000161617810 */ /* 0x000fe40007ffe0ff */
[----:B------:R-:W-:-:S13]  /*a010*/  ISETP.GE.AND P0, PT, R6, UR4, PT ;  /* 0x0000000406007c0c */ /* 0x000fda000bf06270 */
[----:B------:R-:W-:Y:S05]  /*a020*/  @!P0 BRA `(.L_x_666) ;  /* 0xffffff64008c8947 */ /* 0x000fea000383ffff */
.L_x_583:
        /* <DEDUP_REMOVED lines=23> */
.L_x_668:
[----:B------:R-:W-:Y:S05]  /*a1a0*/  BSYNC B0 ;  /* 0x0000000000007941 */ /* 0x000fea0003800000 */
.L_x_667:
[----:B------:R-:W-:Y:S05]  /*a1b0*/  @P0 EXIT ;  /* 0x000000000000094d */ /* 0x000fea0003800000 */
[----:B------:R-:W-:Y:S05]  /*a1c0*/  @P2 BRA `(.L_x_669) ;  /* 0x0000000000202947 */ /* 0x000fea0003800000 */
[----:B------:R-:W-:-:S05]  /*a1d0*/  IMAD R0, R6, R9, RZ ;  /* 0x0000000906007224 */ /* 0x000fca00078e02ff */
[----:B------:R-:W-:-:S13]  /*a1e0*/  ISETP.NE.AND P0, PT, R0, -0x1, PT ;  /* 0xffffffff0000780c */ /* 0x000fda0003f05270 */
[----:B------:R-:W-:Y:S05]  /*a1f0*/  @!P0 BRA `(.L_x_669) ;  /* 0x0000000000148947 */ /* 0x000fea0003800000 */
.L_x_670:
[----:B0-----:R-:W2:Y:S04]  /*a200*/  LDG.E.STRONG.GPU R3, desc[UR8][R4.64] ;  /* 0x0000000804037981 */ /* 0x001ea8000c1ef900 */
[----:B--2---:R-:W-:Y:S01]  /*a210*/  CCTL.IVALL ;  /* 0x00000000ff00798f */ /* 0x004fe20002000000 */
[----:B------:R-:W-:Y:S05]  /*a220*/  YIELD ;  /* 0x0000000000007946 */ /* 0x000fea0003800000 */
[----:B------:R-:W-:-:S13]  /*a230*/  ISETP.NE.AND P0, PT, R3, R0, PT ;  /* 0x000000000300720c */ /* 0x000fda0003f05270 */
[----:B------:R-:W-:Y:S05]  /*a240*/  @P0 BRA `(.L_x_670) ;  /* 0xfffffffc00ec0947 */ /* 0x000fea000383ffff */
.L_x_669:
        /* <DEDUP_REMOVED lines=24> */
.L_x_671:
        /* <DEDUP_REMOVED lines=25> */
.L_x_672:
        /* <DEDUP_REMOVED lines=10> */
.L_x_3343:


//--------------------- .text._Z35group_norm_nhwc_bwd_one_pass_kernelI11Fp16IOFp32WLi64ELi8ELi128EEv26Group_norm_nhwc_bwd_params --------------------------
	.section	.text._Z35group_norm_nhwc_bwd_one_pass_kernelI11Fp16IOFp32WLi64ELi8ELi128EEv26Group_norm_nhwc_bwd_params,"ax",@progbits
	.align	128
        .global         _Z35group_norm_nhwc_bwd_one_pass_kernelI11Fp16IOFp32WLi64ELi8ELi128EEv26Group_norm_nhwc_bwd_params
        .type           _Z35group_norm_nhwc_bwd_one_pass_kernelI11Fp16IOFp32WLi64ELi8ELi128EEv26Group_norm_nhwc_bwd_params,@function
        .size           _Z35group_norm_nhwc_bwd_one_pass_kernelI11Fp16IOFp32WLi64ELi8ELi128EEv26Group_norm_nhwc_bwd_params,(.L_x_3344 - _Z35group_norm_nhwc_bwd_one_pass_kernelI11Fp16IOFp32WLi64ELi8ELi128EEv26Group_norm_nhwc_bwd_params)
        .other          _Z35group_norm_nhwc_bwd_one_pass_kernelI11Fp16IOFp32WLi64ELi8ELi128EEv26Group_norm_nhwc_bwd_params,@"STO_CUDA_ENTRY STV_DEFAULT"
_Z35group_norm_nhwc_bwd_one_pass_kernelI11Fp16IOFp32WLi64ELi8ELi128EEv26Group_norm_nhwc_bwd_params:
.text._Z35group_norm_nhwc_bwd_one_pass_kernelI11Fp16IOFp32WLi64ELi8ELi128EEv26Group_norm_nhwc_bwd_params:
        /* <DEDUP_REMOVED lines=47> */
.L_x_700:
[----:B0-----:R-:W0:Y:S01]  /*02f0*/  LDC R9, c[0x0][0x2a0] ;  /* 0x0000a800ff097b82 */ /* 0x001e220000000800 */
[----:B------:R-:W-:Y:S01]  /*0300*/  IABS R8, R36 ;  /* 0x0000002400087213 */ /* 0x000fe20000000000 */
[----:B------:R-:W-:-:S06]  /*0310*/  ULDC.64 UR10, c[0x0][0x290] ;  /* 0x0000a400000a7ab9 */ /* 0x000fcc0000000a00 */
[----:B------:R-:W1:Y:S01]  /*0320*/  LDC R13, c[0x0][0x2ac] ;  /* 0x0000ab00ff0d7b82 */ /* 0x000e620000000800 */
[----:B------:R-:W-:-:S07]  /*0330*/  ISETP.GE.AND P3, PT, R36, RZ, PT ;  /* 0x000000ff2400720c */ /* 0x000fce0003f66270 */
[----:B------:R-:W2:Y:S01]  /*0340*/  @P1 LDC.64 R16, c[0x0][0x288] ;  /* 0x0000a200ff101b82 */ /* 0x000ea20000000a00 */
[----:B0-----:R-:W-:-:S07]  /*0350*/  IABS R12, R9 ;  /* 0x00000009000c7213 */ /* 0x001fce0000000000 */
[----:B------:R-:W0:Y:S01]  /*0360*/  @P1 LDC.64 R18, c[0x0][0x230] ;  /* 0x00008c00ff121b82 */ /* 0x000e220000000a00 */
[----:B------:R-:W3:Y:S08]  /*0370*/  I2F.RP R3, R12 ;  /* 0x0000000c00037306 */ /* 0x000ef00000209400 */
[----:B---3--:R-:W3:Y:S02]  /*0380*/  MUFU.RCP R3, R3 ;  /* 0x0000000300037308 */ /* 0x008ee40000001000 */
[----:B---3--:R-:W-:-:S06]  /*0390*/  IADD3 R4, R3, 0xffffffe, RZ ;  /* 0x0ffffffe03047810 */ /* 0x008fcc0007ffe0ff */
[----:B------:R3:W4:Y:S02]  /*03a0*/  F2I.FTZ.U32.TRUNC.NTZ R5, R4 ;  /* 0x0000000400057305 */ /* 0x000724000021f000 */
[----:B---3--:R-:W-:Y:S02]  /*03b0*/  MOV R4, RZ ;  /* 0x000000ff00047202 */ /* 0x008fe40000000f00 */
[----:B----4-:R-:W-:-:S05]  /*03c0*/  IADD3 R7, RZ, -R5, RZ ;  /* 0x80000005ff077210 */ /* 0x010fca0007ffe0ff */
[----:B------:R-:W-:-:S04]  /*03d0*/  IMAD R7, R7, R12, RZ ;  /* 0x0000000c07077224 */ /* 0x000fc800078e02ff */
[----:B------:R-:W-:Y:S01]  /*03e0*/  IMAD.HI.U32 R5, R5, R7, R4 ;  /* 0x0000000705057227 */ /* 0x000fe200078e0004 */
[----:B------:R-:W-:Y:S01]  /*03f0*/  SHF.R.U32.HI R4, RZ, 0x2, R38 ;  /* 0x00000002ff047819 */ /* 0x000fe20000011626 */
[----:B------:R-:W3:Y:S04]  /*0400*/  LDC.64 R6, c[0x0][0x248] ;  /* 0x00009200ff067b82 */ /* 0x000ee80000000a00 */
[----:B------:R-:W-:-:S04]  /*0410*/  IMAD.HI.U32 R5, R5, R8, RZ ;  /* 0x0000000805057227 */ /* 0x000fc800078e00ff */
[----:B-1----:R-:W-:Y:S01]  /*0420*/  IMAD R4, R13, UR14, R4 ;  /* 0x0000000e0d047c24 */ /* 0x002fe2000f8e0204 */
[----:B------:R-:W-:Y:S02]  /*0430*/  IADD3 R3, -R5, RZ, RZ ;  /* 0x000000ff05037210 */ /* 0x000fe40007ffe1ff */
[----:B------:R-:W-:-:S03]  /*0440*/  LOP3.LUT R13, R36, R9, RZ, 0x3c, !PT ;  /* 0x00000009240d7212 */ /* 0x000fc600078e3cff */
[----:B------:R-:W-:-:S05]  /*0450*/  IMAD R3, R12, R3, R8 ;  /* 0x000000030c037224 */ /* 0x000fca00078e0208 */
[----:B------:R-:W-:Y:S01]  /*0460*/  ISETP.GT.U32.AND P5, PT, R12, R3, PT ;  /* 0x000000030c00720c */ /* 0x000fe20003fa4070 */
[----:B---3--:R-:W-:-:S06]  /*0470*/  IMAD.WIDE R6, R36, 0x8, R6 ;  /* 0x0000000824067825 */ /* 0x008fcc00078e0206 */
[----:B------:R-:W3:Y:S06]  /*0480*/  LDG.E.64 R6, desc[UR12][R6.64] ;  /* 0x0000000c06067981 */ /* 0x000eec000c1e1b00 */
        /* <DEDUP_REMOVED lines=22> */
[----:B------:R-:W1:Y:S01]  /*05f0*/  @P0 LDC.64 R20, c[0x0][0x288] ;  /* 0x0000a200ff140b82 */ /* 0x000e620000000a00 */
[----:B------:R-:W-:-:S03]  /*0600*/  SHF.R.S32.HI R9, RZ, 0x1f, R8 ;  /* 0x0000001fff097819 */ /* 0x000fc60000011408 */
[----:B------:R-:W-:Y:S01]  /*0610*/  IMAD R4, R4, UR10, RZ ;  /* 0x0000000a04047c24 */ /* 0x000fe2000f8e02ff */
[----:B------:R-:W-:Y:S01]  /*0620*/  SHF.R.S32.HI R13, RZ, 0x1f, R10 ;  /* 0x0000001fff0d7819 */ /* 0x000fe2000001140a */
[C---:B------:R-:W-:Y:S01]  /*0630*/  IMAD.WIDE.U32 R40, R5.reuse, UR10, R8 ;  /* 0x0000000a05287c25 */ /* 0x040fe2000f8e0008 */
[----:B------:R-:W-:Y:S01]  /*0640*/  IADD3 R27, R10, 0x20, RZ ;  /* 0x000000200a1b7810 */ /* 0x000fe20007ffe0ff */
[----:B------:R-:W4:Y:S02]  /*0650*/  @P0 LDC.64 R14, c[0x0][0x230] ;  /* 0x00008c00ff0e0b82 */ /* 0x000f240000000a00 */
[----:B------:R-:W-:Y:S01]  /*0660*/  IMAD R43, R5, UR11, R4 ;  /* 0x0000000b052b7c24 */ /* 0x000fe2000f8e0204 */
[----:B------:R-:W-:Y:S01]  /*0670*/  @P1 MOV R42, R40 ;  /* 0x00000028002a1202 */ /* 0x000fe20000000f00 */
[----:B--2---:R-:W-:-:S03]  /*0680*/  @P1 IMAD R4, R13, R16, RZ ;  /* 0x000000100d041224 */ /* 0x004fc600078e02ff */
[----:B------:R-:W-:Y:S01]  /*0690*/  IADD3 R43, R41, R43, RZ ;  /* 0x0000002b292b7210 */ /* 0x000fe20007ffe0ff */
[----:B------:R-:W2:Y:S01]  /*06a0*/  @P1 LDC.64 R12, c[0x0][0x228] ;  /* 0x00008a00ff0c1b82 */ /* 0x000ea20000000a00 */
[C---:B------:R-:W-:Y:S02]  /*06b0*/  @P1 IMAD R23, R10.reuse, R17, R4 ;  /* 0x000000110a171224 */ /* 0x040fe400078e0204 */
[----:B------:R-:W-:-:S05]  /*06c0*/  @P1 IMAD.WIDE.U32 R16, R10, R16, R42 ;  /* 0x000000100a101225 */ /* 0x000fca00078e002a */
[----:B------:R-:W4:Y:S01]  /*06d0*/  @P0 LDC.64 R4, c[0x0][0x228] ;  /* 0x00008a00ff040b82 */ /* 0x000f220000000a00 */
[----:B------:R-:W-:Y:S02]  /*06e0*/  SHF.R.S32.HI R25, RZ, 0x1f, R27 ;  /* 0x0000001fff197819 */ /* 0x000fe4000001141b */
[----:B------:R-:W-:Y:S02]  /*06f0*/  @P1 IADD3 R17, R17, R23, RZ ;  /* 0x0000001711111210 */ /* 0x000fe40007ffe0ff */
[C---:B------:R-:W-:Y:S01]  /*0700*/  @P1 SHF.L.U32 R23, R16.reuse, 0x1, RZ ;  /* 0x0000000110171819 */ /* 0x040fe200000006ff */
[----:B-1----:R-:W-:Y:S01]  /*0710*/  @P0 IMAD R24, R25, R20, RZ ;  /* 0x0000001419180224 */ /* 0x002fe200078e02ff */
[----:B------:R-:W-:Y:S02]  /*0720*/  @P1 SHF.L.U64.HI R22, R16, 0x1, R17 ;  /* 0x0000000110161819 */ /* 0x000fe40000010211 */
[----:B------:R-:W-:Y:S02]  /*0730*/  @P0 MOV R16, R40 ;  /* 0x0000002800100202 */ /* 0x000fe40000000f00 */
[----:B------:R-:W-:Y:S01]  /*0740*/  @P0 MOV R17, R43 ;  /* 0x0000002b00110202 */ /* 0x000fe20000000f00 */
[----:B------:R-:W-:Y:S01]  /*0750*/  @P0 IMAD R25, R27, R21, R24 ;  /* 0x000000151b190224 */ /* 0x000fe200078e0218 */
[----:B0-----:R-:W-:Y:S01]  /*0760*/  @P1 IADD3 R18, P2, R23, R18, RZ ;  /* 0x0000001217121210 */ /* 0x001fe20007f5e0ff */
[----:B------:R-:W-:-:S03]  /*0770*/  @P0 IMAD.WIDE.U32 R20, R27, R20, R16 ;  /* 0x000000141b140225 */ /* 0x000fc600078e0010 */
[----:B------:R-:W-:Y:S02]  /*0780*/  @P1 IADD3.X R19, R22, R19, RZ, P2, !PT ;  /* 0x0000001316131210 */ /* 0x000fe400017fe4ff */
[----:B--2---:R-:W-:Y:S02]  /*0790*/  @P1 IADD3 R16, P2, R23, R12, RZ ;  /* 0x0000000c17101210 */ /* 0x004fe40007f5e0ff */
[----:B------:R-:W-:Y:S02]  /*07a0*/  @P0 SHF.L.U32 R17, R20, 0x1, RZ ;  /* 0x0000000114110819 */ /* 0x000fe400000006ff */
[----:B------:R-:W-:Y:S02]  /*07b0*/  CS2R R32, SRZ ;  /* 0x0000000000207805 */ /* 0x000fe4000001ff00 */
[C---:B----4-:R-:W-:Y:S02]  /*07c0*/  @P0 IADD3 R12, P3, R17.reuse, R14, RZ ;  /* 0x0000000e110c0210 */ /* 0x050fe40007f7e0ff */
[----:B------:R-:W-:-:S02]  /*07d0*/  @P0 IADD3 R4, P4, R17, R4, RZ ;  /* 0x0000000411040210 */ /* 0x000fc40007f9e0ff */
[----:B------:R-:W5:Y:S01]  /*07e0*/  @P1 LDG.E R33, desc[UR12][R18.64] ;  /* 0x0000000c12211981 */ /* 0x000f62000c1e1900 */
[----:B------:R-:W-:-:S05]  /*07f0*/  @P1 IADD3.X R17, R22, R13, RZ, P2, !PT ;  /* 0x0000000d16111210 */ /* 0x000fca00017fe4ff */
[----:B------:R-:W5:Y:S01]  /*0800*/  @P1 LDG.E R32, desc[UR12][R16.64] ;  /* 0x0000000c10201981 */ /* 0x000f62000c1e1900 */
[----:B------:R-:W-:-:S04]  /*0810*/  @P0 IADD3 R21, R21, R25, RZ ;  /* 0x0000001915150210 */ /* 0x000fc80007ffe0ff */
[----:B------:R-:W-:Y:S02]  /*0820*/  @P0 SHF.L.U64.HI R20, R20, 0x1, R21 ;  /* 0x0000000114140819 */ /* 0x000fe40000010215 */
[----:B------:R-:W-:Y:S02]  /*0830*/  MOV R34, RZ ;  /* 0x000000ff00227202 */ /* 0x000fe40000000f00 */
[----:B------:R-:W-:Y:S02]  /*0840*/  MOV R31, RZ ;  /* 0x000000ff001f7202 */ /* 0x000fe40000000f00 */
[C---:B------:R-:W-:Y:S02]  /*0850*/  @P0 IADD3.X R13, R20.reuse, R15, RZ, P3, !PT ;  /* 0x0000000f140d0210 */ /* 0x040fe40001ffe4ff */
[----:B------:R-:W-:-:S03]  /*0860*/  @P0 IADD3.X R5, R20, R5, RZ, P4, !PT ;  /* 0x0000000514050210 */ /* 0x000fc600027fe4ff */
[----:B------:R-:W5:Y:S04]  /*0870*/  @P0 LDG.E R34, desc[UR12][R12.64] ;  /* 0x0000000c0c220981 */ /* 0x000f68000c1e1900 */
[----:B------:R0:W5:Y:S01]  /*0880*/  @P0 LDG.E R31, desc[UR12][R4.64] ;  /* 0x0000000c041f0981 */ /* 0x000162000c1e1900 */
[----:B------:R-:W-:Y:S01]  /*0890*/  UMOV UR10, 0x3f800000 ;  /* 0x3f800000000a7882 */ /* 0x000fe20000000000 */
[----:B------:R-:W-:Y:S01]  /*08a0*/  BSSY B0, `(.L_x_674) ;  /* 0x000001c000007945 */ /* 0x000fe20003800000 */
[----:B0-----:R-:W-:Y:S02]  /*08b0*/  CS2R R4, SRZ ;  /* 0x0000000000047805 */ /* 0x001fe4000001ff00 */
[----:B---3--:R-:W-:-:S13]  /*08c0*/  R2UR UR11, R6 ;  /* 0x00000000060b72ca */ /* 0x008fda00000e0000 */
        /* <DEDUP_REMOVED lines=11> */
[----:B------:R-:W-:Y:S02]  /*0980*/  @UP0 UMOV UR10, UR4 ;  /* 0x00000004000a0c82 */ /* 0x000fe40008000000 */
[----:B------:R-:W-:Y:S05]  /*0990*/  @P0 BRA `(.L_x_675) ;  /* 0x0000000000300947 */ /* 0x000fea0003800000 */
[----:B------:R-:W-:Y:S01]  /*09a0*/  ULDC.U8 UR4, c[0x0][0x2a4] ;  /* 0x0000a90000047ab9 */ /* 0x000fe20000000000 */
[C---:B------:R-:W-:Y:S01]  /*09b0*/  SHF.L.U32 R13, R8.reuse, 0x2, RZ ;  /* 0x00000002080d7819 */ /* 0x040fe200000006ff */
[----:B------:R-:W-:Y:S01]  /*09c0*/  ULDC.64 UR16, c[0x0][0x238] ;  /* 0x00008e0000107ab9 */ /* 0x000fe20000000a00 */
[----:B------:R-:W-:Y:S02]  /*09d0*/  ISETP.NE.AND P0, PT, RZ, UR4, PT ;  /* 0x00000004ff007c0c */ /* 0x000fe4000bf05270 */
[----:B------:R-:W-:Y:S02]  /*09e0*/  SHF.L.U64.HI R14, R8, 0x2, R9 ;  /* 0x00000002080e7819 */ /* 0x000fe40000010209 */
[----:B------:R-:W-:-:S09]  /*09f0*/  IADD3 R12, P2, R13, UR16, RZ ;  /* 0x000000100d0c7c10 */ /* 0x000fd2000ff5e0ff */
[----:B------:R-:W0:Y:S02]  /*0a00*/  @P0 LDC.64 R4, c[0x0][0x240] ;  /* 0x00009000ff040b82 */ /* 0x000e240000000a00 */
[----:B0-----:R-:W-:Y:S02]  /*0a10*/  @P0 IADD3 R8, P3, R13, R4, RZ ;  /* 0x000000040d080210 */ /* 0x001fe40007f7e0ff */
[C---:B------:R-:W-:Y:S02]  /*0a20*/  IADD3.X R13, R14.reuse, UR17, RZ, P2, !PT ;  /* 0x000000110e0d7c10 */ /* 0x040fe400097fe4ff */
[----:B------:R-:W-:-:S03]  /*0a30*/  @P0 IADD3.X R9, R14, R5, RZ, P3, !PT ;  /* 0x000000050e090210 */ /* 0x000fc60001ffe4ff */
[----:B------:R0:W5:Y:S04]  /*0a40*/  LDG.E.64 R4, desc[UR12][R12.64] ;  /* 0x0000000c0c047981 */ /* 0x000168000c1e1b00 */
[----:B------:R0:W5:Y:S02]  /*0a50*/  @P0 LDG.E.64 R6, desc[UR12][R8.64] ;  /* 0x0000000c08060981 */ /* 0x000164000c1e1b00 */
.L_x_675:
[----:B------:R-:W-:Y:S05]  /*0a60*/  BSYNC B0 ;  /* 0x0000000000007941 */ /* 0x000fea0003800000 */
.L_x_674:
[----:B------:R-:W-:Y:S01]  /*0a70*/  ULDC.U8 UR4, c[0x0][0x2a4] ;  /* 0x0000a90000047ab9 */ /* 0x000fe20000000000 */
[--C-:B0----5:R-:W-:Y:S01]  /*0a80*/  HADD2.F32 R8, -RZ, R33.reuse.H0_H0 ;  /* 0x20000021ff087230 */ /* 0x121fe20000004100 */
[----:B------:R-:W-:Y:S01]  /*0a90*/  ISETP.NE.AND P2, PT, RZ, UR4, PT ;  /* 0x00000004ff007c0c */ /* 0x000fe2000bf45270 */
[----:B------:R-:W-:Y:S02]  /*0aa0*/  HADD2.F32 R9, -RZ, R33.H1_H1 ;  /* 0x30000021ff097230 */ /* 0x000fe40000004100 */
[----:B------:R-:W-:Y:S02]  /*0ab0*/  HADD2.F32 R17, -RZ, R34.H0_H0 ;  /* 0x20000022ff117230 */ /* 0x000fe40000004100 */
[----:B------:R-:W-:Y:S01]  /*0ac0*/  FADD.FTZ R8, R8, -UR11 ;  /* 0x8000000b08087e21 */ /* 0x000fe20008010000 */
[--C-:B------:R-:W-:Y:S02]  /*0ad0*/  HADD2.F32 R15, -RZ, R32.reuse.H0_H0 ;  /* 0x20000020ff0f7230 */ /* 0x100fe40000004100 */
[----:B------:R-:W-:Y:S01]  /*0ae0*/  FADD.FTZ R18, R9, -UR11 ;  /* 0x8000000b09127e21 */ /* 0x000fe20008010000 */
[----:B------:R-:W-:-:S02]  /*0af0*/  HADD2.F32 R14, -RZ, R32.H1_H1 ;  /* 0x30000020ff0e7230 */ /* 0x000fc40000004100 */
[----:B------:R-:W-:Y:S01]  /*0b00*/  FMUL.FTZ R9, R8, UR10 ;  /* 0x0000000a08097c20 */ /* 0x000fe20008410000 */
[----:B------:R-:W-:Y:S02]  /*0b10*/  HADD2.F32 R16, -RZ, R34.H1_H1 ;  /* 0x30000022ff107230 */ /* 0x000fe40000004100 */
[----:B------:R-:W-:Y:S01]  /*0b20*/  FADD.FTZ R17, R17, -UR11 ;  /* 0x8000000b11117e21 */ /* 0x000fe20008010000 */
[--C-:B------:R-:W-:Y:S02]  /*0b30*/  HADD2.F32 R13, -RZ, R31.reuse.H0_H0 ;  /* 0x2000001fff0d7230 */ /* 0x100fe40000004100 */
[----:B------:R-:W-:Y:S01]  /*0b40*/  FMUL.FTZ R8, R18, UR10 ;  /* 0x0000000a12087c20 */ /* 0x000fe20008410000 */
[----:B------:R-:W-:Y:S01]  /*0b50*/  HADD2.F32 R12, -RZ, R31.H1_H1 ;  /* 0x3000001fff0c7230 */ /* 0x000fe20000004100 */
        /* <DEDUP_REMOVED lines=19> */
.L_x_676:
        /* <DEDUP_REMOVED lines=26> */
.L_x_677:
        /* <DEDUP_REMOVED lines=19> */
[----:B------:R-:W-:Y:S01]  /*0f60*/  FADD.FTZ R23, R23, R12 ;  /* 0x0000000c17177221 */ /* 0x000fe20000010000 */
        /* <DEDUP_REMOVED lines=24> */
[----:B-1----:R-:W-:Y:S01]  /*10f0*/  @!P0 FADD.FTZ R19, R19, R20 ;  /* 0x0000001413138221 */ /* 0x002fe20000010000 */
[----:B------:R-:W-:Y:S01]  /*1100*/  ISETP.NE.AND P0, PT, R11, RZ, PT ;  /* 0x000000ff0b00720c */ /* 0x000fe20003f05270 */
[----:B------:R-:W-:Y:S01]  /*1110*/  FFMA.FTZ R20, R17, R13, R22 ;  /* 0x0000000d11147223 */ /* 0x000fe20000010016 */
[----:B------:R-:W-:Y:S01]  /*1120*/  FADD.FTZ R22, RZ, R15 ;  /* 0x0000000fff167221 */ /* 0x000fe20000010000 */
[----:B------:R-:W-:Y:S01]  /*1130*/  FFMA.FTZ R21, R16, R12, R21 ;  /* 0x0000000c10157223 */ /* 0x000fe20000010015 */
[----:B------:R-:W-:-:S02]  /*1140*/  MOV R8, R18 ;  /* 0x0000001200087202 */ /* 0x000fc40000000f00 */
[----:B------:R-:W-:Y:S01]  /*1150*/  FADD.FTZ R22, R22, R13 ;  /* 0x0000000d16167221 */ /* 0x000fe20000010000 */
[----:B------:R-:W-:-:S04]  /*1160*/  MOV R9, R19 ;  /* 0x0000001300097202 */ /* 0x000fc80000000f00 */
        /* <DEDUP_REMOVED lines=13> */
.L_x_679:
[----:B------:R-:W-:Y:S05]  /*1240*/  BSYNC B0 ;  /* 0x0000000000007941 */ /* 0x000fea0003800000 */
.L_x_678:
        /* <DEDUP_REMOVED lines=158> */
.L_x_681:
[----:B------:R-:W-:Y:S05]  /*1c30*/  BSYNC B0 ;  /* 0x0000000000007941 */ /* 0x000fea0003800000 */
.L_x_680:
        /* <DEDUP_REMOVED lines=19> */
.L_x_683:
[----:B------:R-:W-:Y:S05]  /*1d70*/  BSYNC B0 ;  /* 0x0000000000007941 */ /* 0x000fea0003800000 */
.L_x_682:
[----:B------:R-:W-:Y:S05]  /*1d80*/  @!P0 BRA `(.L_x_684) ;  /* 0x0000001000808947 */ /* 0x000fea0003800000 */
[----:B------:R-:W1:Y:S01]  /*1d90*/  LDC.64 R12, c[0x0][0x258] ;  /* 0x00009600ff0c7b82 */ /* 0x000e620000000a00 */
[----:B--2---:R-:W-:-:S05]  /*1da0*/  LOP3.LUT R14, R35, 0x1, RZ, 0xc0, !PT ;  /* 0x00000001230e7812 */ /* 0x004fca00078ec0ff */
[----:B------:R-:W-:Y:S02]  /*1db0*/  IMAD R3, R14, R29, RZ ;  /* 0x0000001d0e037224 */ /* 0x000fe400078e02ff */
[----:B0-----:R-:W0:Y:S02]  /*1dc0*/  LDC.64 R22, c[0x0][0x260] ;  /* 0x00009800ff167b82 */ /* 0x001e240000000a00 */
[C---:B------:R-:W-:Y:S01]  /*1dd0*/  IMAD R14, R3.reuse, R28, RZ ;  /* 0x0000001c030e7224 */ /* 0x040fe200078e02ff */
[----:B------:R-:W-:-:S04]  /*1de0*/  IADD3 R3, R3, R30, RZ ;  /* 0x0000001e03037210 */ /* 0x000fc80007ffe0ff */
[----:B------:R-:W-:Y:S01]  /*1df0*/  SHF.L.U32 R15, R14, 0x1, RZ ;  /* 0x000000010e0f7819 */ /* 0x000fe200000006ff */
[----:B-1----:R-:W-:-:S04]  /*1e00*/  IMAD.WIDE.U32 R12, R3, 0x4, R12 ;  /* 0x00000004030c7825 */ /* 0x002fc800078e000c */
[----:B0-----:R-:W-:Y:S01]  /*1e10*/  IMAD.WIDE R22, R15, 0x4, R22 ;  /* 0x000000040f167825 */ /* 0x001fe200078e0216 */
        /* <DEDUP_REMOVED lines=21> */
.L_x_686:
[----:B-1----:R-:W2:Y:S04]  /*1f70*/  LDG.E.STRONG.GPU R3, desc[UR12][R12.64] ;  /* 0x0000000c0c037981 */ /* 0x002ea8000c1ef900 */
[----:B--2---:R-:W-:Y:S01]  /*1f80*/  CCTL.IVALL ;  /* 0x00000000ff00798f */ /* 0x004fe20002000000 */
[----:B------:R-:W-:Y:S05]  /*1f90*/  YIELD ;  /* 0x0000000000007946 */ /* 0x000fea0003800000 */
[----:B------:R-:W-:-:S13]  /*1fa0*/  ISETP.NE.AND P0, PT, R3, R16, PT ;  /* 0x000000100300720c */ /* 0x000fda0003f05270 */
[----:B------:R-:W-:Y:S05]  /*1fb0*/  @P0 BRA `(.L_x_686) ;  /* 0xfffffffc00ec0947 */ /* 0x000fea000383ffff */
.L_x_685:
        /* <DEDUP_REMOVED lines=16> */
.L_x_690:
        /* <DEDUP_REMOVED lines=115> */
.L_x_689:
        /* <DEDUP_REMOVED lines=61> */
.L_x_691:
[----:B------:R-:W-:-:S13]  /*2bc0*/  ISETP.NE.OR P0, PT, R3, RZ, P0 ;  /* 0x000000ff0300720c */ /* 0x000fda0000705670 */
[----:B------:R-:W-:Y:S05]  /*2bd0*/  @!P0 BRA `(.L_x_687) ;  /* 0x00000000007c8947 */ /* 0x000fea0003800000 */
.L_x_688:
        /* <DEDUP_REMOVED lines=31> */
.L_x_687:
        /* <DEDUP_REMOVED lines=11> */
.L_x_693:
[----:B------:R-:W-:Y:S05]  /*2e80*/  BSYNC B0 ;  /* 0x0000000000007941 */ /* 0x000fea0003800000 */
.L_x_692:
        /* <DEDUP_REMOVED lines=16> */
.L_x_684:
[----:B------:R-:W3:Y:S01]  /*2f90*/  S2UR UR6, SR_CgaCtaId ;  /* 0x00000000000679c3 */ /* 0x000ee20000008800 */
[----:B------:R-:W-:Y:S01]  /*2fa0*/  UMOV UR4, 0x400 ;  /* 0x0000040000047882 */ /* 0x000fe20000000000 */
[--C-:B--2---:R-:W-:Y:S01]  /*2fb0*/  HADD2.F32 R16, -RZ, R34.reuse.H0_H0 ;  /* 0x20000022ff107230 */ /* 0x104fe20000004100 */
[----:B------:R-:W-:Y:S01]  /*2fc0*/  SHF.R.U32.HI R18, RZ, 0x2, R38 ;  /* 0x00000002ff127819 */ /* 0x000fe20000011626 */
[----:B------:R-:W-:-:S04]  /*2fd0*/  HADD2.F32 R34, -RZ, R34.H1_H1 ;  /* 0x30000022ff227230 */ /* 0x000fc80000004100 */
[----:B-1----:R-:W1:Y:S01]  /*2fe0*/  LDC R15, c[0x0][0x2ac] ;  /* 0x0000ab00ff0f7b82 */ /* 0x002e620000000800 */
[----:B---3--:R-:W-:-:S09]  /*2ff0*/  ULEA UR4, UR6, UR4, 0x18 ;  /* 0x0000000406047291 */ /* 0x008fd2000f8ec03f */
[----:B------:R-:W-:Y:S01]  /*3000*/  @!P3 STS.64 [UR4+0x30], R8 ;  /* 0x00003008ff00b988 */ /* 0x000fe20008000a04 */
[----:B------:R-:W-:Y:S06]  /*3010*/  BAR.SYNC.DEFER_BLOCKING 0x0 ;  /* 0x0000000000007b1d */ /* 0x000fec0000010000 */
[----:B------:R-:W2:Y:S01]  /*3020*/  LDS.64 R12, [UR4+0x30] ;  /* 0x00003004ff0c7984 */ /* 0x000ea20008000a00 */
[----:B------:R-:W-:Y:S02]  /*3030*/  ULDC UR4, c[0x0][0x2bc] ;  /* 0x0000af0000047ab9 */ /* 0x000fe40000000800 */
[----:B--2---:R-:W-:Y:S01]  /*3040*/  FMUL.FTZ R3, R12, UR4 ;  /* 0x000000040c037c20 */ /* 0x004fe20008410000 */
[----:B------:R-:W-:-:S02]  /*3050*/  HADD2.F32 R12, -RZ, R33.H0_H0 ;  /* 0x20000021ff0c7230 */ /* 0x000fc40000004100 */
[----:B------:R-:W-:Y:S01]  /*3060*/  FMUL.FTZ R14, R13, UR4 ;  /* 0x000000040d0e7c20 */ /* 0x000fe20008410000 */
[----:B------:R-:W-:Y:S02]  /*3070*/  HADD2.F32 R33, -RZ, R33.H1_H1 ;  /* 0x30000021ff217230 */ /* 0x000fe40000004100 */
[--C-:B------:R-:W-:Y:S02]  /*3080*/  HADD2.F32 R13, -RZ, R32.reuse.H0_H0 ;  /* 0x20000020ff0d7230 */ /* 0x100fe40000004100 */
[----:B0-----:R-:W-:Y:S01]  /*3090*/  FADD.FTZ R9, R12, -UR11 ;  /* 0x8000000b0c097e21 */ /* 0x001fe20008010000 */
[----:B------:R-:W-:Y:S02]  /*30a0*/  HADD2.F32 R32, -RZ, R32.H1_H1 ;  /* 0x30000020ff207230 */ /* 0x000fe40000004100 */
        /* <DEDUP_REMOVED lines=22> */
.L_x_694:
[----:B------:R-:W-:Y:S04]  /*3210*/  BSSY B0, `(.L_x_695) ;  /* 0x0000015000007945 */ /* 0x000fe80003800000 */
[----:B------:R-:W-:Y:S05]  /*3220*/  @!P1 BRA `(.L_x_696) ;  /* 0x00000000004c9947 */ /* 0x000fea0003800000 */
[C---:B------:R-:W-:Y:S01]  /*3230*/  FFMA.FTZ R12, R3.reuse, R9, R14 ;  /* 0x00000009030c7223 */ /* 0x040fe2000001000e */
[----:B------:R-:W-:Y:S01]  /*3240*/  SHF.R.S32.HI R17, RZ, 0x1f, R10 ;  /* 0x0000001fff117819 */ /* 0x000fe2000001140a */
[----:B------:R-:W-:Y:S01]  /*3250*/  FFMA.FTZ R9, R3, R8, R14 ;  /* 0x0000000803097223 */ /* 0x000fe2000001000e */
[----:B------:R-:W-:Y:S01]  /*3260*/  ULDC.64 UR16, c[0x0][0x288] ;  /* 0x0000a20000107ab9 */ /* 0x000fe20000000a00 */
[----:B------:R-:W-:Y:S01]  /*3270*/  FFMA.FTZ R12, R13, R4, -R12 ;  /* 0x000000040d0c7223 */ /* 0x000fe2000001080c */
[----:B------:R-:W-:Y:S01]  /*3280*/  MOV R8, R40 ;  /* 0x0000002800087202 */ /* 0x000fe20000000f00 */
[----:B------:R-:W-:Y:S02]  /*3290*/  IMAD R13, R17, UR16, RZ ;  /* 0x00000010110d7c24 */ /* 0x000fe4000f8e02ff */
[----:B------:R-:W-:Y:S01]  /*32a0*/  FFMA.FTZ R17, R32, R5, -R9 ;  /* 0x0000000520117223 */ /* 0x000fe20000010809 */
[----:B------:R-:W-:Y:S01]  /*32b0*/  MOV R9, R43 ;  /* 0x0000002b00097202 */ /* 0x000fe20000000f00 */
[----:B------:R-:W-:Y:S01]  /*32c0*/  FMUL.FTZ R20, R12, UR10 ;  /* 0x0000000a0c147c20 */ /* 0x000fe20008410000 */
[----:B------:R-:W-:-:S02]  /*32d0*/  IMAD R13, R10, UR17, R13 ;  /* 0x000000110a0d7c24 */ /* 0x000fc4000f8e020d */
[----:B------:R-:W-:Y:S01]  /*32e0*/  FMUL.FTZ R17, R17, UR10 ;  /* 0x0000000a11117c20 */ /* 0x000fe20008410000 */
[----:B------:R-:W-:Y:S01]  /*32f0*/  IMAD.WIDE.U32 R8, R10, UR16, R8 ;  /* 0x000000100a087c25 */ /* 0x000fe2000f8e0008 */
[----:B------:R-:W-:-:S03]  /*3300*/  ULDC.64 UR16, c[0x0][0x210] ;  /* 0x0000840000107ab9 */ /* 0x000fc60000000a00 */
[----:B------:R-:W-:Y:S02]  /*3310*/  F2FP.F16.F32.PACK_AB R17, R17, R20 ;  /* 0x000000141111723e */ /* 0x000fe400000000ff */
[----:B------:R-:W-:Y:S02]  /*3320*/  LEA R12, P0, R8, UR16, 0x1 ;  /* 0x00000010080c7c11 */ /* 0x000fe4000f8008ff */
[----:B------:R-:W-:-:S04]  /*3330*/  IADD3 R13, R9, R13, RZ ;  /* 0x0000000d090d7210 */ /* 0x000fc80007ffe0ff */
[----:B------:R-:W-:-:S05]  /*3340*/  LEA.HI.X R13, R8, UR17, R13, 0x1, P0 ;  /* 0x00000011080d7c11 */ /* 0x000fca00080f0c0d */
[----:B------:R0:W-:Y:S02]  /*3350*/  STG.E desc[UR12][R12.64], R17 ;  /* 0x000000110c007986 */ /* 0x0001e4000c10190c */
.L_x_696:
[----:B------:R-:W-:Y:S05]  /*3360*/  BSYNC B0 ;  /* 0x0000000000007941 */ /* 0x000fea0003800000 */
.L_x_695:
[----:B------:R-:W-:Y:S02]  /*3370*/  IMAD R15, R15, UR14, R18 ;  /* 0x0000000e0f0f7c24 */ /* 0x000fe4000f8e0212 */
[----:B0-----:R-:W-:Y:S01]  /*3380*/  FADD.FTZ R13, R16, -UR11 ;  /* 0x8000000b100d7e21 */ /* 0x001fe20008010000 */
[----:B------:R-:W-:Y:S01]  /*3390*/  FADD.FTZ R12, R34, -UR11 ;  /* 0x8000000b220c7e21 */ /* 0x000fe20008010000 */
[--C-:B------:R-:W-:Y:S02]  /*33a0*/  HADD2.F32 R9, -RZ, R31.reuse.H0_H0 ;  /* 0x2000001fff097230 */ /* 0x100fe40000004100 */
[----:B------:R-:W-:Y:S02]  /*33b0*/  HADD2.F32 R8, -RZ, R31.H1_H1 ;  /* 0x3000001fff087230 */ /* 0x000fe40000004100 */
        /* <DEDUP_REMOVED lines=22> */
.L_x_697:
        /* <DEDUP_REMOVED lines=21> */
[----:B------:R-:W-:Y:S02]  /*3670*/  F2FP.F16.F32.PACK_AB R3, R3, R6 ;  /* 0x000000060303723e */ /* 0x000fe400000000ff */
[----:B------:R-:W-:Y:S02]  /*3680*/  LEA R4, P0, R40, UR16, 0x1 ;  /* 0x0000001028047c11 */ /* 0x000fe4000f8008ff */
[----:B------:R-:W-:-:S04]  /*3690*/  IADD3 R7, R41, R7, RZ ;  /* 0x0000000729077210 */ /* 0x000fc80007ffe0ff */
[----:B------:R-:W-:-:S05]  /*36a0*/  LEA.HI.X R5, R40, UR17, R7, 0x1, P0 ;  /* 0x0000001128057c11 */ /* 0x000fca00080f0c07 */
[----:B------:R0:W-:Y:S02]  /*36b0*/  STG.E desc[UR12][R4.64], R3 ;  /* 0x0000000304007986 */ /* 0x0001e4000c10190c */
.L_x_699:
[----:B------:R-:W-:Y:S05]  /*36c0*/  BSYNC B0 ;  /* 0x0000000000007941 */ /* 0x000fea0003800000 */
.L_x_698:
[----:B------:R-:W-:Y:S01]  /*36d0*/  ULDC UR4, c[0x0][0x2a0] ;  /* 0x0000a80000047ab9 */ /* 0x000fe20000000800 */
[----:B------:R-:W-:Y:S01]  /*36e0*/  ULDC UR6, c[0x0][0x270] ;  /* 0x00009c0000067ab9 */ /* 0x000fe20000000800 */
[----:B------:R-:W-:Y:S01]  /*36f0*/  IADD3 R36, R29, R36, RZ ;  /* 0x000000241d247210 */ /* 0x000fe20007ffe0ff */
[----:B------:R-:W-:Y:S01]  /*3700*/  UIMAD UR4, UR4, UR6, URZ ;  /* 0x00000006040472a4 */ /* 0x000fe2000f8e023f */
[----:B------:R-:W-:-:S05]  /*3710*/  IADD3 R35, R35, 0x1, RZ ;  /* 0x0000000123237810 */ /* 0x000fca0007ffe0ff */
[----:B------:R-:W-:-:S13]  /*3720*/  ISETP.GE.AND P0, PT, R36, UR4, PT ;  /* 0x0000000424007c0c */ /* 0x000fda000bf06270 */
[----:B------:R-:W-:Y:S05]  /*3730*/  @!P0 BRA `(.L_x_700) ;  /* 0xffffffc800ec8947 */ /* 0x000fea000383ffff */
.L_x_673:
        /* <DEDUP_REMOVED lines=23> */
.L_x_702:
[----:B------:R-:W-:Y:S05]  /*38b0*/  BSYNC B0 ;  /* 0x0000000000007941 */ /* 0x000fea0003800000 */
.L_x_701:
[----:B------:R-:W-:Y:S05]  /*38c0*/  @P0 EXIT ;  /* 0x000000000000094d */ /* 0x000fea0003800000 */
[----:B------:R-:W-:Y:S05]  /*38d0*/  @P2 BRA `(.L_x_703) ;  /* 0x0000000000202947 */ /* 0x000fea0003800000 */
[----:B------:R-:W-:-:S05]  /*38e0*/  IMAD R0, R4, R7, RZ ;  /* 0x0000000704007224 */ /* 0x000fca00078e02ff */
[----:B------:R-:W-:-:S13]  /*38f0*/  ISETP.NE.AND P0, PT, R0, -0x1, PT ;  /* 0xffffffff0000780c */ /* 0x000fda0003f05270 */
[----:B------:R-:W-:Y:S05]  /*3900*/  @!P0 BRA `(.L_x_703) ;  /* 0x0000000000148947 */ /* 0x000fea0003800000 */
.L_x_704:
[----:B0-----:R-:W2:Y:S04]  /*3910*/  LDG.E.STRONG.GPU R5, desc[UR12][R2.64] ;  /* 0x0000000c02057981 */ /* 0x001ea8000c1ef900 */
[----:B--2---:R-:W-:Y:S01]  /*3920*/  CCTL.IVALL ;  /* 0x00000000ff00798f */ /* 0x004fe20002000000 */
[----:B------:R-:W-:Y:S05]  /*3930*/  YIELD ;  /* 0x0000000000007946 */ /* 0x000fea0003800000 */
[----:B------:R-:W-:-:S13]  /*3940*/  ISETP.NE.AND P0, PT, R5, R0, PT ;  /* 0x000000000500720c */ /* 0x000fda0003f05270 */
[----:B------:R-:W-:Y:S05]  /*3950*/  @P0 BRA `(.L_x_704) ;  /* 0xfffffffc00ec0947 */ /* 0x000fea000383ffff */
.L_x_703:
        /* <DEDUP_REMOVED lines=24> */
.L_x_705:
        /* <DEDUP_REMOVED lines=23> */
.L_x_706:
        /* <DEDUP_REMOVED lines=11> */
.L_x_3344:


//--------------------- .text._Z35group_norm_nhwc_bwd_one_pass_kernelI11Fp16IOFp32WLi128ELi8ELi128EEv26Group_norm_nhwc_bwd_params --------------------------
	.section	.text._Z35group_norm_nhwc_bwd_one_pass_kernelI11Fp16IOFp32WLi128ELi8ELi128EEv26Group_norm_nhwc_bwd_params,"ax",@progbits
	.align	128
        .global         _Z35group_norm_nhwc_bwd_one_pass_kernelI11Fp16IOFp32WLi128ELi8ELi128EEv26Group_norm_nhwc_bwd_params
        .type           _Z35group_norm_nhwc_bwd_one_pass_kernelI11Fp16IOFp32WLi128ELi8ELi128EEv26Group_norm_nhwc_bwd_params,@function
        .size           _Z35group_norm_nhwc_bwd_one_pass_kernelI11Fp16IOFp32WLi128ELi8ELi128EEv26Group_norm_nhwc_bwd_params,(.L_x_3345 - _Z35group_norm_nhwc_bwd_one_pass_kernelI11Fp16IOFp32WLi128ELi8ELi128EEv26Group_norm_nhwc_bwd_params)
        .other          _Z35group_norm_nhwc_bwd_one_pass_kernelI11Fp16IOFp32WLi128ELi8ELi128EEv26Group_norm_nhwc_bwd_params,@"STO_CUDA_ENTRY STV_DEFAULT"
_Z35group_norm_nhwc_bwd_one_pass_kernelI11Fp16IOFp32WLi128ELi8ELi128EEv26Group_norm_nhwc_bwd_params:
.text._Z35group_norm_nhwc_bwd_one_pass_kernelI11Fp16IOFp32WLi128ELi8ELi128EEv26Group_norm_nhwc_bwd_params:
        /* <DEDUP_REMOVED lines=14> */
[----:B------:R-:W-:Y:S01]  /*00e0*/  ULDC.64 UR10, c[0x0][0x288] ;  /* 0x0000a200000a7ab9 */ /* 0x000fe20000000a00 */
[----:B------:R-:W1:Y:S01]  /*00f0*/  S2R R30, SR_LANEID ;  /* 0x00000000001e7919 */ /* 0x000e620000000000 */
[----:B------:R-:W-:Y:S01]  /*0100*/  ISETP.GE.U32.AND P2, PT, R40, 0x80, PT ;  /* 0x000000802800780c */ /* 0x000fe20003f46070 */
[----:B------:R-:W-:Y:S01]  /*0110*/  UIMAD.WIDE.U32 UR4, UR10, 0x3, URZ ;  /* 0x000000030a0478a5 */ /* 0x000fe2000f8e003f */
[----:B------:R-:W-:Y:S01]  /*0120*/  R2UR UR15, R31 ;  /* 0x000000001f0f72ca */ /* 0x000fe200000e0000 */
[----:B------:R-:W2:Y:S01]  /*0130*/  S2UR UR9, SR_CgaCtaId ;  /* 0x00000000000979c3 */ /* 0x000ea20000008800 */
[----:B------:R-:W-:Y:S02]  /*0140*/  UIMAD UR8, UR11, 0x3, URZ ;  /* 0x000000030b0878a4 */ /* 0x000fe4000f8e023f */
[----:B------:R-:W-:-:S02]  /*0150*/  ULEA.HI UR7, UP0, UR11, UR10, URZ, 0x1 ;  /* 0x0000000a0b077291 */ /* 0x000fc4000f81083f */
[----:B------:R-:W-:Y:S01]  /*0160*/  UIADD3 UR8, UR5, UR8, URZ ;  /* 0x0000000805087290 */ /* 0x000fe2000fffe03f */
[----:B------:R-:W-:Y:S01]  /*0170*/  UMOV UR6, 0x400 ;  /* 0x0000040000067882 */ /* 0x000fe20000000000 */
[----:B------:R-:W-:-:S04]  /*0180*/  UIADD3.X UR10, URZ, UR11, URZ, UP0, !UPT ;  /* 0x0000000b3f0a7290 */ /* 0x000fc800087fe43f */
[----:B------:R-:W-:Y:S02]  /*0190*/  USHF.R.S64 UR5, UR7, 0x1, UR10 ;  /* 0x0000000107057899 */ /* 0x000fe4000800100a */
[----:B------:R-:W-:Y:S01]  /*01a0*/  USHF.R.S32.HI UR7, URZ, 0x1, UR10 ;  /* 0x000000013f077899 */ /* 0x000fe2000801140a */
[----:B0-----:R-:W-:Y:S01]  /*01b0*/  IMAD R0, R3, UR14, R0 ;  /* 0x0000000e03007c24 */ /* 0x001fe2000f8e0200 */
[----:B------:R-:W-:Y:S02]  /*01c0*/  SHF.R.S32.HI R3, RZ, 0x1f, R40 ;  /* 0x0000001fff037819 */ /* 0x000fe40000011428 */
[----:B------:R-:W-:Y:S02]  /*01d0*/  USHF.L.U64.HI UR7, UR5, 0x2, UR7 ;  /* 0x0000000205077899 */ /* 0x000fe40008010207 */
[----:B------:R-:W-:Y:S02]  /*01e0*/  ISETP.LT.U32.AND P1, PT, R0, UR16, PT ;  /* 0x0000001000007c0c */ /* 0x000fe4000bf21070 */
[----:B------:R-:W-:Y:S01]  /*01f0*/  SHF.R.S32.HI R2, RZ, 0x1f, R0 ;  /* 0x0000001fff027819 */ /* 0x000fe20000011400 */
[----:B--2---:R-:W-:Y:S01]  /*0200*/  ULEA UR9, UR9, UR6, 0x18 ;  /* 0x0000000609097291 */ /* 0x004fe2000f8ec03f */
[----:B------:R-:W-:Y:S01]  /*0210*/  LEA.HI R3, R3, R40, RZ, 0x5 ;  /* 0x0000002803037211 */ /* 0x000fe200078f28ff */
[----:B------:R-:W-:Y:S01]  /*0220*/  ULEA.HI UR6, UP0, UR8, UR4, URZ, 0x1 ;  /* 0x0000000408067291 */ /* 0x000fe2000f81083f */
[----:B------:R-:W-:-:S02]  /*0230*/  ISETP.LT.AND.EX P1, PT, R2, UR17, !P2, P1 ;  /* 0x0000001102007c0c */ /* 0x000fc4000d721310 */
[----:B------:R-:W-:Y:S01]  /*0240*/  IADD3 R2, R0, 0x20, RZ ;  /* 0x0000002000027810 */ /* 0x000fe20007ffe0ff */
[----:B------:R-:W-:Y:S01]  /*0250*/  UIADD3.X UR8, URZ, UR8, URZ, UP0, !UPT ;  /* 0x000000083f087290 */ /* 0x000fe200087fe43f */
[----:B------:R-:W-:Y:S02]  /*0260*/  UMOV UR4, URZ ;  /* 0x0000003f00047c82 */ /* 0x000fe40008000000 */
[----:B------:R-:W-:Y:S01]  /*0270*/  ISETP.LT.U32.AND P0, PT, R2, UR16, PT ;  /* 0x0000001002007c0c */ /* 0x000fe2000bf01070 */
[----:B------:R-:W-:Y:S01]  /*0280*/  USHF.R.S64 UR6, UR6, 0x1, UR8 ;  /* 0x0000000106067899 */ /* 0x000fe20008001008 */
[----:B------:R-:W-:Y:S01]  /*0290*/  SHF.R.S32.HI R2, RZ, 0x1f, R2 ;  /* 0x0000001fff027819 */ /* 0x000fe20000011402 */
[----:B------:R-:W-:Y:S01]  /*02a0*/  USHF.R.S32.HI UR8, URZ, 0x1, UR8 ;  /* 0x000000013f087899 */ /* 0x000fe20008011408 */
[----:B------:R-:W-:Y:S02]  /*02b0*/  ULDC UR16, c[0x0][0x10] ;  /* 0x0000040000107ab9 */ /* 0x000fe40000000800 */
[----:B------:R-:W-:Y:S01]  /*02c0*/  ISETP.LT.AND.EX P2, PT, R2, UR17, !P2, P0 ;  /* 0x0000001102007c0c */ /* 0x000fe2000d741300 */
[----:B------:R-:W-:Y:S01]  /*02d0*/  USHF.L.U64.HI UR8, UR6, 0x2, UR8 ;  /* 0x0000000206087899 */ /* 0x000fe20008010208 */
[----:B------:R-:W-:-:S04]  /*02e0*/  SHF.R.S32.HI R2, RZ, 0x5, R3 ;  /* 0x00000005ff027819 */ /* 0x000fc80000011403 */
[----:B-1----:R-:W-:-:S07]  /*02f0*/  LEA R2, R2, UR9, 0x3 ;  /* 0x0000000902027c11 */ /* 0x002fce000f8e18ff */
.L_x_742:
[----:B0-----:R-:W0:Y:S01]  /*0300*/  LDC R9, c[0x0][0x2a0] ;  /* 0x0000a800ff097b82 */ /* 0x001e220000000800 */
[----:B------:R-:W-:Y:S01]  /*0310*/  IABS R6, UR15 ;  /* 0x0000000f00067c13 */ /* 0x000fe20008000000 */
[----:B------:R-:W-:Y:S01]  /*0320*/  ULDC.64 UR10, c[0x0][0x248] ;  /* 0x00009200000a7ab9 */ /* 0x000fe20000000a00 */
[----:B------:R-:W-:Y:S01]  /*0330*/  ISETP.LE.AND P0, PT, RZ, UR15, PT ;  /* 0x0000000fff007c0c */ /* 0x000fe2000bf03270 */
[----:B------:R-:W-:Y:S01]  /*0340*/  UIMAD.WIDE UR10, UR15, 0x8, UR10 ;  /* 0x000000080f0a78a5 */ /* 0x000fe2000f8e020a */
[----:B-1----:R-:W-:Y:S01]  /*0350*/  SHF.R.S32.HI R11, RZ, 0x1f, R0 ;  /* 0x0000001fff0b7819 */ /* 0x002fe20000011400 */
        /* <DEDUP_REMOVED lines=151> */
[----:B------:R-:W-:Y:S01]  /*0cd0*/  ULDC.U8 UR9, c[0x0][0x2a4] ;  /* 0x0000a90000097ab9 */ /* 0x000fe20000000000 */
[C---:B------:R-:W-:Y:S01]  /*0ce0*/  SHF.L.U32 R11, R8.reuse, 0x2, RZ ;  /* 0x00000002080b7819 */ /* 0x040fe200000006ff */
[----:B------:R-:W-:Y:S01]  /*0cf0*/  ULDC.64 UR18, c[0x0][0x238] ;  /* 0x00008e0000127ab9 */ /* 0x000fe20000000a00 */
[----:B------:R-:W-:Y:S02]  /*0d00*/  ISETP.NE.AND P0, PT, RZ, UR9, PT ;  /* 0x00000009ff007c0c */ /* 0x000fe4000bf05270 */
[----:B------:R-:W-:Y:S02]  /*0d10*/  SHF.L.U64.HI R12, R8, 0x2, R9 ;  /* 0x00000002080c7819 */ /* 0x000fe40000010209 */
[----:B------:R-:W-:-:S04]  /*0d20*/  IADD3 R8, P3, R11, UR18, RZ ;  /* 0x000000120b087c10 */ /* 0x000fc8000ff7e0ff */
[----:B------:R-:W-:-:S05]  /*0d30*/  IADD3.X R9, R12, UR19, RZ, P3, !PT ;  /* 0x000000130c097c10 */ /* 0x000fca0009ffe4ff */
[----:B------:R-:W0:Y:S02]  /*0d40*/  @P0 LDC.64 R4, c[0x0][0x240] ;  /* 0x00009000ff040b82 */ /* 0x000e240000000a00 */
[----:B0-----:R-:W-:-:S04]  /*0d50*/  @P0 IADD3 R10, P4, R11, R4, RZ ;  /* 0x000000040b0a0210 */ /* 0x001fc80007f9e0ff */
[----:B------:R-:W-:Y:S02]  /*0d60*/  @P0 IADD3.X R11, R12, R5, RZ, P4, !PT ;  /* 0x000000050c0b0210 */ /* 0x000fe400027fe4ff */
[----:B------:R0:W5:Y:S04]  /*0d70*/  LDG.E.64 R4, desc[UR12][R8.64] ;  /* 0x0000000c08047981 */ /* 0x000168000c1e1b00 */
[----:B------:R0:W5:Y:S03]  /*0d80*/  @P0 LDG.E.64 R6, desc[UR12][R10.64] ;  /* 0x0000000c0a060981 */ /* 0x000166000c1e1b00 */
.L_x_709:
[----:B------:R-:W-:Y:S05]  /*0d90*/  BSYNC B0 ;  /* 0x0000000000007941 */ /* 0x000fea0003800000 */
.L_x_708:
[----:B------:R-:W-:Y:S01]  /*0da0*/  ULDC.U8 UR9, c[0x0][0x2a4] ;  /* 0x0000a90000097ab9 */ /* 0x000fe20000000000 */
[--C-:B0----5:R-:W-:Y:S01]  /*0db0*/  HADD2.F32 R8, -RZ, R38.reuse.H0_H0 ;  /* 0x20000026ff087230 */ /* 0x121fe20000004100 */
[----:B------:R-:W-:Y:S01]  /*0dc0*/  ISETP.NE.AND P4, PT, RZ, UR9, PT ;  /* 0x00000009ff007c0c */ /* 0x000fe2000bf85270 */
[----:B------:R-:W-:Y:S02]  /*0dd0*/  HADD2.F32 R9, -RZ, R38.H1_H1 ;  /* 0x30000026ff097230 */ /* 0x000fe40000004100 */
[--C-:B------:R-:W-:Y:S02]  /*0de0*/  HADD2.F32 R15, -RZ, R37.reuse.H0_H0 ;  /* 0x20000025ff0f7230 */ /* 0x100fe40000004100 */
[----:B------:R-:W-:Y:S01]  /*0df0*/  FADD.FTZ R8, R8, -UR20 ;  /* 0x8000001408087e21 */ /* 0x000fe20008010000 */
[----:B------:R-:W-:Y:S02]  /*0e00*/  HADD2.F32 R14, -RZ, R37.H1_H1 ;  /* 0x30000025ff0e7230 */ /* 0x000fe40000004100 */
        /* <DEDUP_REMOVED lines=22> */
.L_x_710:
[----:B------:R-:W-:Y:S01]  /*0f70*/  FMUL.FTZ R10, R15, R4 ;  /* 0x000000040f0a7220 */ /* 0x000fe20000410000 */
[----:B------:R-:W-:Y:S01]  /*0f80*/  FMUL.FTZ R17, R14, R5 ;  /* 0x000000050e117220 */ /* 0x000fe20000410000 */
[--C-:B------:R-:W-:Y:S02]  /*0f90*/  HADD2.F32 R12, -RZ, R39.reuse.H0_H0 ;  /* 0x20000027ff0c7230 */ /* 0x100fe40000004100 */
[----:B------:R-:W-:Y:S01]  /*0fa0*/  FFMA.FTZ R11, R9, R10, RZ ;  /* 0x0000000a090b7223 */ /* 0x000fe200000100ff */
[----:B------:R-:W-:Y:S01]  /*0fb0*/  FADD.FTZ R10, RZ, R10 ;  /* 0x0000000aff0a7221 */ /* 0x000fe20000010000 */
[----:B------:R-:W-:Y:S02]  /*0fc0*/  HADD2.F32 R13, -RZ, R39.H1_H1 ;  /* 0x30000027ff0d7230 */ /* 0x000fe40000004100 */
[----:B------:R-:W-:Y:S01]  /*0fd0*/  FFMA.FTZ R16, R8, R17, R11 ;  /* 0x0000001108107223 */ /* 0x000fe2000001000b */
[----:B------:R-:W-:Y:S01]  /*0fe0*/  FADD.FTZ R17, R17, R10 ;  /* 0x0000000a11117221 */ /* 0x000fe20000010000 */
[----:B------:R-:W-:Y:S01]  /*0ff0*/  FADD.FTZ R11, R12, -UR20 ;  /* 0x800000140c0b7e21 */ /* 0x000fe20008010000 */
[----:B------:R-:W-:Y:S01]  /*1000*/  FADD.FTZ R10, R13, -UR20 ;  /* 0x800000140d0a7e21 */ /* 0x000fe20008010000 */
[----:B------:R-:W-:-:S02]  /*1010*/  HADD2.F32 R13, -RZ, R36.H0_H0 ;  /* 0x20000024ff0d7230 */ /* 0x000fc40000004100 */
[----:B------:R-:W-:Y:S02]  /*1020*/  HADD2.F32 R12, -RZ, R36.H1_H1 ;  /* 0x30000024ff0c7230 */ /* 0x000fe40000004100 */
        /* <DEDUP_REMOVED lines=21> */
.L_x_711:
[----:B------:R-:W-:Y:S01]  /*1180*/  FMUL.FTZ R20, R13, R4 ;  /* 0x000000040d147220 */ /* 0x000fe20000410000 */
[--C-:B------:R-:W-:Y:S02]  /*1190*/  HADD2.F32 R18, -RZ, R34.reuse.H0_H0 ;  /* 0x20000022ff127230 */ /* 0x100fe40000004100 */
[----:B------:R-:W-:Y:S01]  /*11a0*/  FMUL.FTZ R23, R12, R5 ;  /* 0x000000050c177220 */ /* 0x000fe20000410000 */
[----:B------:R-:W-:Y:S02]  /*11b0*/  HADD2.F32 R22, -RZ, R34.H1_H1 ;  /* 0x30000022ff167230 */ /* 0x000fe40000004100 */
[----:B------:R-:W-:Y:S01]  /*11c0*/  FFMA.FTZ R21, R11, R20, R16 ;  /* 0x000000140b157223 */ /* 0x000fe20000010010 */
[----:B------:R-:W-:Y:S01]  /*11d0*/  FADD.FTZ R20, R17, R20 ;  /* 0x0000001411147221 */ /* 0x000fe20000010000 */
[----:B------:R-:W-:Y:S01]  /*11e0*/  FADD.FTZ R17, R18, -UR20 ;  /* 0x8000001412117e21 */ /* 0x000fe20008010000 */
[--C-:B------:R-:W-:Y:S02]  /*11f0*/  HADD2.F32 R19, -RZ, R33.reuse.H0_H0 ;  /* 0x20000021ff137230 */ /* 0x100fe40000004100 */
[----:B------:R-:W-:Y:S01]  /*1200*/  FADD.FTZ R18, R22, -UR20 ;  /* 0x8000001416127e21 */ /* 0x000fe20008010000 */
[----:B------:R-:W-:-:S02]  /*1210*/  HADD2.F32 R16, -RZ, R33.H1_H1 ;  /* 0x30000021ff107230 */ /* 0x000fc40000004100 */
        /* <DEDUP_REMOVED lines=21> */
.L_x_712:
[----:B------:R-:W-:Y:S01]  /*1370*/  FFMA.FTZ R24, R10, R23, R21 ;  /* 0x000000170a187223 */ /* 0x000fe20000010015 */
[----:B------:R-:W-:Y:S01]  /*1380*/  FMUL.FTZ R22, R19, R4 ;  /* 0x0000000413167220 */ /* 0x000fe20000410000 */
[----:B------:R-:W-:Y:S01]  /*1390*/  FADD.FTZ R23, R23, R20 ;  /* 0x0000001417177221 */ /* 0x000fe20000010000 */
[----:B------:R-:W-:Y:S01]  /*13a0*/  FMUL.FTZ R25, R16, R5 ;  /* 0x0000000510197220 */ /* 0x000fe20000410000 */
[--C-:B------:R-:W-:Y:S02]  /*13b0*/  HADD2.F32 R20, -RZ, R35.reuse.H0_H0 ;  /* 0x20000023ff147230 */ /* 0x100fe40000004100 */
[----:B------:R-:W-:Y:S01]  /*13c0*/  FFMA.FTZ R21, R17, R22, R24 ;  /* 0x0000001611157223 */ /* 0x000fe20000010018 */
[----:B------:R-:W-:Y:S01]  /*13d0*/  FADD.FTZ R22, R23, R22 ;  /* 0x0000001617167221 */ /* 0x000fe20000010000 */
        /* <DEDUP_REMOVED lines=28> */
.L_x_713:
        /* <DEDUP_REMOVED lines=11> */
[----:B------:R-:W-:Y:S01]  /*1650*/  FADD.FTZ R15, RZ, R15 ;  /* 0x0000000fff0f7221 */ /* 0x000fe20000010000 */
[----:B------:R-:W-:Y:S01]  /*1660*/  FADD.FTZ R9, RZ, R14 ;  /* 0x0000000eff097221 */ /* 0x000fe20000010000 */
[----:B------:R-:W1:Y:S01]  /*1670*/  SHFL.DOWN PT, R25, R28, 0x1, 0x1f ;  /* 0x08201f001c197f89 */ /* 0x000e6200000e0000 */
[----:B------:R-:W-:Y:S01]  /*1680*/  FFMA.FTZ R26, R11, R13, R26 ;  /* 0x0000000d0b1a7223 */ /* 0x000fe2000001001a */
[----:B------:R-:W-:Y:S01]  /*1690*/  FFMA.FTZ R11, R8, R14, RZ ;  /* 0x0000000e080b7223 */ /* 0x000fe200000100ff */
[----:B------:R-:W-:Y:S01]  /*16a0*/  UIADD3 UR9, UR10, 0x40, URZ ;  /* 0x000000400a097890 */ /* 0x000fe2000fffe03f */
        /* <DEDUP_REMOVED lines=52> */
.L_x_715:
[----:B------:R-:W-:Y:S05]  /*19f0*/  BSYNC B0 ;  /* 0x0000000000007941 */ /* 0x000fea0003800000 */
.L_x_714:
        /* <DEDUP_REMOVED lines=158> */
.L_x_717:
[----:B------:R-:W-:Y:S05]  /*23e0*/  BSYNC B0 ;  /* 0x0000000000007941 */ /* 0x000fea0003800000 */
.L_x_716:
[----:B------:R-:W1:Y:S01]  /*23f0*/  LDC R12, c[0x0][0xc] ;  /* 0x00000300ff0c7b82 */ /* 0x000e620000000800 */
[----:B------:R-:W-:Y:S01]  /*2400*/  LEA R3, R3, R40, 0x2 ;  /* 0x0000002803037211 */ /* 0x000fe200078e10ff */
[----:B------:R-:W-:Y:S06]  /*2410*/  BSSY B0, `(.L_x_718) ;  /* 0x0000012000007945 */ /* 0x000fec0003800000 */
        /* <DEDUP_REMOVED lines=17> */
.L_x_719:
[----:B------:R-:W-:Y:S05]  /*2530*/  BSYNC B0 ;  /* 0x0000000000007941 */ /* 0x000fea0003800000 */
.L_x_718:
[----:B------:R-:W-:Y:S05]  /*2540*/  @!P0 BRA `(.L_x_720) ;  /* 0x0000001000948947 */ /* 0x000fea0003800000 */
[----:B--2---:R-:W1:Y:S01]  /*2550*/  LDC.64 R8, c[0x0][0x258] ;  /* 0x00009600ff087b82 */ /* 0x004e620000000a00 */
        /* <DEDUP_REMOVED lines=33> */
.L_x_722:
[----:B------:R-:W2:Y:S04]  /*2770*/  LDG.E.STRONG.GPU R3, desc[UR12][R8.64] ;  /* 0x0000000c08037981 */ /* 0x000ea8000c1ef900 */
[----:B--2---:R-:W-:Y:S01]  /*2780*/  CCTL.IVALL ;  /* 0x00000000ff00798f */ /* 0x004fe20002000000 */
[----:B------:R-:W-:Y:S05]  /*2790*/  YIELD ;  /* 0x0000000000007946 */ /* 0x000fea0003800000 */
[----:B------:R-:W-:-:S13]  /*27a0*/  ISETP.NE.AND P0, PT, R3, R14, PT ;  /* 0x0000000e0300720c */ /* 0x000fda0003f05270 */
[----:B------:R-:W-:Y:S05]  /*27b0*/  @P0 BRA `(.L_x_722) ;  /* 0xfffffffc00ec0947 */ /* 0x000fea000383ffff */
.L_x_721:
        /* <DEDUP_REMOVED lines=17> */
.L_x_726:
        /* <DEDUP_REMOVED lines=115> */
.L_x_725:
        /* <DEDUP_REMOVED lines=61> */
.L_x_727:
[----:B------:R-:W-:-:S13]  /*33d0*/  ISETP.NE.OR P0, PT, R3, RZ, P0 ;  /* 0x000000ff0300720c */ /* 0x000fda0000705670 */
[----:B------:R-:W-:Y:S05]  /*33e0*/  @!P0 BRA `(.L_x_723) ;  /* 0x00000000007c8947 */ /* 0x000fea0003800000 */
.L_x_724:
        /* <DEDUP_REMOVED lines=31> */
.L_x_723:
        /* <DEDUP_REMOVED lines=11> */
.L_x_729:
[----:B------:R-:W-:Y:S05]  /*3690*/  BSYNC B0 ;  /* 0x0000000000007941 */ /* 0x000fea0003800000 */
.L_x_728:
        /* <DEDUP_REMOVED lines=16> */
.L_x_720:
[----:B------:R-:W1:Y:S01]  /*37a0*/  S2UR UR10, SR_CgaCtaId ;  /* 0x00000000000a79c3 */ /* 0x000e620000008800 */
[----:B------:R-:W-:Y:S01]  /*37b0*/  UMOV UR9, 0x400 ;  /* 0x0000040000097882 */ /* 0x000fe20000000000 */
[----:B------:R-:W-:Y:S01]  /*37c0*/  SHF.R.U32.HI R3, RZ, 0x2, R40 ;  /* 0x00000002ff037819 */ /* 0x000fe20000011628 */
[----:B------:R-:W-:Y:S01]  /*37d0*/  ULDC.64 UR18, c[0x0][0x290] ;  /* 0x0000a40000127ab9 */ /* 0x000fe20000000a00 */
[--C-:B------:R-:W-:Y:S02]  /*37e0*/  HADD2.F32 R12, -RZ, R38.reuse.H0_H0 ;  /* 0x20000026ff0c7230 */ /* 0x100fe40000004100 */
[----:B------:R-:W-:Y:S02]  /*37f0*/  HADD2.F32 R38, -RZ, R38.H1_H1 ;  /* 0x30000026ff267230 */ /* 0x000fe40000004100 */
[----:B--2---:R-:W2:Y:S01]  /*3800*/  LDC R10, c[0x0][0x2ac] ;  /* 0x0000ab00ff0a7b82 */ /* 0x004ea20000000800 */
[----:B------:R-:W-:Y:S01]  /*3810*/  FADD.FTZ R12, R12, -UR20 ;  /* 0x800000140c0c7e21 */ /* 0x000fe20008010000 */
[----:B------:R-:W-:-:S02]  /*3820*/  HADD2.F32 R11, -RZ, R37.H0_H0 ;  /* 0x20000025ff0b7230 */ /* 0x000fc40000004100 */
[----:B------:R-:W-:Y:S01]  /*3830*/  FADD.FTZ R38, R38, -UR20 ;  /* 0x8000001426267e21 */ /* 0x000fe20008010000 */
[----:B------:R-:W-:-:S03]  /*3840*/  FMUL.FTZ R23, R12, UR11 ;  /* 0x0000000b0c177c20 */ /* 0x000fc60008410000 */
[----:B------:R-:W-:Y:S01]  /*3850*/  FMUL.FTZ R38, R38, UR11 ;  /* 0x0000000b26267c20 */ /* 0x000fe20008410000 */
[----:B-1----:R-:W-:Y:S01]  /*3860*/  ULEA UR9, UR10, UR9, 0x18 ;  /* 0x000000090a097291 */ /* 0x002fe2000f8ec03f */
[----:B--2---:R-:W-:-:S08]  /*3870*/  IMAD R3, R10, UR14, R3 ;  /* 0x0000000e0a037c24 */ /* 0x004fd0000f8e0203 */
[----:B------:R-:W-:Y:S01]  /*3880*/  @!P3 STS.64 [UR9+0x30], R28 ;  /* 0x0000301cff00b988 */ /* 0x000fe20008000a09 */
[----:B------:R-:W-:Y:S01]  /*3890*/  BAR.SYNC.DEFER_BLOCKING 0x0 ;  /* 0x0000000000007b1d */ /* 0x000fe20000010000 */
[C---:B------:R-:W-:Y:S02]  /*38a0*/  IADD3 R10, R3.reuse, 0x40, RZ ;  /* 0x00000040030a7810 */ /* 0x040fe40007ffe0ff */
[----:B------:R-:W-:Y:S02]  /*38b0*/  IADD3 R3, R3, 0x60, RZ ;  /* 0x0000006003037810 */ /* 0x000fe40007ffe0ff */
[----:B------:R-:W-:Y:S02]  /*38c0*/  ISETP.GE.U32.AND P0, PT, R10, UR18, PT ;  /* 0x000000120a007c0c */ /* 0x000fe4000bf06070 */
[----:B------:R-:W-:Y:S02]  /*38d0*/  ISETP.GE.U32.AND P3, PT, R3, UR18, PT ;  /* 0x0000001203007c0c */ /* 0x000fe4000bf66070 */
[----:B------:R-:W-:-:S02]  /*38e0*/  SHF.R.S32.HI R3, RZ, 0x1f, R3 ;  /* 0x0000001fff037819 */ /* 0x000fc40000011403 */
[----:B------:R-:W-:Y:S02]  /*38f0*/  SHF.R.S32.HI R10, RZ, 0x1f, R10 ;  /* 0x0000001fff0a7819 */ /* 0x000fe4000001140a */
[----:B------:R-:W-:Y:S02]  /*3900*/  ISETP.GE.AND.EX P3, PT, R3, UR19, PT, P3 ;  /* 0x0000001303007c0c */ /* 0x000fe4000bf66330 */
[----:B------:R-:W-:Y:S01]  /*3910*/  ISETP.GE.AND.EX P0, PT, R10, UR19, PT, P0 ;  /* 0x000000130a007c0c */ /* 0x000fe2000bf06300 */
[----:B------:R-:W-:Y:S01]  /*3920*/  HADD2.F32 R10, -RZ, R37.H1_H1 ;  /* 0x30000025ff0a7230 */ /* 0x000fe20000004100 */
[----:B------:R-:W1:Y:S01]  /*3930*/  LDS.64 R8, [UR9+0x30] ;  /* 0x00003009ff087984 */ /* 0x000e620008000a00 */
[----:B------:R-:W-:Y:S02]  /*3940*/  ULDC UR9, c[0x0][0x2bc] ;  /* 0x0000af0000097ab9 */ /* 0x000fe40000000800 */
[----:B-1----:R-:W-:Y:S01]  /*3950*/  FMUL.FTZ R3, R8, UR9 ;  /* 0x0000000908037c20 */ /* 0x002fe20008410000 */
[----:B------:R-:W-:Y:S01]  /*3960*/  FMUL.FTZ R8, R9, UR9 ;  /* 0x0000000909087c20 */ /* 0x000fe20008410000 */
[----:B------:R-:W-:-:S02]  /*3970*/  HADD2.F32 R9, -RZ, R39.H0_H0 ;  /* 0x20000027ff097230 */ /* 0x000fc40000004100 */
[----:B------:R-:W-:Y:S01]  /*3980*/  HADD2.F32 R39, -RZ, R39.H1_H1 ;  /* 0x30000027ff277230 */ /* 0x000fe20000004100 */
        /* <DEDUP_REMOVED lines=19> */
.L_x_730:
        /* <DEDUP_REMOVED lines=11> */
[----:B------:R-:W-:Y:S02]  /*3b70*/  FMUL.FTZ R14, R13, UR11 ;  /* 0x0000000b0d0e7c20 */ /* 0x000fe40008410000 */
[----:B------:R-:W-:-:S02]  /*3b80*/  IMAD R17, R0, UR19, R15 ;  /* 0x0000001300117c24 */ /* 0x000fc4000f8e020f */
[----:B------:R-:W-:Y:S01]  /*3b90*/  FMUL.FTZ R15, R12, UR11 ;  /* 0x0000000b0c0f7c20 */ /* 0x000fe20008410000 */
[----:B------:R-:W-:Y:S01]  /*3ba0*/  IMAD.WIDE.U32 R10, R0, UR18, R10 ;  /* 0x00000012000a7c25 */ /* 0x000fe2000f8e000a */
[----:B------:R-:W-:Y:S02]  /*3bb0*/  ULDC.64 UR18, c[0x0][0x210] ;  /* 0x0000840000127ab9 */ /* 0x000fe40000000a00 */
[----:B------:R-:W-:Y:S02]  /*3bc0*/  LEA R12, P5, R10, UR18, 0x1 ;  /* 0x000000120a0c7c11 */ /* 0x000fe4000f8a08ff */
[----:B------:R-:W-:Y:S02]  /*3bd0*/  IADD3 R17, R11, R17, RZ ;  /* 0x000000110b117210 */ /* 0x000fe40007ffe0ff */
[----:B------:R-:W-:Y:S02]  /*3be0*/  F2FP.F16.F32.PACK_AB R11, R14, R15 ;  /* 0x0000000f0e0b723e */ /* 0x000fe400000000ff */
[----:B------:R-:W-:-:S05]  /*3bf0*/  LEA.HI.X R13, R10, UR19, R17, 0x1, P5 ;  /* 0x000000130a0d7c11 */ /* 0x000fca000a8f0c11 */
[----:B------:R1:W-:Y:S02]  /*3c00*/  STG.E desc[UR12][R12.64], R11 ;  /* 0x0000000b0c007986 */ /* 0x0003e4000c10190c */
.L_x_732:
[----:B------:R-:W-:Y:S05]  /*3c10*/  BSYNC B0 ;  /* 0x0000000000007941 */ /* 0x000fea0003800000 */
.L_x_731:
[----:B------:R-:W-:Y:S01]  /*3c20*/  FADD.FTZ R10, R9, -UR20 ;  /* 0x80000014090a7e21 */ /* 0x000fe20008010000 */
[----:B------:R-:W-:Y:S01]  /*3c30*/  FADD.FTZ R39, R39, -UR20 ;  /* 0x8000001427277e21 */ /* 0x000fe20008010000 */
[--C-:B------:R-:W-:Y:S02]  /*3c40*/  HADD2.F32 R9, -RZ, R36.reuse.H0_H0 ;  /* 0x20000024ff097230 */ /* 0x100fe40000004100 */
[----:B------:R-:W-:Y:S02]  /*3c50*/  HADD2.F32 R36, -RZ, R36.H1_H1 ;  /* 0x30000024ff247230 */ /* 0x000fe40000004100 */
[----:B------:R-:W-:Y:S01]  /*3c60*/  FMUL.FTZ R21, R10, UR11 ;  /* 0x0000000b0a157c20 */ /* 0x000fe20008410000 */
[----:B------:R-:W-:Y:S01]  /*3c70*/  FMUL.FTZ R20, R39, UR11 ;  /* 0x0000000b27147c20 */ /* 0x000fe20008410000 */
        /* <DEDUP_REMOVED lines=19> */
.L_x_733:
[----:B------:R-:W-:Y:S04]  /*3db0*/  BSSY B0, `(.L_x_734) ;  /* 0x0000016000007945 */ /* 0x000fe80003800000 */
[----:B------:R-:W-:Y:S05]  /*3dc0*/  @!P2 BRA `(.L_x_735) ;  /* 0x000000000050a947 */ /* 0x000fea0003800000 */
[----:B-1----:R-:W-:Y:S01]  /*3dd0*/  IADD3 R13, R0, 0x20, RZ ;  /* 0x00000020000d7810 */ /* 0x002fe20007ffe0ff */
        /* <DEDUP_REMOVED lines=12> */
[----:B------:R-:W-:Y:S01]  /*3ea0*/  F2FP.F16.F32.PACK_AB R9, R9, R14 ;  /* 0x0000000e0909723e */ /* 0x000fe200000000ff */
[----:B------:R-:W-:Y:S01]  /*3eb0*/  IMAD R13, R13, UR19, R12 ;  /* 0x000000130d0d7c24 */ /* 0x000fe2000f8e020c */
[----:B------:R-:W-:Y:S02]  /*3ec0*/  ULDC.64 UR18, c[0x0][0x210] ;  /* 0x0000840000127ab9 */ /* 0x000fe40000000a00 */
[----:B------:R-:W-:Y:S02]  /*3ed0*/  LEA R12, P5, R10, UR18, 0x1 ;  /* 0x000000120a0c7c11 */ /* 0x000fe4000f8a08ff */
[----:B------:R-:W-:-:S04]  /*3ee0*/  IADD3 R13, R11, R13, RZ ;  /* 0x0000000d0b0d7210 */ /* 0x000fc80007ffe0ff */
[----:B------:R-:W-:-:S05]  /*3ef0*/  LEA.HI.X R13, R10, UR19, R13, 0x1, P5 ;  /* 0x000000130a0d7c11 */ /* 0x000fca000a8f0c0d */
[----:B------:R2:W-:Y:S02]  /*3f00*/  STG.E desc[UR12][R12.64], R9 ;  /* 0x000000090c007986 */ /* 0x0005e4000c10190c */
.L_x_735:
[----:B------:R-:W-:Y:S05]  /*3f10*/  BSYNC B0 ;  /* 0x0000000000007941 */ /* 0x000fea0003800000 */
.L_x_734:
[--C-:B--2---:R-:W-:Y:S01]  /*3f20*/  HADD2.F32 R9, -RZ, R34.reuse.H0_H0 ;  /* 0x20000022ff097230 */ /* 0x104fe20000004100 */
[C---:B------:R-:W-:Y:S01]  /*3f30*/  ISETP.LT.U32.AND P0, PT, R40.reuse, 0x80, !P0 ;  /* 0x000000802800780c */ /* 0x040fe20004701070 */
[----:B------:R-:W-:Y:S01]  /*3f40*/  HADD2.F32 R34, -RZ, R34.H1_H1 ;  /* 0x30000022ff227230 */ /* 0x000fe20000004100 */
[----:B------:R-:W-:Y:S01]  /*3f50*/  ISETP.LT.U32.AND P3, PT, R40, 0x80, !P3 ;  /* 0x000000802800780c */ /* 0x000fe20005f61070 */
[----:B-1----:R-:W-:Y:S02]  /*3f60*/  HADD2.F32 R11, -RZ, R33.H0_H0 ;  /* 0x20000021ff0b7230 */ /* 0x002fe40000004100 */
[----:B------:R-:W-:Y:S01]  /*3f70*/  FADD.FTZ R12, R9, -UR20 ;  /* 0x80000014090c7e21 */ /* 0x000fe20008010000 */
[----:B------:R-:W-:Y:S02]  /*3f80*/  HADD2.F32 R9, -RZ, R35.H0_H0 ;  /* 0x20000023ff097230 */ /* 0x000fe40000004100 */
[----:B------:R-:W-:Y:S01]  /*3f90*/  FADD.FTZ R34, R34, -UR20 ;  /* 0x8000001422227e21 */ /* 0x000fe20008010000 */
[----:B------:R-:W-:-:S02]  /*3fa0*/  HADD2.F32 R10, -RZ, R33.H1_H1 ;  /* 0x30000021ff0a7230 */ /* 0x000fc40000004100 */
[----:B------:R-:W-:Y:S01]  /*3fb0*/  FMUL.FTZ R23, R12, UR11 ;  /* 0x0000000b0c177c20 */ /* 0x000fe20008410000 */
[----:B------:R-:W-:Y:S02]  /*3fc0*/  HADD2.F32 R35, -RZ, R35.H1_H1 ;  /* 0x30000023ff237230 */ /* 0x000fe40000004100 */
        /* <DEDUP_REMOVED lines=20> */
.L_x_736:
        /* <DEDUP_REMOVED lines=13> */
[----:B------:R-:W-:-:S04]  /*41e0*/  IMAD.WIDE.U32 R10, R17, UR18, R10 ;  /* 0x00000012110a7c25 */ /* 0x000fc8000f8e000a */
[----:B------:R-:W-:Y:S01]  /*41f0*/  IMAD R17, R17, UR19, R14 ;  /* 0x0000001311117c24 */ /* 0x000fe2000f8e020e */
[----:B------:R-:W-:Y:S01]  /*4200*/  ULDC.64 UR18, c[0x0][0x210] ;  /* 0x0000840000127ab9 */ /* 0x000fe20000000a00 */
[----:B------:R-:W-:Y:S01]  /*4210*/  FMUL.FTZ R14, R13, UR11 ;  /* 0x0000000b0d0e7c20 */ /* 0x000fe20008410000 */
[----:B------:R-:W-:Y:S02]  /*4220*/  LEA R12, P0, R10, UR18, 0x1 ;  /* 0x000000120a0c7c11 */ /* 0x000fe4000f8008ff */
[----:B------:R-:W-:Y:S02]  /*4230*/  IADD3 R17, R11, R17, RZ ;  /* 0x000000110b117210 */ /* 0x000fe40007ffe0ff */
[----:B------:R-:W-:Y:S02]  /*4240*/  F2FP.F16.F32.PACK_AB R11, R14, R15 ;  /* 0x0000000f0e0b723e */ /* 0x000fe400000000ff */
[----:B------:R-:W-:-:S05]  /*4250*/  LEA.HI.X R13, R10, UR19, R17, 0x1, P0 ;  /* 0x000000130a0d7c11 */ /* 0x000fca00080f0c11 */
[----:B------:R1:W-:Y:S02]  /*4260*/  STG.E desc[UR12][R12.64], R11 ;  /* 0x0000000b0c007986 */ /* 0x0003e4000c10190c */
.L_x_738:
[----:B------:R-:W-:Y:S05]  /*4270*/  BSYNC B0 ;  /* 0x0000000000007941 */ /* 0x000fea0003800000 */
.L_x_737:
        /* <DEDUP_REMOVED lines=8> */
[----:B------:R-:W-:-:S03]  /*4300*/  FFMA.FTZ R7, R18, R5, R7 ;  /* 0x0000000512077223 */ /* 0x000fc60000010007 */
[----:B------:R-:W-:Y:S01]  /*4310*/  FMUL.FTZ R10, R6, -1.4426950216293334961 ;  /* 0xbfb8aa3b060a7820 */ /* 0x000fe20000410000 */
[----:B-1----:R-:W-:-:S05]  /*4320*/  FMUL.FTZ R13, R7, -1.4426950216293334961 ;  /* 0xbfb8aa3b070d7820 */ /* 0x002fca0000410000 */
        /* <DEDUP_REMOVED lines=14> */
.L_x_739:
[----:B------:R-:W-:Y:S04]  /*4410*/  BSSY B0, `(.L_x_740) ;  /* 0x0000015000007945 */ /* 0x000fe80003800000 */
        /* <DEDUP_REMOVED lines=20> */
.L_x_741:
[----:B------:R-:W-:Y:S05]  /*4560*/  BSYNC B0 ;  /* 0x0000000000007941 */ /* 0x000fea0003800000 */
.L_x_740:
[----:B------:R-:W-:Y:S01]  /*4570*/  ULDC UR9, c[0x0][0x2a0] ;  /* 0x0000a80000097ab9 */ /* 0x000fe20000000800 */
[----:B------:R-:W-:Y:S01]  /*4580*/  ULDC UR10, c[0x0][0x270] ;  /* 0x00009c00000a7ab9 */ /* 0x000fe20000000800 */
[----:B------:R-:W-:Y:S02]  /*4590*/  UIADD3 UR15, UR16, UR15, URZ ;  /* 0x0000000f100f7290 */ /* 0x000fe4000fffe03f */
[----:B------:R-:W-:Y:S02]  /*45a0*/  UIMAD UR9, UR9, UR10, URZ ;  /* 0x0000000a090972a4 */ /* 0x000fe4000f8e023f */
[----:B------:R-:W-:Y:S02]  /*45b0*/  UIADD3 UR4, UR4, 0x1, URZ ;  /* 0x0000000104047890 */ /* 0x000fe4000fffe03f */
[----:B------:R-:W-:-:S06]  /*45c0*/  UISETP.GE.AND UP0, UPT, UR15, UR9, UPT ;  /* 0x000000090f00728c */ /* 0x000fcc000bf06270 */
[----:B------:R-:W-:-:S13]  /*45d0*/  PLOP3.LUT P0, PT, PT, PT, UP0, 0x80, 0x0 ;  /* 0x000000000000781c */ /* 0x000fda0003f0f008 */
[----:B------:R-:W-:Y:S05]  /*45e0*/  @!P0 BRA `(.L_x_742) ;  /* 0xffffffbc00448947 */ /* 0x000fea000383ffff */
.L_x_707:
        /* <DEDUP_REMOVED lines=23> */
.L_x_744:
[----:B------:R-:W-:Y:S05]  /*4760*/  BSYNC B0 ;  /* 0x0000000000007941 */ /* 0x000fea0003800000 */
.L_x_743:
[----:B------:R-:W-:Y:S05]  /*4770*/  @P0 EXIT ;  /* 0x000000000000094d */ /* 0x000fea0003800000 */
[----:B------:R-:W-:Y:S05]  /*4780*/  @P2 BRA `(.L_x_745) ;  /* 0x0000000000202947 */ /* 0x000fea0003800000 */
[----:B------:R-:W-:-:S05]  /*4790*/  IMAD R0, R6, R7, RZ ;  /* 0x0000000706007224 */ /* 0x000fca00078e02ff */
[----:B------:R-:W-:-:S13]  /*47a0*/  ISETP.NE.AND P0, PT, R0, -0x1, PT ;  /* 0xffffffff0000780c */ /* 0x000fda0003f05270 */
[----:B------:R-:W-:Y:S05]  /*47b0*/  @!P0 BRA `(.L_x_745) ;  /* 0x0000000000148947 */ /* 0x000fea0003800000 */
.L_x_746:
[----:B0-----:R-:W2:Y:S04]  /*47c0*/  LDG.E.STRONG.GPU R5, desc[UR12][R2.64] ;  /* 0x0000000c02057981 */ /* 0x001ea8000c1ef900 */
[----:B--2---:R-:W-:Y:S01]  /*47d0*/  CCTL.IVALL ;  /* 0x00000000ff00798f */ /* 0x004fe20002000000 */
[----:B------:R-:W-:Y:S05]  /*47e0*/  YIELD ;  /* 0x0000000000007946 */ /* 0x000fea0003800000 */
[----:B------:R-:W-:-:S13]  /*47f0*/  ISETP.NE.AND P0, PT, R5, R0, PT ;  /* 0x000000000500720c */ /* 0x000fda0003f05270 */
[----:B------:R-:W-:Y:S05]  /*4800*/  @P0 BRA `(.L_x_746) ;  /* 0xfffffffc00ec0947 */ /* 0x000fea000383ffff */
.L_x_745:
        /* <DEDUP_REMOVED lines=12> */
[----:B-1----:R-:W-:Y:S01]  /*48d0*/  LEA R11, R3, R3, 0x1 ;  /* 0x00000003030b7211 */ /* 0x002fe200078e08ff */
        /* <DEDUP_REMOVED lines=11> */
.L_x_747:
        /* <DEDUP_REMOVED lines=23> */
.L_x_748:
        /* <DEDUP_REMOVED lines=16> */
.L_x_3345:


//--------------------- .text._Z35group_norm_nhwc_bwd_one_pass_kernelI11Fp16IOFp32WLi256ELi8ELi128EEv26Group_norm_nhwc_bwd_params --------------------------
	.section	.text._Z35group_norm_nhwc_bwd_one_pass_kernelI11Fp16IOFp32WLi256ELi8ELi128EEv26Group_norm_nhwc_bwd_params,"ax",@progbits
	.align	128
        .global         _Z35group_norm_nhwc_bwd_one_pass_kernelI11Fp16IOFp32WLi256ELi8ELi128EEv26Group_norm_nhwc_bwd_params
        .type           _Z35group_norm_nhwc_bwd_one_pass_kernelI11Fp16IOFp32WLi256ELi8ELi128EEv26Group_norm_nhwc_bwd_params,@function
        .size           _Z35group_norm_nhwc_bwd_one_pass_kernelI11Fp16IOFp32WLi256ELi8ELi128EEv26Group_norm_nhwc_bwd_params,(.L_x_3346 - _Z35group_norm_nhwc_bwd_one_pass_kernelI11Fp16IOFp32WLi256ELi8ELi128EEv26Group_norm_nhwc_bwd_params)
        .other          _Z35group_norm_nhwc_bwd_one_pass_kernelI11Fp16IOFp32WLi256ELi8ELi128EEv26Group_norm_nhwc_bwd_params,@"STO_CUDA_ENTRY STV_DEFAULT"
_Z35group_norm_nhwc_bwd_one_pass_kernelI11Fp16IOFp32WLi256ELi8ELi128EEv26Group_norm_nhwc_bwd_params:
.text._Z35group_norm_nhwc_bwd_one_pass_kernelI11Fp16IOFp32WLi256ELi8ELi128EEv26Group_norm_nhwc_bwd_params:
        /* <DEDUP_REMOVED lines=15> */
[----:B------:R-:W1:Y:S01]  /*00f0*/  S2R R60, SR_LANEID ;  /* 0x00000000003c7919 */ /* 0x000e620000000000 */
[----:B------:R-:W-:Y:S01]  /*0100*/  UIMAD.WIDE.U32 UR6, UR10, 0x3, URZ ;  /* 0x000000030a0678a5 */ /* 0x000fe2000f8e003f */
[----:B------:R-:W-:Y:S01]  /*0110*/  SHF.R.S32.HI R5, RZ, 0x1f, R0 ;  /* 0x0000001fff057819 */ /* 0x000fe20000011400 */
[----:B------:R-:W2:Y:S01]  /*0120*/  S2UR UR8, SR_CgaCtaId ;  /* 0x00000000000879c3 */ /* 0x000ea20000008800 */
[----:B------:R-:W-:Y:S01]  /*0130*/  ULEA.HI UR5, UP0, UR11, UR10, URZ, 0x1 ;  /* 0x0000000a0b057291 */ /* 0x000fe2000f81083f */
[----:B------:R-:W-:Y:S01]  /*0140*/  HFMA2.MMA R52, -RZ, RZ, 0, 0 ;  /* 0x00000000ff347435 */ /* 0x000fe200000001ff */
[----:B------:R-:W-:Y:S01]  /*0150*/  UIMAD UR10, UR11, 0x3, URZ ;  /* 0x000000030b0a78a4 */ /* 0x000fe2000f8e023f */
[----:B------:R-:W-:Y:S01]  /*0160*/  LEA.HI R5, R5, R0, RZ, 0x5 ;  /* 0x0000000005057211 */ /* 0x000fe200078f28ff */
[----:B------:R-:W-:Y:S01]  /*0170*/  UIADD3.X UR9, URZ, UR11, URZ, UP0, !UPT ;  /* 0x0000000b3f097290 */ /* 0x000fe200087fe43f */
[----:B------:R-:W-:Y:S01]  /*0180*/  UMOV UR4, 0x400 ;  /* 0x0000040000047882 */ /* 0x000fe20000000000 */
[----:B------:R-:W-:Y:S01]  /*0190*/  UIADD3 UR7, UR7, UR10, URZ ;  /* 0x0000000a07077290 */ /* 0x000fe2000fffe03f */
[----:B------:R-:W-:-:S02]  /*01a0*/  SHF.R.S32.HI R58, RZ, 0x5, R5 ;  /* 0x00000005ff3a7819 */ /* 0x000fc40000011405 */
[----:B------:R-:W-:Y:S01]  /*01b0*/  MOV R5, R53 ;  /* 0x0000003500057202 */ /* 0x000fe20000000f00 */
[----:B------:R-:W-:Y:S01]  /*01c0*/  ULDC.U8 UR10, c[0x0][0x2a4] ;  /* 0x0000a900000a7ab9 */ /* 0x000fe20000000000 */
[----:B0-----:R-:W-:-:S05]  /*01d0*/  IMAD R2, R3, UR14, R2 ;  /* 0x0000000e03027c24 */ /* 0x001fca000f8e0202 */
[C---:B------:R-:W-:Y:S02]  /*01e0*/  IADD3 R3, R2.reuse, 0x60, RZ ;  /* 0x0000006002037810 */ /* 0x040fe40007ffe0ff */
[----:B------:R-:W-:Y:S01]  /*01f0*/  IADD3 R4, R2, 0x80, RZ ;  /* 0x0000008002047810 */ /* 0x000fe20007ffe0ff */
[----:B--2---:R-:W-:Y:S01]  /*0200*/  ULEA UR8, UR8, UR4, 0x18 ;  /* 0x0000000408087291 */ /* 0x004fe2000f8ec03f */
        /* <DEDUP_REMOVED lines=10> */
[----:B------:R-:W-:Y:S01]  /*02b0*/  ISETP.LT.AND.EX P4, PT, R4, UR17, !P0, P4 ;  /* 0x0000001104007c0c */ /* 0x000fe2000c781340 */
[----:B------:R-:W0:Y:S01]  /*02c0*/  LDC R3, c[0x0][0x10] ;  /* 0x00000400ff037b82 */ /* 0x000e220000000800 */
[C---:B------:R-:W-:Y:S01]  /*02d0*/  IADD3 R6, R2.reuse, 0xa0, RZ ;  /* 0x000000a002067810 */ /* 0x040fe20007ffe0ff */
[----:B------:R-:W-:Y:S01]  /*02e0*/  USHF.R.S64 UR5, UR5, 0x1, UR7 ;  /* 0x0000000105057899 */ /* 0x000fe20008001007 */
[----:B------:R-:W-:Y:S01]  /*02f0*/  ISETP.LT.U32.AND P6, PT, R2, UR16, PT ;  /* 0x0000001002007c0c */ /* 0x000fe2000bfc1070 */
[----:B------:R-:W-:Y:S01]  /*0300*/  USHF.R.S32.HI UR7, URZ, 0x1, UR7 ;  /* 0x000000013f077899 */ /* 0x000fe20008011407 */
[----:B------:R-:W-:-:S02]  /*0310*/  SHF.R.S32.HI R57, RZ, 0x1f, R2 ;  /* 0x0000001fff397819 */ /* 0x000fc40000011402 */
[C---:B------:R-:W-:Y:S01]  /*0320*/  IADD3 R51, R2.reuse, 0x20, RZ ;  /* 0x0000002002337810 */ /* 0x040fe20007ffe0ff */
[----:B------:R-:W2:Y:S01]  /*0330*/  LDC R4, c[0x0][0xc] ;  /* 0x00000300ff047b82 */ /* 0x000ea20000000800 */
[----:B------:R-:W-:Y:S01]  /*0340*/  IADD3 R49, R2, 0x40, RZ ;  /* 0x0000004002317810 */ /* 0x000fe20007ffe0ff */
[----:B------:R-:W-:Y:S01]  /*0350*/  USHF.L.U64.HI UR7, UR5, 0x2, UR7 ;  /* 0x0000000205077899 */ /* 0x000fe20008010207 */
[----:B------:R-:W-:Y:S02]  /*0360*/  ISETP.LT.U32.AND P1, PT, R6, UR16, PT ;  /* 0x0000001006007c0c */ /* 0x000fe4000bf21070 */
[----:B------:R-:W-:Y:S02]  /*0370*/  SHF.R.S32.HI R6, RZ, 0x1f, R6 ;  /* 0x0000001fff067819 */ /* 0x000fe40000011406 */
[----:B------:R-:W-:Y:S02]  /*0380*/  ISETP.LT.U32.AND P3, PT, R51, UR16, PT ;  /* 0x0000001033007c0c */ /* 0x000fe4000bf61070 */
[----:B------:R-:W-:-:S02]  /*0390*/  ISETP.LT.U32.AND P2, PT, R49, UR16, PT ;  /* 0x0000001031007c0c */ /* 0x000fc4000bf41070 */
[----:B------:R-:W-:Y:S02]  /*03a0*/  SHF.R.S32.HI R56, RZ, 0x1f, R51 ;  /* 0x0000001fff387819 */ /* 0x000fe40000011433 */
[----:B------:R-:W-:Y:S02]  /*03b0*/  SHF.R.S32.HI R55, RZ, 0x1f, R49 ;  /* 0x0000001fff377819 */ /* 0x000fe40000011431 */
[----:B------:R-:W-:Y:S01]  /*03c0*/  ISETP.LT.AND.EX P6, PT, R57, UR17, !P0, P6 ;  /* 0x0000001139007c0c */ /* 0x000fe2000c7c1360 */
[----:B0-----:R-:W-:Y:S01]  /*03d0*/  IMAD R61, R3, UR14, R53 ;  /* 0x0000000e033d7c24 */ /* 0x001fe2000f8e0235 */
[----:B------:R-:W-:Y:S02]  /*03e0*/  ISETP.LT.AND.EX P3, PT, R56, UR17, !P0, P3 ;  /* 0x0000001138007c0c */ /* 0x000fe4000c761330 */
[----:B------:R-:W-:Y:S02]  /*03f0*/  ISETP.LT.AND.EX P2, PT, R55, UR17, !P0, P2 ;  /* 0x0000001137007c0c */ /* 0x000fe4000c741320 */
[----:B------:R-:W-:-:S02]  /*0400*/  P2R R54, PR, RZ, 0x40 ;  /* 0x00000040ff367803 */ /* 0x000fc40000000000 */
[----:B------:R-:W-:Y:S02]  /*0410*/  ISETP.LT.AND.EX P1, PT, R6, UR17, !P0, P1 ;  /* 0x0000001106007c0c */ /* 0x000fe4000c721310 */
[----:B--2---:R-:W-:Y:S02]  /*0420*/  LOP3.LUT R59, R4, 0x3, RZ, 0xc0, !PT ;  /* 0x00000003043b7812 */ /* 0x004fe400078ec0ff */
[----:B-1----:R-:W-:-:S09]  /*0430*/  LEA R58, R58, UR8, 0x3 ;  /* 0x000000083a3a7c11 */ /* 0x002fd2000f8e18ff */
.L_x_800:
[----:B0-----:R-:W0:Y:S01]  /*0440*/  LDC R12, c[0x0][0x2a0] ;  /* 0x0000a800ff0c7b82 */ /* 0x001e220000000800 */
[----:B------:R-:W-:Y:S01]  /*0450*/  ISETP.NE.AND P6, PT, R54, RZ, PT ;  /* 0x000000ff3600720c */ /* 0x000fe20003fc5270 */
[----:B------:R-:W-:Y:S01]  /*0460*/  ULDC.64 UR8, c[0x0][0x298] ;  /* 0x0000a60000087ab9 */ /* 0x000fe20000000a00 */
[----:B------:R-:W-:Y:S02]  /*0470*/  IADD3 R23, R2, 0x60, RZ ;  /* 0x0000006002177810 */ /* 0x000fe40007ffe0ff */
[----:B------:R-:W-:Y:S02]  /*0480*/  MOV R42, RZ ;  /* 0x000000ff002a7202 */ /* 0x000fe40000000f00 */
[----:B------:R-:W-:Y:S01]  /*0490*/  SHF.R.S32.HI R25, RZ, 0x1f, R23 ;  /* 0x0000001fff197819 */ /* 0x000fe20000011417 */
[----:B------:R-:W1:Y:S08]  /*04a0*/  @P3 LDC.64 R36, c[0x0][0x230] ;  /* 0x00008c00ff243b82 */ /* 0x000e700000000a00 */
[----:B------:R-:W2:Y:S01]  /*04b0*/  @P6 LDC.64 R46, c[0x0][0x230] ;  /* 0x00008c00ff2e6b82 */ /* 0x000ea20000000a00 */
[----:B0-----:R-:W-:-:S07]  /*04c0*/  IABS R11, R12 ;  /* 0x0000000c000b7213 */ /* 0x001fce0000000000 */
[----:B------:R-:W0:Y:S01]  /*04d0*/  @P6 LDC.64 R44, c[0x0][0x228] ;  /* 0x00008a00ff2c6b82 */ /* 0x000e220000000a00 */
[----:B------:R-:W3:Y:S07]  /*04e0*/  I2F.RP R8, R11 ;  /* 0x0000000b00087306 */ /* 0x000eee0000209400 */
[----:B------:R-:W4:Y:S08]  /*04f0*/  @P3 LDC.64 R40, c[0x0][0x228] ;  /* 0x00008a00ff283b82 */ /* 0x000f300000000a00 */
[----:B------:R-:W4:Y:S01]  /*0500*/  @P2 LDC.64 R34, c[0x0][0x230] ;  /* 0x00008c00ff222b82 */ /* 0x000f220000000a00 */
[----:B---3--:R-:W3:Y:S07]  /*0510*/  MUFU.RCP R8, R8 ;  /* 0x0000000800087308 */ /* 0x008eee0000001000 */
[----:B------:R-:W4:Y:S08]  /*0520*/  @P2 LDC.64 R32, c[0x0][0x228] ;  /* 0x00008a00ff202b82 */ /* 0x000f300000000a00 */
[----:B------:R-:W4:Y:S01]  /*0530*/  @P5 LDC.64 R30, c[0x0][0x230] ;  /* 0x00008c00ff1e5b82 */ /* 0x000f220000000a00 */
[----:B---3--:R-:W-:-:S04]  /*0540*/  IADD3 R6, R8, 0xffffffe, RZ ;  /* 0x0ffffffe08067810 */ /* 0x008fc80007ffe0ff */
[----:B------:R3:W1:Y:S03]  /*0550*/  F2I.FTZ.U32.TRUNC.NTZ R7, R6 ;  /* 0x0000000600077305 */ /* 0x000666000021f000 */
[----:B------:R-:W4:Y:S01]  /*0560*/  @P5 LDC.64 R28, c[0x0][0x228] ;  /* 0x00008a00ff1c5b82 */ /* 0x000f220000000a00 */
[----:B---3--:R-:W-:-:S07]  /*0570*/  MOV R6, RZ ;  /* 0x000000ff00067202 */ /* 0x008fce0000000f00 */
[----:B------:R-:W3:Y:S01]  /*0580*/  @P4 LDC.64 R26, c[0x0][0x230] ;  /* 0x00008c00ff1a4b82 */ /* 0x000ee20000000a00 */
[----:B-1----:R-:W-:-:S05]  /*0590*/  IADD3 R10, RZ, -R7, RZ ;  /* 0x80000007ff0a7210 */ /* 0x002fca0007ffe0ff */
[----:B------:R-:W-:Y:S01]  /*05a0*/  IMAD R9, R10, R11, RZ ;  /* 0x0000000b0a097224 */ /* 0x000fe200078e02ff */
[----:B------:R-:W-:-:S03]  /*05b0*/  IABS R10, R5 ;  /* 0x00000005000a7213 */ /* 0x000fc60000000000 */
[----:B------:R-:W-:Y:S01]  /*05c0*/  IMAD.HI.U32 R7, R7, R9, R6 ;  /* 0x0000000907077227 */ /* 0x000fe200078e0006 */
[----:B------:R-:W-:-:S05]  /*05d0*/  LOP3.LUT R6, R5, R12, RZ, 0x3c, !PT ;  /* 0x0000000c05067212 */ /* 0x000fca00078e3cff */
[----:B------:R-:W-:-:S05]  /*05e0*/  IMAD.HI.U32 R7, R7, R10, RZ ;  /* 0x0000000a07077227 */ /* 0x000fca00078e00ff */
[----:B------:R-:W-:-:S05]  /*05f0*/  IADD3 R8, -R7, RZ, RZ ;  /* 0x000000ff07087210 */ /* 0x000fca0007ffe1ff */
[----:B------:R-:W-:Y:S01]  /*0600*/  IMAD R8, R11, R8, R10 ;  /* 0x000000080b087224 */ /* 0x000fe200078e020a */
[----:B------:R-:W-:-:S04]  /*0610*/  SHF.L.U32 R10, R0, 0x1, RZ ;  /* 0x00000001000a7819 */ /* 0x000fc800000006ff */
[----:B------:R-:W-:Y:S02]  /*0620*/  ISETP.GT.U32.AND P0, PT, R11, R8, PT ;  /* 0x000000080b00720c */ /* 0x000fe40003f04070 */
[----:B------:R-:W-:-:S11]  /*0630*/  LOP3.LUT R17, R10, 0x6, RZ, 0xc0, !PT ;  /* 0x000000060a117812 */ /* 0x000fd600078ec0ff */
[-C--:B------:R-:W-:Y:S02]  /*0640*/  @!P0 IADD3 R8, R8, -R11.reuse, RZ ;  /* 0x8000000b08088210 */ /* 0x080fe40007ffe0ff */
[----:B------:R-:W-:Y:S02]  /*0650*/  @!P0 IADD3 R7, R7, 0x1, RZ ;  /* 0x0000000107078810 */ /* 0x000fe40007ffe0ff */
[----:B------:R-:W-:Y:S02]  /*0660*/  ISETP.GT.U32.AND P0, PT, R11, R8, PT ;  /* 0x000000080b00720c */ /* 0x000fe40003f04070 */
[----:B------:R-:W-:-:S04]  /*0670*/  IADD3 R9, R8, -R11, RZ ;  /* 0x8000000b08097210 */ /* 0x000fc80007ffe0ff */
[----:B------:R-:W-:Y:S02]  /*0680*/  SEL R9, R9, R8, !P0 ;  /* 0x0000000809097207 */ /* 0x000fe40004000000 */
[----:B------:R-:W-:Y:S02]  /*0690*/  ISETP.GE.U32.AND P0, PT, R8, R11, PT ;  /* 0x0000000b0800720c */ /* 0x000fe40003f06070 */
[----:B------:R-:W-:-:S11]  /*06a0*/  LOP3.LUT R8, RZ, R12, RZ, 0x33, !PT ;  /* 0x0000000cff087212 */ /* 0x000fd600078e33ff */
[----:B------:R-:W-:Y:S02]  /*06b0*/  @P0 IADD3 R7, R7, 0x1, RZ ;  /* 0x0000000107070810 */ /* 0x000fe40007ffe0ff */
[----:B------:R-:W-:Y:S02]  /*06c0*/  ISETP.GE.AND P0, PT, R5, RZ, PT ;  /* 0x000000ff0500720c */ /* 0x000fe40003f06270 */
[----:B------:R-:W-:-:S11]  /*06d0*/  MOV R11, R7 ;  /* 0x00000007000b7202 */ /* 0x000fd60000000f00 */
[----:B------:R-:W-:Y:S02]  /*06e0*/  @!P0 IADD3 R9, -R9, RZ, RZ ;  /* 0x000000ff09098210 */ /* 0x000fe40007ffe1ff */
[----:B------:R-:W-:Y:S02]  /*06f0*/  ISETP.GE.AND P0, PT, R6, RZ, PT ;  /* 0x000000ff0600720c */ /* 0x000fe40003f06270 */
[----:B------:R-:W1:Y:S11]  /*0700*/  @P6 LDC.64 R6, c[0x0][0x288] ;  /* 0x0000a200ff066b82 */ /* 0x000e760000000a00 */
[----:B------:R-:W-:-:S02]  /*0710*/  @!P0 IADD3 R11, -R11, RZ, RZ ;  /* 0x000000ff0b0b8210 */ /* 0x000fc40007ffe1ff */
[----:B------:R-:W-:Y:S02]  /*0720*/  ISETP.NE.AND P0, PT, R12, RZ, PT ;  /* 0x000000ff0c00720c */ /* 0x000fe40003f05270 */
[----:B------:R-:W2:Y:S02]  /*0730*/  @P3 LDC.64 R12, c[0x0][0x288] ;  /* 0x0000a200ff0c3b82 */ /* 0x000ea40000000a00 */
[C---:B------:R-:W-:Y:S02]  /*0740*/  SEL R50, R8.reuse, R9, !P0 ;  /* 0x0000000908327207 */ /* 0x040fe40004000000 */
[----:B------:R-:W-:Y:S02]  /*0750*/  SEL R9, R8, R11, !P0 ;  /* 0x0000000b08097207 */ /* 0x000fe40004000000 */
[----:B------:R-:W-:Y:S02]  /*0760*/  LEA R16, R50, R17, 0x3 ;  /* 0x0000001132107211 */ /* 0x000fe400078e18ff */
[----:B------:R-:W-:Y:S01]  /*0770*/  SHF.R.S32.HI R8, RZ, 0x1f, R9 ;  /* 0x0000001fff087819 */ /* 0x000fe20000011409 */
[----:B-1----:R-:W-:Y:S01]  /*0780*/  @P6 IMAD R10, R57, R6, RZ ;  /* 0x00000006390a6224 */ /* 0x002fe200078e02ff */
[----:B------:R-:W-:-:S03]  /*0790*/  SHF.R.S32.HI R17, RZ, 0x1f, R16 ;  /* 0x0000001fff117819 */ /* 0x000fc60000011410 */
[----:B------:R-:W-:Y:S02]  /*07a0*/  IMAD R8, R8, UR8, RZ ;  /* 0x0000000808087c24 */ /* 0x000fe4000f8e02ff */
[----:B------:R-:W-:Y:S02]  /*07b0*/  @P6 IMAD R19, R2, R7, R10 ;  /* 0x0000000702136224 */ /* 0x000fe400078e020a */
[C---:B------:R-:W-:Y:S02]  /*07c0*/  IMAD R11, R9.reuse, UR9, R8 ;  /* 0x00000009090b7c24 */ /* 0x040fe4000f8e0208 */
[----:B------:R-:W-:Y:S01]  /*07d0*/  IMAD.WIDE.U32 R8, R9, UR8, R16 ;  /* 0x0000000809087c25 */ /* 0x000fe2000f8e0010 */
[----:B------:R-:W-:-:S04]  /*07e0*/  ULDC.64 UR8, c[0x0][0x290] ;  /* 0x0000a40000087ab9 */ /* 0x000fc80000000a00 */
[----:B------:R-:W-:Y:S02]  /*07f0*/  IADD3 R11, R9, R11, RZ ;  /* 0x0000000b090b7210 */ /* 0x000fe40007ffe0ff */
[----:B------:R-:W-:-:S05]  /*0800*/  @P6 MOV R10, R8 ;  /* 0x00000008000a6202 */ /* 0x000fca0000000f00 */
[----:B------:R-:W-:Y:S02]  /*0810*/  @P6 IMAD.WIDE.U32 R14, R2, R6, R10 ;  /* 0x00000006020e6225 */ /* 0x000fe400078e000a */
[----:B------:R-:W1:Y:S03]  /*0820*/  @P2 LDC.64 R6, c[0x0][0x288] ;  /* 0x0000a200ff062b82 */ /* 0x000e660000000a00 */
[----:B------:R-:W-:Y:S02]  /*0830*/  @P6 IADD3 R19, R15, R19, RZ ;  /* 0x000000130f136210 */ /* 0x000fe40007ffe0ff */
[C---:B------:R-:W-:Y:S02]  /*0840*/  @P6 SHF.L.U32 R15, R14.reuse, 0x1, RZ ;  /* 0x000000010e0f6819 */ /* 0x040fe400000006ff */
[----:B------:R-:W-:Y:S01]  /*0850*/  @P6 SHF.L.U64.HI R18, R14, 0x1, R19 ;  /* 0x000000010e126819 */ /* 0x000fe20000010213 */
[----:B--2---:R-:W-:Y:S01]  /*0860*/  @P3 IMAD R14, R56, R12, RZ ;  /* 0x0000000c380e3224 */ /* 0x004fe200078e02ff */
[----:B------:R-:W-:-:S03]  /*0870*/  @P6 IADD3 R46, P0, R15, R46, RZ ;  /* 0x0000002e0f2e6210 */ /* 0x000fc60007f1e0ff */
[----:B------:R-:W-:Y:S01]  /*0880*/  @P3 IMAD R19, R51, R13, R14 ;  /* 0x0000000d33133224 */ /* 0x000fe200078e020e */
[C---:B------:R-:W-:Y:S02]  /*0890*/  @P6 IADD3.X R47, R18.reuse, R47, RZ, P0, !PT ;  /* 0x0000002f122f6210 */ /* 0x040fe400007fe4ff */
[----:B0-----:R-:W-:Y:S02]  /*08a0*/  @P6 IADD3 R44, P0, R15, R44, RZ ;  /* 0x0000002c0f2c6210 */ /* 0x001fe40007f1e0ff */
[----:B------:R-:W-:Y:S02]  /*08b0*/  @P3 MOV R14, R8 ;  /* 0x00000008000e3202 */ /* 0x000fe40000000f00 */
[----:B------:R-:W-:Y:S02]  /*08c0*/  @P3 MOV R15, R11 ;  /* 0x0000000b000f3202 */ /* 0x000fe40000000f00 */
[----:B------:R-:W-:Y:S01]  /*08d0*/  @P6 IADD3.X R45, R18, R45, RZ, P0, !PT ;  /* 0x0000002d122d6210 */ /* 0x000fe200007fe4ff */
[----:B------:R-:W-:-:S03]  /*08e0*/  @P3 IMAD.WIDE.U32 R12, R51, R12, R14 ;  /* 0x0000000c330c3225 */ /* 0x000fc600078e000e */
[----:B------:R-:W0:Y:S01]  /*08f0*/  @P5 LDC.64 R14, c[0x0][0x288] ;  /* 0x0000a200ff0e5b82 */ /* 0x000e220000000a00 */
[----:B-1----:R-:W-:Y:S01]  /*0900*/  @P2 IMAD R18, R55, R6, RZ ;  /* 0x0000000637122224 */ /* 0x002fe200078e02ff */
[----:B------:R-:W-:Y:S02]  /*0910*/  @P3 IADD3 R13, R13, R19, RZ ;  /* 0x000000130d0d3210 */ /* 0x000fe40007ffe0ff */
[C---:B------:R-:W-:Y:S01]  /*0920*/  @P3 SHF.L.U32 R21, R12.reuse, 0x1, RZ ;  /* 0x000000010c153819 */ /* 0x040fe200000006ff */
[----:B------:R-:W-:Y:S01]  /*0930*/  @P2 IMAD R7, R49, R7, R18 ;  /* 0x0000000731072224 */ /* 0x000fe200078e0212 */
[----:B------:R-:W-:Y:S02]  /*0940*/  @P3 SHF.L.U64.HI R20, R12, 0x1, R13 ;  /* 0x000000010c143819 */ /* 0x000fe4000001020d */
[----:B------:R-:W1:Y:S01]  /*0950*/  @P4 LDC.64 R12, c[0x0][0x288] ;  /* 0x0000a200ff0c4b82 */ /* 0x000e620000000a00 */
[----:B------:R-:W-:Y:S02]  /*0960*/  @P2 MOV R18, R8 ;  /* 0x0000000800122202 */ /* 0x000fe40000000f00 */
[----:B------:R-:W-:-:S02]  /*0970*/  @P2 MOV R19, R11 ;  /* 0x0000000b00132202 */ /* 0x000fc40000000f00 */
[----:B------:R-:W-:Y:S01]  /*0980*/  @P3 IADD3 R36, P0, R21, R36, RZ ;  /* 0x0000002415243210 */ /* 0x000fe20007f1e0ff */
[----:B------:R-:W-:-:S03]  /*0990*/  @P2 IMAD.WIDE.U32 R18, R49, R6, R18 ;  /* 0x0000000631122225 */ /* 0x000fc600078e0012 */
[----:B------:R-:W-:Y:S02]  /*09a0*/  @P3 IADD3.X R37, R20, R37, RZ, P0, !PT ;  /* 0x0000002514253210 */ /* 0x000fe400007fe4ff */
[----:B----4-:R-:W-:Y:S02]  /*09b0*/  @P3 IADD3 R40, P0, R21, R40, RZ ;  /* 0x0000002815283210 */ /* 0x010fe40007f1e0ff */
[----:B------:R-:W-:Y:S02]  /*09c0*/  @P2 IADD3 R19, R19, R7, RZ ;  /* 0x0000000713132210 */ /* 0x000fe40007ffe0ff */
[----:B------:R-:W-:Y:S01]  /*09d0*/  IADD3 R21, R2, 0x80, RZ ;  /* 0x0000008002157810 */ /* 0x000fe20007ffe0ff */
[----:B0-----:R-:W-:Y:S01]  /*09e0*/  @P5 IMAD R6, R25, R14, RZ ;  /* 0x0000000e19065224 */ /* 0x001fe200078e02ff */
[----:B------:R-:W-:Y:S02]  /*09f0*/  @P3 IADD3.X R41, R20, R41, RZ, P0, !PT ;  /* 0x0000002914293210 */ /* 0x000fe400007fe4ff */
[C---:B------:R-:W-:Y:S01]  /*0a00*/  @P2 SHF.L.U32 R7, R18.reuse, 0x1, RZ ;  /* 0x0000000112072819 */ /* 0x040fe200000006ff */
[----:B------:R-:W-:Y:S01]  /*0a10*/  @P5 IMAD R25, R23, R15, R6 ;  /* 0x0000000f17195224 */ /* 0x000fe200078e0206 */
[----:B------:R-:W-:-:S02]  /*0a20*/  @P2 SHF.L.U64.HI R20, R18, 0x1, R19 ;  /* 0x0000000112142819 */ /* 0x000fc40000010213 */
[----:B------:R-:W-:Y:S02]  /*0a30*/  SHF.R.S32.HI R19, RZ, 0x1f, R21 ;  /* 0x0000001fff137819 */ /* 0x000fe40000011415 */
[----:B------:R-:W-:Y:S02]  /*0a40*/  @P2 IADD3 R34, P0, R7, R34, RZ ;  /* 0x0000002207222210 */ /* 0x000fe40007f1e0ff */
[----:B------:R-:W-:Y:S01]  /*0a50*/  @P5 MOV R18, R8 ;  /* 0x0000000800125202 */ /* 0x000fe20000000f00 */
[----:B-1----:R-:W-:Y:S01]  /*0a60*/  @P4 IMAD R22, R19, R12, RZ ;  /* 0x0000000c13164224 */ /* 0x002fe200078e02ff */
[----:B------:R-:W-:Y:S02]  /*0a70*/  @P5 MOV R19, R11 ;  /* 0x0000000b00135202 */ /* 0x000fe40000000f00 */
[----:B------:R-:W-:Y:S01]  /*0a80*/  @P2 IADD3.X R35, R20, R35, RZ, P0, !PT ;  /* 0x0000002314232210 */ /* 0x000fe200007fe4ff */
[----:B------:R-:W-:Y:S01]  /*0a90*/  @P4 IMAD R39, R21, R13, R22 ;  /* 0x0000000d15274224 */ /* 0x000fe200078e0216 */
[----:B------:R-:W-:Y:S01]  /*0aa0*/  @P2 IADD3 R32, P0, R7, R32, RZ ;  /* 0x0000002007202210 */ /* 0x000fe20007f1e0ff */
[----:B------:R-:W-:Y:S01]  /*0ab0*/  @P5 IMAD.WIDE.U32 R14, R23, R14, R18 ;  /* 0x0000000e170e5225 */ /* 0x000fe200078e0012 */
[----:B------:R-:W0:Y:S01]  /*0ac0*/  @P1 LDC.64 R6, c[0x0][0x288] ;  /* 0x0000a200ff061b82 */ /* 0x000e220000000a00 */
[----:B------:R-:W-:-:S02]  /*0ad0*/  @P4 MOV R18, R8 ;  /* 0x0000000800124202 */ /* 0x000fc40000000f00 */
[----:B------:R-:W-:Y:S02]  /*0ae0*/  @P4 MOV R19, R11 ;  /* 0x0000000b00134202 */ /* 0x000fe40000000f00 */
[----:B------:R-:W-:Y:S02]  /*0af0*/  @P5 IADD3 R23, R15, R25, RZ ;  /* 0x000000190f175210 */ /* 0x000fe40007ffe0ff */
[----:B------:R-:W-:Y:S01]  /*0b00*/  @P5 SHF.L.U32 R15, R14, 0x1, RZ ;  /* 0x000000010e0f5819 */ /* 0x000fe200000006ff */
[----:B------:R-:W-:Y:S01]  /*0b10*/  @P4 IMAD.WIDE.U32 R12, R21, R12, R18 ;  /* 0x0000000c150c4225 */ /* 0x000fe200078e0012 */
[----:B------:R-:W1:Y:S01]  /*0b20*/  @P4 LDC.64 R24, c[0x0][0x228] ;  /* 0x00008a00ff184b82 */ /* 0x000e620000000a00 */
[----:B------:R-:W-:Y:S02]  /*0b30*/  @P2 IADD3.X R33, R20, R33, RZ, P0, !PT ;  /* 0x0000002114212210 */ /* 0x000fe400007fe4ff */
[----:B------:R-:W-:Y:S02]  /*0b40*/  @P5 SHF.L.U64.HI R14, R14, 0x1, R23 ;  /* 0x000000010e0e5819 */ /* 0x000fe40000010217 */
[----:B------:R-:W-:-:S02]  /*0b50*/  @P4 IADD3 R13, R13, R39, RZ ;  /* 0x000000270d0d4210 */ /* 0x000fc40007ffe0ff */
[C---:B------:R-:W-:Y:S01]  /*0b60*/  @P5 IADD3 R30, P0, R15.reuse, R30, RZ ;  /* 0x0000001e0f1e5210 */ /* 0x040fe20007f1e0ff */
[----:B------:R-:W2:Y:S01]  /*0b70*/  @P1 LDC.64 R22, c[0x0][0x230] ;  /* 0x00008c00ff161b82 */ /* 0x000ea20000000a00 */
[----:B------:R-:W-:Y:S02]  /*0b80*/  IADD3 R19, R2, 0xa0, RZ ;  /* 0x000000a002137810 */ /* 0x000fe40007ffe0ff */
[----:B------:R-:W-:Y:S02]  /*0b90*/  @P5 IADD3.X R31, R14, R31, RZ, P0, !PT ;  /* 0x0000001f0e1f5210 */ /* 0x000fe400007fe4ff */
[C---:B------:R-:W-:Y:S02]  /*0ba0*/  @P4 SHF.L.U64.HI R18, R12.reuse, 0x1, R13 ;  /* 0x000000010c124819 */ /* 0x040fe4000001020d */
[----:B------:R-:W-:Y:S01]  /*0bb0*/  @P4 SHF.L.U32 R20, R12, 0x1, RZ ;  /* 0x000000010c144819 */ /* 0x000fe200000006ff */
[----:B------:R-:W4:Y:S01]  /*0bc0*/  LDC R21, c[0x0][0x2ac] ;  /* 0x0000ab00ff157b82 */ /* 0x000f220000000800 */
[----:B------:R-:W-:-:S02]  /*0bd0*/  @P5 IADD3 R28, P0, R15, R28, RZ ;  /* 0x0000001c0f1c5210 */ /* 0x000fc40007f1e0ff */
[----:B------:R-:W-:Y:S02]  /*0be0*/  SHF.R.S32.HI R38, RZ, 0x1f, R19 ;  /* 0x0000001fff267819 */ /* 0x000fe40000011413 */
[----:B------:R-:W-:Y:S02]  /*0bf0*/  @P5 IADD3.X R29, R14, R29, RZ, P0, !PT ;  /* 0x0000001d0e1d5210 */ /* 0x000fe400007fe4ff */
[----:B------:R-:W-:Y:S01]  /*0c00*/  @P1 MOV R14, R8 ;  /* 0x00000008000e1202 */ /* 0x000fe20000000f00 */
[----:B------:R-:W2:Y:S01]  /*0c10*/  @P1 LDC.64 R12, c[0x0][0x228] ;  /* 0x00008a00ff0c1b82 */ /* 0x000ea20000000a00 */
[----:B------:R-:W-:Y:S01]  /*0c20*/  @P1 MOV R15, R11 ;  /* 0x0000000b000f1202 */ /* 0x000fe20000000f00 */
[----:B0-----:R-:W-:Y:S01]  /*0c30*/  @P1 IMAD R38, R38, R6, RZ ;  /* 0x0000000626261224 */ /* 0x001fe200078e02ff */
[----:B---3--:R-:W-:-:S03]  /*0c40*/  @P4 IADD3 R26, P0, R20, R26, RZ ;  /* 0x0000001a141a4210 */ /* 0x008fc60007f1e0ff */
[C---:B------:R-:W-:Y:S01]  /*0c50*/  @P1 IMAD R7, R19.reuse, R7, R38 ;  /* 0x0000000713071224 */ /* 0x040fe200078e0226 */
[----:B------:R-:W-:Y:S01]  /*0c60*/  @P4 IADD3.X R27, R18, R27, RZ, P0, !PT ;  /* 0x0000001b121b4210 */ /* 0x000fe200007fe4ff */
[----:B------:R-:W-:Y:S01]  /*0c70*/  @P1 IMAD.WIDE.U32 R14, R19, R6, R14 ;  /* 0x00000006130e1225 */ /* 0x000fe200078e000e */
[----:B-1----:R-:W-:Y:S02]  /*0c80*/  @P4 IADD3 R24, P0, R20, R24, RZ ;  /* 0x0000001814184210 */ /* 0x002fe40007f1e0ff */
[----:B------:R-:W-:Y:S02]  /*0c90*/  SHF.R.U32.HI R20, RZ, 0x2, R0 ;  /* 0x00000002ff147819 */ /* 0x000fe40000011600 */
[----:B------:R-:W-:Y:S02]  /*0ca0*/  @P1 IADD3 R15, R15, R7, RZ ;  /* 0x000000070f0f1210 */ /* 0x000fe40007ffe0ff */
[----:B------:R-:W-:Y:S01]  /*0cb0*/  @P1 SHF.L.U32 R7, R14, 0x1, RZ ;  /* 0x000000010e071819 */ /* 0x000fe200000006ff */
[----:B----4-:R-:W-:Y:S01]  /*0cc0*/  IMAD R20, R21, UR14, R20 ;  /* 0x0000000e15147c24 */ /* 0x010fe2000f8e0214 */
[----:B------:R-:W-:-:S02]  /*0cd0*/  @P4 IADD3.X R25, R18, R25, RZ, P0, !PT ;  /* 0x0000001912194210 */ /* 0x000fc400007fe4ff */
[----:B------:R-:W-:Y:S02]  /*0ce0*/  @P1 SHF.L.U64.HI R14, R14, 0x1, R15 ;  /* 0x000000010e0e1819 */ /* 0x000fe4000001020f */
[C---:B--2---:R-:W-:Y:S02]  /*0cf0*/  @P1 IADD3 R22, P0, R7.reuse, R22, RZ ;  /* 0x0000001607161210 */ /* 0x044fe40007f1e0ff */
[----:B------:R-:W-:Y:S02]  /*0d00*/  IADD3 R6, R20, 0xc0, RZ ;  /* 0x000000c014067810 */ /* 0x000fe40007ffe0ff */
[----:B------:R-:W-:Y:S02]  /*0d10*/  @P1 IADD3.X R23, R14, R23, RZ, P0, !PT ;  /* 0x000000170e171210 */ /* 0x000fe400007fe4ff */
[----:B------:R-:W-:Y:S02]  /*0d20*/  @P1 IADD3 R12, P0, R7, R12, RZ ;  /* 0x0000000c070c1210 */ /* 0x000fe40007f1e0ff */
[----:B------:R-:W-:-:S02]  /*0d30*/  IADD3 R21, R2, 0xc0, RZ ;  /* 0x000000c002157810 */ /* 0x000fc40007ffe0ff */
[----:B------:R-:W-:Y:S02]  /*0d40*/  @P1 IADD3.X R13, R14, R13, RZ, P0, !PT ;  /* 0x0000000d0e0d1210 */ /* 0x000fe400007fe4ff */
[----:B------:R-:W-:Y:S02]  /*0d50*/  ISETP.GE.U32.AND P0, PT, R6, UR8, PT ;  /* 0x0000000806007c0c */ /* 0x000fe4000bf06070 */
[----:B------:R-:W-:Y:S02]  /*0d60*/  SHF.R.S32.HI R6, RZ, 0x1f, R6 ;  /* 0x0000001fff067819 */ /* 0x000fe40000011406 */
[----:B------:R-:W-:Y:S02]  /*0d70*/  SHF.R.S32.HI R19, RZ, 0x1f, R21 ;  /* 0x0000001fff137819 */ /* 0x000fe40000011415 */
[----:B------:R-:W-:Y:S02]  /*0d80*/  ISETP.GE.AND.EX P0, PT, R6, UR9, PT, P0 ;  /* 0x0000000906007c0c */ /* 0x000fe4000bf06300 */
[----:B------:R-:W-:-:S02]  /*0d90*/  IADD3 R20, R20, 0xe0, RZ ;  /* 0x000000e014147810 */ /* 0x000fc40007ffe0ff */
        /* <DEDUP_REMOVED lines=13> */
[C---:B------:R-:W-:Y:S02]  /*0e70*/  @P0 IADD3.X R15, R6.reuse, R15, RZ, P6, !PT ;  /* 0x0000000f060f0210 */ /* 0x040fe400037fe4ff */
[----:B0-----:R-:W-:Y:S02]  /*0e80*/  @P0 IADD3 R18, P6, R7, R18, RZ ;  /* 0x0000001207120210 */ /* 0x001fe40007fde0ff */
[----:B------:R-:W-:Y:S02]  /*0e90*/  MOV R7, RZ ;  /* 0x000000ff00077202 */ /* 0x000fe40000000f00 */
[----:B------:R-:W-:-:S04]  /*0ea0*/  @P0 IADD3.X R19, R6, R19, RZ, P6, !PT ;  /* 0x0000001306130210 */ /* 0x000fc800037fe4ff */
[----:B------:R-:W5:Y:S04]  /*0eb0*/  @P0 LDG.E R7, desc[UR12][R14.64] ;  /* 0x0000000c0e070981 */ /* 0x000f68000c1e1900 */
[----:B------:R0:W5:Y:S01]  /*0ec0*/  @P0 LDG.E R42, desc[UR12][R18.64] ;  /* 0x0000000c122a0981 */ /* 0x000162000c1e1900 */
[----:B------:R-:W-:Y:S02]  /*0ed0*/  ISETP.GE.U32.AND P0, PT, R20, UR8, PT ;  /* 0x0000000814007c0c */ /* 0x000fe4000bf06070 */
[----:B------:R-:W-:Y:S02]  /*0ee0*/  SHF.R.S32.HI R20, RZ, 0x1f, R20 ;  /* 0x0000001fff147819 */ /* 0x000fe40000011414 */
[----:B------:R-:W-:Y:S02]  /*0ef0*/  IADD3 R43, R2, 0xe0, RZ ;  /* 0x000000e0022b7810 */ /* 0x000fe40007ffe0ff */
[----:B------:R-:W-:-:S02]  /*0f00*/  ISETP.GE.AND.EX P0, PT, R20, UR9, PT, P0 ;  /* 0x0000000914007c0c */ /* 0x000fc4000bf06300 */
[----:B------:R-:W-:Y:S02]  /*0f10*/  SHF.R.S32.HI R21, RZ, 0x1f, R43 ;  /* 0x0000001fff157819 */ /* 0x000fe4000001142b */
[----:B------:R-:W-:-:S13]  /*0f20*/  ISETP.LT.U32.AND P0, PT, R0, 0x80, !P0 ;  /* 0x000000800000780c */ /* 0x000fda0004701070 */
[----:B0-----:R-:W0:Y:S01]  /*0f30*/  @P0 LDC.64 R18, c[0x0][0x288] ;  /* 0x0000a200ff120b82 */ /* 0x001e220000000a00 */
[----:B------:R-:W-:-:S07]  /*0f40*/  @P0 MOV R20, R8 ;  /* 0x0000000800140202 */ /* 0x000fce0000000f00 */
[----:B------:R-:W1:Y:S01]  /*0f50*/  @P0 LDC.64 R14, c[0x0][0x230] ;  /* 0x00008c00ff0e0b82 */ /* 0x000e620000000a00 */
[----:B0-----:R-:W-:Y:S01]  /*0f60*/  @P0 IMAD R6, R21, R18, RZ ;  /* 0x0000001215060224 */ /* 0x001fe200078e02ff */
[----:B------:R-:W-:-:S03]  /*0f70*/  @P0 MOV R21, R11 ;  /* 0x0000000b00150202 */ /* 0x000fc60000000f00 */
[C---:B------:R-:W-:Y:S02]  /*0f80*/  @P0 IMAD R39, R43.reuse, R19, R6 ;  /* 0x000000132b270224 */ /* 0x040fe400078e0206 */
[----:B------:R-:W-:-:S05]  /*0f90*/  @P0 IMAD.WIDE.U32 R20, R43, R18, R20 ;  /* 0x000000122b140225 */ /* 0x000fca00078e0014 */
[----:B------:R-:W-:Y:S02]  /*0fa0*/  @P0 IADD3 R19, R21, R39, RZ ;  /* 0x0000002715130210 */ /* 0x000fe40007ffe0ff */
[C---:B------:R-:W-:Y:S02]  /*0fb0*/  @P0 SHF.L.U32 R21, R20.reuse, 0x1, RZ ;  /* 0x0000000114150819 */ /* 0x040fe400000006ff */
[----:B------:R-:W-:Y:S02]  /*0fc0*/  @P0 SHF.L.U64.HI R20, R20, 0x1, R19 ;  /* 0x0000000114140819 */ /* 0x000fe40000010213 */
[----:B------:R-:W0:Y:S01]  /*0fd0*/  @P0 LDC.64 R18, c[0x0][0x228] ;  /* 0x00008a00ff120b82 */ /* 0x000e220000000a00 */
[----:B-1----:R-:W-:-:S04]  /*0fe0*/  @P0 IADD3 R14, P6, R21, R14, RZ ;  /* 0x0000000e150e0210 */ /* 0x002fc80007fde0ff */
[----:B------:R-:W-:Y:S02]  /*0ff0*/  @P0 IADD3.X R15, R20, R15, RZ, P6, !PT ;  /* 0x0000000f140f0210 */ /* 0x000fe400037fe4ff */
[----:B0-----:R-:W-:-:S04]  /*1000*/  @P0 IADD3 R18, P6, R21, R18, RZ ;  /* 0x0000001215120210 */ /* 0x001fc80007fde0ff */
[----:B------:R-:W-:Y:S02]  /*1010*/  @P0 IADD3.X R19, R20, R19, RZ, P6, !PT ;  /* 0x0000001314130210 */ /* 0x000fe400037fe4ff */
[----:B------:R-:W0:Y:S01]  /*1020*/  LDC.64 R20, c[0x0][0x248] ;  /* 0x00009200ff147b82 */ /* 0x000e220000000a00 */
[----:B------:R-:W-:Y:S01]  /*1030*/  ISETP.NE.AND P6, PT, R54, RZ, PT ;  /* 0x000000ff3600720c */ /* 0x000fe20003fc5270 */
[----:B0-----:R-:W-:-:S06]  /*1040*/  IMAD.WIDE R20, R5, 0x8, R20 ;  /* 0x0000000805147825 */ /* 0x001fcc00078e0214 */
[----:B------:R-:W2:Y:S01]  /*1050*/  LDG.E.64 R20, desc[UR12][R20.64] ;  /* 0x0000000c14147981 */ /* 0x000ea2000c1e1b00 */
[----:B------:R-:W-:Y:S02]  /*1060*/  CS2R R38, SRZ ;  /* 0x0000000000267805 */ /* 0x000fe4000001ff00 */
[----:B------:R-:W-:-:S04]  /*1070*/  MOV R48, RZ ;  /* 0x000000ff00307202 */ /* 0x000fc80000000f00 */
[----:B------:R0:W5:Y:S04]  /*1080*/  @P6 LDG.E R38, desc[UR12][R46.64] ;  /* 0x0000000c2e266981 */ /* 0x000168000c1e1900 */
[----:B------:R1:W5:Y:S04]  /*1090*/  @P3 LDG.E R39, desc[UR12][R36.64] ;  /* 0x0000000c24273981 */ /* 0x000368000c1e1900 */
[----:B------:R3:W5:Y:S01]  /*10a0*/  @P6 LDG.E R48, desc[UR12][R44.64] ;  /* 0x0000000c2c306981 */ /* 0x000762000c1e1900 */
[----:B0-----:R-:W-:Y:S02]  /*10b0*/  CS2R R46, SRZ ;  /* 0x00000000002e7805 */ /* 0x001fe4000001ff00 */
[----:B-1----:R-:W-:-:S04]  /*10c0*/  CS2R R36, SRZ ;  /* 0x0000000000247805 */ /* 0x002fc8000001ff00 */
[----:B------:R0:W5:Y:S01]  /*10d0*/  @P3 LDG.E R47, desc[UR12][R40.64] ;  /* 0x0000000c282f3981 */ /* 0x000162000c1e1900 */
[----:B---3--:R-:W-:-:S03]  /*10e0*/  CS2R R44, SRZ ;  /* 0x00000000002c7805 */ /* 0x008fc6000001ff00 */
[----:B------:R1:W5:Y:S04]  /*10f0*/  @P2 LDG.E R36, desc[UR12][R34.64] ;  /* 0x0000000c22242981 */ /* 0x000368000c1e1900 */
[----:B------:R-:W5:Y:S01]  /*1100*/  @P2 LDG.E R46, desc[UR12][R32.64] ;  /* 0x0000000c202e2981 */ /* 0x000f62000c1e1900 */
[----:B0-----:R-:W-:-:S03]  /*1110*/  CS2R R40, SRZ ;  /* 0x0000000000287805 */ /* 0x001fc6000001ff00 */
[----:B------:R-:W5:Y:S01]  /*1120*/  @P5 LDG.E R37, desc[UR12][R30.64] ;  /* 0x0000000c1e255981 */ /* 0x000f62000c1e1900 */
[----:B-1----:R-:W-:-:S03]  /*1130*/  CS2R R34, SRZ ;  /* 0x0000000000227805 */ /* 0x002fc6000001ff00 */
[----:B------:R-:W5:Y:S04]  /*1140*/  @P5 LDG.E R45, desc[UR12][R28.64] ;  /* 0x0000000c1c2d5981 */ /* 0x000f68000c1e1900 */
[----:B------:R-:W5:Y:S04]  /*1150*/  @P4 LDG.E R40, desc[UR12][R26.64] ;  /* 0x0000000c1a284981 */ /* 0x000f68000c1e1900 */
[----:B------:R-:W5:Y:S04]  /*1160*/  @P4 LDG.E R44, desc[UR12][R24.64] ;  /* 0x0000000c182c4981 */ /* 0x000f68000c1e1900 */
[----:B------:R-:W5:Y:S04]  /*1170*/  @P1 LDG.E R35, desc[UR12][R22.64] ;  /* 0x0000000c16231981 */ /* 0x000f68000c1e1900 */
[----:B------:R0:W5:Y:S04]  /*1180*/  @P0 LDG.E R34, desc[UR12][R14.64] ;  /* 0x0000000c0e220981 */ /* 0x000168000c1e1900 */
[----:B------:R-:W5:Y:S01]  /*1190*/  @P0 LDG.E R41, desc[UR12][R18.64] ;  /* 0x0000000c12290981 */ /* 0x000f62000c1e1900 */
[----:B------:R-:W-:Y:S01]  /*11a0*/  UMOV UR11, 0x3f800000 ;  /* 0x3f800000000b7882 */ /* 0x000fe20000000000 */
[----:B------:R-:W-:Y:S01]  /*11b0*/  MOV R43, RZ ;  /* 0x000000ff002b7202 */ /* 0x000fe20000000f00 */
[----:B------:R-:W-:Y:S01]  /*11c0*/  BSSY B0, `(.L_x_750) ;  /* 0x000001d000007945 */ /* 0x000fe20003800000 */
[----:B0-----:R-:W-:-:S04]  /*11d0*/  CS2R R14, SRZ ;  /* 0x00000000000e7805 */ /* 0x001fc8000001ff00 */
[----:B------:R0:W5:Y:S02]  /*11e0*/  @P1 LDG.E R43, desc[UR12][R12.64] ;  /* 0x0000000c0c2b1981 */ /* 0x000164000c1e1900 */
[----:B0-----:R-:W-:Y:S02]  /*11f0*/  CS2R R12, SRZ ;  /* 0x00000000000c7805 */ /* 0x001fe4000001ff00 */
        /* <DEDUP_REMOVED lines=12> */
[----:B------:R-:W-:-:S13]  /*12c0*/  ISETP.GT.U32.AND P0, PT, R0, 0x7f, PT ;  /* 0x0000007f0000780c */ /* 0x000fda0003f04070 */
[----:B------:R-:W-:Y:S05]  /*12d0*/  @P0 BRA `(.L_x_751) ;  /* 0x00000000002c0947 */ /* 0x000fea0003800000 */
[C---:B------:R-:W-:Y:S01]  /*12e0*/  SHF.L.U32 R19, R16.reuse, 0x2, RZ ;  /* 0x0000000210137819 */ /* 0x040fe200000006ff */
[----:B------:R-:W-:Y:S01]  /*12f0*/  ULDC.64 UR8, c[0x0][0x238] ;  /* 0x00008e0000087ab9 */ /* 0x000fe20000000a00 */
[----:B------:R-:W-:Y:S02]  /*1300*/  SHF.L.U64.HI R6, R16, 0x2, R17 ;  /* 0x0000000210067819 */ /* 0x000fe40000010211 */
[----:B------:R-:W-:-:S04]  /*1310*/  IADD3 R12, P0, R19, UR8, RZ ;  /* 0x00000008130c7c10 */ /* 0x000fc8000ff1e0ff */
[----:B------:R-:W-:Y:S02]  /*1320*/  IADD3.X R13, R6, UR9, RZ, P0, !PT ;  /* 0x00000009060d7c10 */ /* 0x000fe400087fe4ff */
[----:B------:R-:W-:-:S04]  /*1330*/  ISETP.NE.AND P0, PT, RZ, UR10, PT ;  /* 0x0000000aff007c0c */ /* 0x000fc8000bf05270 */
[----:B------:R-:W5:Y:S09]  /*1340*/  LDG.E.64 R12, desc[UR12][R12.64] ;  /* 0x0000000c0c0c7981 */ /* 0x000f72000c1e1b00 */
[----:B------:R-:W0:Y:S02]  /*1350*/  @P0 LDC.64 R16, c[0x0][0x240] ;  /* 0x00009000ff100b82 */ /* 0x000e240000000a00 */
[----:B0-----:R-:W-:-:S04]  /*1360*/  @P0 IADD3 R16, P6, R19, R16, RZ ;  /* 0x0000001013100210 */ /* 0x001fc80007fde0ff */
[----:B------:R-:W-:-:S05]  /*1370*/  @P0 IADD3.X R17, R6, R17, RZ, P6, !PT ;  /* 0x0000001106110210 */ /* 0x000fca00037fe4ff */
[----:B------:R0:W5:Y:S04]  /*1380*/  @P0 LDG.E.64 R14, desc[UR12][R16.64] ;  /* 0x0000000c100e0981 */ /* 0x000168000c1e1b00 */
.L_x_751:
[----:B------:R-:W-:Y:S05]  /*1390*/  BSYNC B0 ;  /* 0x0000000000007941 */ /* 0x000fea0003800000 */
.L_x_750:
[----:B------:R-:W-:Y:S01]  /*13a0*/  ISETP.NE.AND P0, PT, RZ, UR10, PT ;  /* 0x0000000aff007c0c */ /* 0x000fe2000bf05270 */
[--C-:B-----5:R-:W-:Y:S02]  /*13b0*/  HADD2.F32 R6, -RZ, R38.reuse.H0_H0 ;  /* 0x20000026ff067230 */ /* 0x120fe40000004100 */
[----:B0-----:R-:W-:Y:S01]  /*13c0*/  HADD2.F32 R16, -RZ, R38.H1_H1 ;  /* 0x30000026ff107230 */ /* 0x001fe20000004100 */
[----:B------:R-:W-:Y:S01]  /*13d0*/  P2R R17, PR, RZ, 0x1 ;  /* 0x00000001ff117803 */ /* 0x000fe20000000000 */
[--C-:B------:R-:W-:Y:S02]  /*13e0*/  HADD2.F32 R23, -RZ, R39.reuse.H0_H0 ;  /* 0x20000027ff177230 */ /* 0x100fe40000004100 */
[----:B------:R-:W-:Y:S01]  /*13f0*/  FADD.FTZ R6, R6, -UR15 ;  /* 0x8000000f06067e21 */ /* 0x000fe20008010000 */
[----:B------:R-:W-:Y:S02]  /*1400*/  HADD2.F32 R22, -RZ, R39.H1_H1 ;  /* 0x30000027ff167230 */ /* 0x000fe40000004100 */
[----:B------:R-:W-:Y:S01]  /*1410*/  FADD.FTZ R16, R16, -UR15 ;  /* 0x8000000f10107e21 */ /* 0x000fe20008010000 */
[----:B------:R-:W-:-:S02]  /*1420*/  HADD2.F32 R20, -RZ, R48.H0_H0 ;  /* 0x20000030ff147230 */ /* 0x000fc40000004100 */
[----:B------:R-:W-:Y:S01]  /*1430*/  FMUL.FTZ R17, R6, UR11 ;  /* 0x0000000b06117c20 */ /* 0x000fe20008410000 */
[----:B------:R-:W-:Y:S02]  /*1440*/  HADD2.F32 R19, -RZ, R48.H1_H1 ;  /* 0x30000030ff137230 */ /* 0x000fe40000004100 */
[----:B------:R-:W-:Y:S01]  /*1450*/  FADD.FTZ R23, R23, -UR15 ;  /* 0x8000000f17177e21 */ /* 0x000fe20008010000 */
[--C-:B------:R-:W-:Y:S02]  /*1460*/  HADD2.F32 R21, -RZ, R47.reuse.H0_H0 ;  /* 0x2000002fff157230 */ /* 0x100fe40000004100 */
[----:B------:R-:W-:Y:S01]  /*1470*/  FADD.FTZ R22, R22, -UR15 ;  /* 0x8000000f16167e21 */ /* 0x000fe20008010000 */
[----:B------:R-:W-:Y:S02]  /*1480*/  HADD2.F32 R18, -RZ, R47.H1_H1 ;  /* 0x3000002fff127230 */ /* 0x000fe40000004100 */
        /* <DEDUP_REMOVED lines=20> */
.L_x_752:
[----:B------:R-:W-:Y:S01]  /*15d0*/  FMUL.FTZ R16, R20, R12 ;  /* 0x0000000c14107220 */ /* 0x000fe20000410000 */
[----:B------:R-:W-:Y:S01]  /*15e0*/  FFMA.FTZ R24, R17, R20, RZ ;  /* 0x0000001411187223 */ /* 0x000fe200000100ff */
        /* <DEDUP_REMOVED lines=24> */
.L_x_753:
[C---:B------:R-:W-:Y:S01]  /*1770*/  FFMA.FTZ R27, R6.reuse, R25, R17 ;  /* 0x00000019061b7223 */ /* 0x040fe20000010011 */
[----:B------:R-:W-:Y:S01]  /*1780*/  FMUL.FTZ R22, R21, R12 ;  /* 0x0000000c15167220 */ /* 0x000fe20000410000 */
[----:B------:R-:W-:Y:S01]  /*1790*/  FFMA.FTZ R17, R23, R21, R24 ;  /* 0x0000001517117223 */ /* 0x000fe20000010018 */
[----:B------:R-:W-:Y:S01]  /*17a0*/  FADD.FTZ R25, R25, R26 ;  /* 0x0000001a19197221 */ /* 0x000fe20000010000 */
[----:B------:R-:W-:Y:S01]  /*17b0*/  FFMA.FTZ R29, R6, R19, RZ ;  /* 0x00000013061d7223 */ /* 0x000fe200000100ff */
[----:B------:R-:W-:Y:S01]  /*17c0*/  FFMA.FTZ R24, R23, R22, R27 ;  /* 0x0000001617187223 */ /* 0x000fe2000001001b */
[----:B------:R-:W-:Y:S01]  /*17d0*/  FADD.FTZ R23, RZ, R19 ;  /* 0x00000013ff177221 */ /* 0x000fe20000010000 */
[--C-:B------:R-:W-:Y:S02]  /*17e0*/  HADD2.F32 R26, -RZ, R36.reuse.H0_H0 ;  /* 0x20000024ff1a7230 */ /* 0x100fe40000004100 */
[----:B------:R-:W-:Y:S01]  /*17f0*/  FMUL.FTZ R19, R18, R13 ;  /* 0x0000000d12137220 */ /* 0x000fe20000410000 */
[----:B------:R-:W-:-:S02]  /*1800*/  HADD2.F32 R27, -RZ, R36.H1_H1 ;  /* 0x30000024ff1b7230 */ /* 0x000fc40000004100 */
[----:B------:R-:W-:Y:S01]  /*1810*/  FADD.FTZ R20, RZ, R20 ;  /* 0x00000014ff147221 */ /* 0x000fe20000010000 */
[C---:B------:R-:W-:Y:S01]  /*1820*/  FFMA.FTZ R6, R16.reuse, R18, R29 ;  /* 0x0000001210067223 */ /* 0x040fe2000001001d */
[----:B------:R-:W-:Y:S01]  /*1830*/  FADD.FTZ R22, R25, R22 ;  /* 0x0000001619167221 */ /* 0x000fe20000010000 */
[----:B------:R-:W-:Y:S01]  /*1840*/  FFMA.FTZ R16, R16, R19, R24 ;  /* 0x0000001310107223 */ /* 0x000fe20000010018 */
[----:B------:R-:W-:Y:S01]  /*1850*/  FADD.FTZ R25, R26, -UR15 ;  /* 0x8000000f1a197e21 */ /* 0x000fe20008010000 */
[----:B------:R-:W-:Y:S01]  /*1860*/  FADD.FTZ R24, R27, -UR15 ;  /* 0x8000000f1b187e21 */ /* 0x000fe20008010000 */
[----:B------:R-:W-:Y:S01]  /*1870*/  FADD.FTZ R21, R20, R21 ;  /* 0x0000001514157221 */ /* 0x000fe20000010000 */
[----:B------:R-:W-:Y:S01]  /*1880*/  FADD.FTZ R20, R23, R18 ;  /* 0x0000001217147221 */ /* 0x000fe20000010000 */
[--C-:B------:R-:W-:Y:S02]  /*1890*/  HADD2.F32 R26, -RZ, R46.reuse.H0_H0 ;  /* 0x2000002eff1a7230 */ /* 0x100fe40000004100 */
[----:B------:R-:W-:Y:S01]  /*18a0*/  FMUL.FTZ R25, R25, UR11 ;  /* 0x0000000b19197c20 */ /* 0x000fe20008410000 */
[----:B------:R-:W-:-:S02]  /*18b0*/  HADD2.F32 R23, -RZ, R46.H1_H1 ;  /* 0x3000002eff177230 */ /* 0x000fc40000004100 */
        /* <DEDUP_REMOVED lines=20> */
.L_x_754:
[----:B------:R-:W-:Y:S01]  /*1a00*/  FMUL.FTZ R27, R26, R12 ;  /* 0x0000000c1a1b7220 */ /* 0x000fe20000410000 */
[----:B------:R-:W-:Y:S01]  /*1a10*/  FADD.FTZ R22, R19, R22 ;  /* 0x0000001613167221 */ /* 0x000fe20000010000 */
[C---:B------:R-:W-:Y:S01]  /*1a20*/  FFMA.FTZ R19, R25.reuse, R26, R17 ;  /* 0x0000001a19137223 */ /* 0x040fe20000010011 */
[--C-:B------:R-:W-:Y:S02]  /*1a30*/  HADD2.F32 R17, -RZ, R37.reuse.H0_H0 ;  /* 0x20000025ff117230 */ /* 0x100fe40000004100 */
[----:B------:R-:W-:Y:S01]  /*1a40*/  FFMA.FTZ R25, R25, R27, R16 ;  /* 0x0000001b19197223 */ /* 0x000fe20000010010 */
[----:B------:R-:W-:Y:S01]  /*1a50*/  FADD.FTZ R16, R20, R23 ;  /* 0x0000001714107221 */ /* 0x000fe20000010000 */
[----:B------:R-:W-:Y:S02]  /*1a60*/  HADD2.F32 R20, -RZ, R37.H1_H1 ;  /* 0x30000025ff147230 */ /* 0x000fe40000004100 */
[----:B------:R-:W-:Y:S01]  /*1a70*/  FADD.FTZ R18, R21, R26 ;  /* 0x0000001a15127221 */ /* 0x000fe20000010000 */
[----:B------:R-:W-:Y:S01]  /*1a80*/  FMUL.FTZ R26, R23, R13 ;  /* 0x0000000d171a7220 */ /* 0x000fe20000410000 */
[----:B------:R-:W-:Y:S01]  /*1a90*/  FADD.FTZ R27, R22, R27 ;  /* 0x0000001b161b7221 */ /* 0x000fe20000010000 */
[----:B------:R-:W-:Y:S01]  /*1aa0*/  FADD.FTZ R17, R17, -UR15 ;  /* 0x8000000f11117e21 */ /* 0x000fe20008010000 */
[----:B------:R-:W-:Y:S01]  /*1ab0*/  FADD.FTZ R22, R20, -UR15 ;  /* 0x8000000f14167e21 */ /* 0x000fe20008010000 */
[C---:B------:R-:W-:Y:S01]  /*1ac0*/  FFMA.FTZ R6, R24.reuse, R23, R6 ;  /* 0x0000001718067223 */ /* 0x040fe20000010006 */
[----:B------:R-:W-:Y:S01]  /*1ad0*/  FFMA.FTZ R23, R24, R26, R25 ;  /* 0x0000001a18177223 */ /* 0x000fe20000010019 */
[----:B------:R-:W-:Y:S01]  /*1ae0*/  FADD.FTZ R26, R26, R27 ;  /* 0x0000001b1a1a7221 */ /* 0x000fe20000010000 */
[----:B------:R-:W-:-:S02]  /*1af0*/  HADD2.F32 R25, -RZ, R45.H0_H0 ;  /* 0x2000002dff197230 */ /* 0x000fc40000004100 */
[----:B------:R-:W-:Y:S01]  /*1b00*/  FMUL.FTZ R28, R17, UR11 ;  /* 0x0000000b111c7c20 */ /* 0x000fe20008410000 */
[----:B------:R-:W-:Y:S02]  /*1b10*/  HADD2.F32 R21, -RZ, R45.H1_H1 ;  /* 0x3000002dff157230 */ /* 0x000fe40000004100 */
[----:B------:R-:W-:Y:S01]  /*1b20*/  FMUL.FTZ R22, R22, UR11 ;  /* 0x0000000b16167c20 */ /* 0x000fe20008410000 */
[----:B------:R-:W-:Y:S01]  /*1b30*/  HADD2.F32 R20, -RZ, R40.H0_H0 ;  /* 0x20000028ff147230 */ /* 0x000fe20000004100 */
        /* <DEDUP_REMOVED lines=12> */
[----:B-1----:R-:W-:Y:S01]  /*1c00*/  FMUL.FTZ R25, R25, R30 ;  /* 0x0000001e19197220 */ /* 0x002fe20000410000 */
[----:B------:R-:W-:Y:S01]  /*1c10*/  FADD.FTZ R33, -R30, 1 ;  /* 0x3f8000001e217421 */ /* 0x000fe20000010100 */
[----:B------:R-:W-:-:S03]  /*1c20*/  FADD.FTZ R30, -R32, 1 ;  /* 0x3f800000201e7421 */ /* 0x000fc60000010100 */
[----:B------:R-:W-:Y:S01]  /*1c30*/  FFMA.FTZ R24, R24, R33, 1 ;  /* 0x3f80000018187423 */ /* 0x000fe20000010021 */
[----:B------:R-:W-:-:S03]  /*1c40*/  FFMA.FTZ R30, R17, R30, 1 ;  /* 0x3f800000111e7423 */ /* 0x000fc6000001001e */
[----:B------:R-:W-:Y:S01]  /*1c50*/  FMUL.FTZ R25, R25, R24 ;  /* 0x0000001819197220 */ /* 0x000fe20000410000 */
[----:B------:R-:W-:-:S07]  /*1c60*/  FMUL.FTZ R21, R21, R30 ;  /* 0x0000001e15157220 */ /* 0x000fce0000410000 */
.L_x_755:
[----:B------:R-:W-:Y:S01]  /*1c70*/  FADD.FTZ R17, R18, R25 ;  /* 0x0000001912117221 */ /* 0x000fe20000010000 */
[----:B------:R-:W-:Y:S01]  /*1c80*/  FMUL.FTZ R30, R25, R12 ;  /* 0x0000000c191e7220 */ /* 0x000fe20000410000 */
[----:B------:R-:W-:Y:S02]  /*1c90*/  HADD2.F32 R18, -RZ, R40.H1_H1 ;  /* 0x30000028ff127230 */ /* 0x000fe40000004100 */
[----:B------:R-:W-:Y:S01]  /*1ca0*/  FFMA.FTZ R24, R28, R25, R19 ;  /* 0x000000191c187223 */ /* 0x000fe20000010013 */
[----:B------:R-:W-:Y:S01]  /*1cb0*/  FADD.FTZ R20, R20, -UR15 ;  /* 0x8000000f14147e21 */ /* 0x000fe20008010000 */
[----:B------:R-:W-:Y:S01]  /*1cc0*/  FFMA.FTZ R23, R28, R30, R23 ;  /* 0x0000001e1c177223 */ /* 0x000fe20000010017 */
[----:B------:R-:W-:Y:S01]  /*1cd0*/  FADD.FTZ R26, R26, R30 ;  /* 0x0000001e1a1a7221 */ /* 0x000fe20000010000 */
[----:B------:R-:W-:Y:S01]  /*1ce0*/  FADD.FTZ R28, R18, -UR15 ;  /* 0x8000000f121c7e21 */ /* 0x000fe20008010000 */
[----:B------:R-:W-:Y:S01]  /*1cf0*/  FMUL.FTZ R25, R20, UR11 ;  /* 0x0000000b14197c20 */ /* 0x000fe20008410000 */
[----:B------:R-:W-:-:S02]  /*1d00*/  HADD2.F32 R19, -RZ, R44.H0_H0 ;  /* 0x2000002cff137230 */ /* 0x000fc40000004100 */
[----:B------:R-:W-:Y:S01]  /*1d10*/  FMUL.FTZ R27, R21, R13 ;  /* 0x0000000d151b7220 */ /* 0x000fe20000410000 */
        /* <DEDUP_REMOVED lines=21> */
.L_x_756:
[C---:B------:R-:W-:Y:S01]  /*1e70*/  FFMA.FTZ R30, R22.reuse, R27, R23 ;  /* 0x0000001b161e7223 */ /* 0x040fe20000010017 */
[----:B------:R-:W-:Y:S01]  /*1e80*/  FMUL.FTZ R28, R19, R12 ;  /* 0x0000000c131c7220 */ /* 0x000fe20000410000 */
[----:B------:R-:W-:Y:S01]  /*1e90*/  FADD.FTZ R29, R27, R26 ;  /* 0x0000001a1b1d7221 */ /* 0x000fe20000010000 */
[----:B------:R-:W-:Y:S01]  /*1ea0*/  FFMA.FTZ R23, R22, R21, R6 ;  /* 0x0000001516177223 */ /* 0x000fe20000010006 */
[----:B------:R-:W-:Y:S01]  /*1eb0*/  FADD.FTZ R21, R16, R21 ;  /* 0x0000001510157221 */ /* 0x000fe20000010000 */
[--C-:B------:R-:W-:Y:S02]  /*1ec0*/  HADD2.F32 R6, -RZ, R35.reuse.H0_H0 ;  /* 0x20000023ff067230 */ /* 0x100fe40000004100 */
[----:B------:R-:W-:Y:S01]  /*1ed0*/  FFMA.FTZ R27, R25, R28, R30 ;  /* 0x0000001c191b7223 */ /* 0x000fe2000001001e */
[----:B------:R-:W-:Y:S02]  /*1ee0*/  HADD2.F32 R16, -RZ, R35.H1_H1 ;  /* 0x30000023ff107230 */ /* 0x000fe40000004100 */
[----:B------:R-:W-:Y:S01]  /*1ef0*/  FADD.FTZ R29, R29, R28 ;  /* 0x0000001c1d1d7221 */ /* 0x000fe20000010000 */
[----:B------:R-:W-:Y:S01]  /*1f00*/  FMUL.FTZ R28, R18, R13 ;  /* 0x0000000d121c7220 */ /* 0x000fe20000410000 */
[----:B------:R-:W-:Y:S01]  /*1f10*/  FFMA.FTZ R22, R25, R19, R24 ;  /* 0x0000001319167223 */ /* 0x000fe20000010018 */
[----:B------:R-:W-:Y:S01]  /*1f20*/  FADD.FTZ R6, R6, -UR15 ;  /* 0x8000000f06067e21 */ /* 0x000fe20008010000 */
[----:B------:R-:W-:Y:S01]  /*1f30*/  FADD.FTZ R24, R16, -UR15 ;  /* 0x8000000f10187e21 */ /* 0x000fe20008010000 */
[----:B------:R-:W-:Y:S01]  /*1f40*/  FFMA.FTZ R26, R20, R28, R27 ;  /* 0x0000001c141a7223 */ /* 0x000fe2000001001b */
[----:B------:R-:W-:Y:S01]  /*1f50*/  FADD.FTZ R28, R28, R29 ;  /* 0x0000001d1c1c7221 */ /* 0x000fe20000010000 */
[----:B------:R-:W-:Y:S01]  /*1f60*/  FMUL.FTZ R27, R6, UR11 ;  /* 0x0000000b061b7c20 */ /* 0x000fe20008410000 */
[----:B------:R-:W-:-:S02]  /*1f70*/  HADD2.F32 R25, -RZ, R43.H0_H0 ;  /* 0x2000002bff197230 */ /* 0x000fc40000004100 */
        /* <DEDUP_REMOVED lines=21> */
.L_x_757:
[----:B------:R-:W-:Y:S01]  /*20d0*/  FMUL.FTZ R29, R25, R12 ;  /* 0x0000000c191d7220 */ /* 0x000fe20000410000 */
[----:B------:R-:W-:Y:S01]  /*20e0*/  FADD.FTZ R24, R17, R19 ;  /* 0x0000001311187221 */ /* 0x000fe20000010000 */
[----:B------:R-:W-:Y:S01]  /*20f0*/  FFMA.FTZ R17, R20, R18, R23 ;  /* 0x0000001214117223 */ /* 0x000fe20000010017 */
[--C-:B------:R-:W-:Y:S02]  /*2100*/  HADD2.F32 R20, -RZ, R7.reuse.H0_H0 ;  /* 0x20000007ff147230 */ /* 0x100fe40000004100 */
[----:B------:R-:W-:Y:S01]  /*2110*/  FFMA.FTZ R19, R27, R29, R26 ;  /* 0x0000001d1b137223 */ /* 0x000fe2000001001a */
[----:B------:R-:W-:Y:S01]  /*2120*/  FADD.FTZ R29, R28, R29 ;  /* 0x0000001d1c1d7221 */ /* 0x000fe20000010000 */
[----:B------:R-:W-:Y:S01]  /*2130*/  FMUL.FTZ R28, R16, R13 ;  /* 0x0000000d101c7220 */ /* 0x000fe20000410000 */
[----:B------:R-:W-:Y:S02]  /*2140*/  HADD2.F32 R30, -RZ, R7.H1_H1 ;  /* 0x30000007ff1e7230 */ /* 0x000fe40000004100 */
[----:B------:R-:W-:Y:S01]  /*2150*/  FADD.FTZ R23, R21, R18 ;  /* 0x0000001215177221 */ /* 0x000fe20000010000 */
[----:B------:R-:W-:-:S02]  /*2160*/  HADD2.F32 R21, -RZ, R42.H0_H0 ;  /* 0x2000002aff157230 */ /* 0x000fc40000004100 */
[----:B------:R-:W-:Y:S01]  /*2170*/  FFMA.FTZ R26, R6, R28, R19 ;  /* 0x0000001c061a7223 */ /* 0x000fe20000010013 */
[----:B------:R-:W-:Y:S01]  /*2180*/  FADD.FTZ R19, R20, -UR15 ;  /* 0x8000000f14137e21 */ /* 0x000fe20008010000 */
[----:B------:R-:W-:Y:S01]  /*2190*/  FADD.FTZ R18, R30, -UR15 ;  /* 0x8000000f1e127e21 */ /* 0x000fe20008010000 */
[----:B------:R-:W-:Y:S01]  /*21a0*/  FADD.FTZ R28, R28, R29 ;  /* 0x0000001d1c1c7221 */ /* 0x000fe20000010000 */
[----:B------:R-:W-:Y:S02]  /*21b0*/  HADD2.F32 R20, -RZ, R42.H1_H1 ;  /* 0x3000002aff147230 */ /* 0x000fe40000004100 */
[----:B------:R-:W-:Y:S01]  /*21c0*/  FMUL.FTZ R19, R19, UR11 ;  /* 0x0000000b13137c20 */ /* 0x000fe20008410000 */
[----:B------:R-:W-:Y:S01]  /*21d0*/  FMUL.FTZ R18, R18, UR11 ;  /* 0x0000000b12127c20 */ /* 0x000fe20008410000 */
[----:B------:R-:W-:Y:S06]  /*21e0*/  @!P0 BRA `(.L_x_758) ;  /* 0x0000000000488947 */ /* 0x000fec0003800000 */
[----:B------:R-:W-:-:S04]  /*21f0*/  FFMA.FTZ R30, R19, R12, R14 ;  /* 0x0000000c131e7223 */ /* 0x000fc8000001000e */
[----:B------:R-:W-:-:S04]  /*2200*/  FMUL.FTZ R29, R30, -1.4426950216293334961 ;  /* 0xbfb8aa3b1e1d7820 */ /* 0x000fc80000410000 */
[----:B------:R0:W1:Y:S02]  /*2210*/  MUFU.EX2 R32, R29 ;  /* 0x0000001d00207308 */ /* 0x0000640000000800 */
[----:B0-----:R-:W-:-:S04]  /*2220*/  FFMA.FTZ R29, R18, R13, R15 ;  /* 0x0000000d121d7223 */ /* 0x001fc8000001000f */
[----:B------:R-:W-:Y:S01]  /*2230*/  FMUL.FTZ R31, R29, -1.4426950216293334961 ;  /* 0xbfb8aa3b1d1f7820 */ /* 0x000fe20000410000 */
[----:B-1----:R-:W-:-:S05]  /*2240*/  FADD.FTZ R32, R32, 1 ;  /* 0x3f80000020207421 */ /* 0x002fca0000010000 */
[----:B------:R-:W0:Y:S08]  /*2250*/  MUFU.EX2 R31, R31 ;  /* 0x0000001f001f7308 */ /* 0x000e300000000800 */
[----:B------:R-:W1:Y:S01]  /*2260*/  MUFU.RCP R32, R32 ;  /* 0x0000002000207308 */ /* 0x000e620000001000 */
[----:B0-----:R-:W-:-:S07]  /*2270*/  FADD.FTZ R31, R31, 1 ;  /* 0x3f8000001f1f7421 */ /* 0x001fce0000010000 */
[----:B------:R-:W0:Y:S01]  /*2280*/  MUFU.RCP R31, R31 ;  /* 0x0000001f001f7308 */ /* 0x000e220000001000 */
[----:B-1----:R-:W-:Y:S01]  /*2290*/  FMUL.FTZ R21, R21, R32 ;  /* 0x0000002015157220 */ /* 0x002fe20000410000 */
[----:B------:R-:W-:-:S04]  /*22a0*/  FADD.FTZ R33, -R32, 1 ;  /* 0x3f80000020217421 */ /* 0x000fc80000010100 */
[----:B------:R-:W-:-:S04]  /*22b0*/  FFMA.FTZ R30, R30, R33, 1 ;  /* 0x3f8000001e1e7423 */ /* 0x000fc80000010021 */
[----:B------:R-:W-:Y:S01]  /*22c0*/  FMUL.FTZ R21, R21, R30 ;  /* 0x0000001e15157220 */ /* 0x000fe20000410000 */
[----:B0-----:R-:W-:Y:S01]  /*22d0*/  FADD.FTZ R32, -R31, 1 ;  /* 0x3f8000001f207421 */ /* 0x001fe20000010100 */
[----:B------:R-:W-:-:S03]  /*22e0*/  FMUL.FTZ R20, R20, R31 ;  /* 0x0000001f14147220 */ /* 0x000fc60000410000 */
[----:B------:R-:W-:-:S04]  /*22f0*/  FFMA.FTZ R29, R29, R32, 1 ;  /* 0x3f8000001d1d7423 */ /* 0x000fc80000010020 */
[----:B------:R-:W-:-:S07]  /*2300*/  FMUL.FTZ R20, R20, R29 ;  /* 0x0000001d14147220 */ /* 0x000fce0000410000 */
.L_x_758:
[----:B------:R-:W-:Y:S01]  /*2310*/  FMUL.FTZ R29, R21, R12 ;  /* 0x0000000c151d7220 */ /* 0x000fe20000410000 */
[----:B------:R-:W-:Y:S01]  /*2320*/  FFMA.FTZ R22, R27, R25, R22 ;  /* 0x000000191b167223 */ /* 0x000fe20000010016 */
[----:B------:R-:W-:Y:S01]  /*2330*/  FADD.FTZ R30, R24, R25 ;  /* 0x00000019181e7221 */ /* 0x000fe20000010000 */
[--C-:B------:R-:W-:Y:S02]  /*2340*/  HADD2.F32 R27, -RZ, R34.reuse.H1_H1 ;  /* 0x30000022ff1b7230 */ /* 0x100fe40000004100 */
[----:B------:R-:W-:Y:S01]  /*2350*/  FFMA.FTZ R25, R19, R29, R26 ;  /* 0x0000001d13197223 */ /* 0x000fe2000001001a */
[----:B------:R-:W-:Y:S02]  /*2360*/  HADD2.F32 R26, -RZ, R34.H0_H0 ;  /* 0x20000022ff1a7230 */ /* 0x000fe40000004100 */
[----:B------:R-:W-:Y:S01]  /*2370*/  FADD.FTZ R24, R28, R29 ;  /* 0x0000001d1c187221 */ /* 0x000fe20000010000 */
[----:B------:R-:W-:Y:S01]  /*2380*/  FMUL.FTZ R29, R20, R13 ;  /* 0x0000000d141d7220 */ /* 0x000fe20000410000 */
[----:B------:R-:W-:Y:S01]  /*2390*/  FADD.FTZ R31, R27, -UR15 ;  /* 0x8000000f1b1f7e21 */ /* 0x000fe20008010000 */
[----:B------:R-:W-:-:S02]  /*23a0*/  FADD.FTZ R26, R26, -UR15 ;  /* 0x8000000f1a1a7e21 */ /* 0x000fc40008010000 */
[----:B------:R-:W-:Y:S01]  /*23b0*/  FFMA.FTZ R28, R18, R29, R25 ;  /* 0x0000001d121c7223 */ /* 0x000fe20000010019 */
[----:B------:R-:W-:Y:S01]  /*23c0*/  FADD.FTZ R29, R29, R24 ;  /* 0x000000181d1d7221 */ /* 0x000fe20000010000 */
[--C-:B------:R-:W-:Y:S02]  /*23d0*/  HADD2.F32 R25, -RZ, R41.reuse.H0_H0 ;  /* 0x20000029ff197230 */ /* 0x100fe40000004100 */
[----:B------:R-:W-:Y:S01]  /*23e0*/  FMUL.FTZ R27, R26, UR11 ;  /* 0x0000000b1a1b7c20 */ /* 0x000fe20008410000 */
[----:B------:R-:W-:Y:S01]  /*23f0*/  FMUL.FTZ R26, R31, UR11 ;  /* 0x0000000b1f1a7c20 */ /* 0x000fe20008410000 */
[----:B------:R-:W-:Y:S01]  /*2400*/  HADD2.F32 R24, -RZ, R41.H1_H1 ;  /* 0x30000029ff187230 */ /* 0x000fe20000004100 */
        /* <DEDUP_REMOVED lines=8> */
[----:B------:R-:W-:-:S04]  /*2490*/  FFMA.FTZ R31, R31, R32, 1 ;  /* 0x3f8000001f1f7423 */ /* 0x000fc80000010020 */
[----:B------:R-:W-:Y:S01]  /*24a0*/  FMUL.FTZ R25, R25, R31 ;  /* 0x0000001f19197220 */ /* 0x000fe20000410000 */
        /* <DEDUP_REMOVED lines=9> */
.L_x_759:
[----:B------:R-:W-:Y:S01]  /*2540*/  FMUL.FTZ R32, R25, R12 ;  /* 0x0000000c19207220 */ /* 0x000fe20000410000 */
[----:B------:R-:W-:Y:S01]  /*2550*/  FMUL.FTZ R33, R24, R13 ;  /* 0x0000000d18217220 */ /* 0x000fe20000410000 */
[----:B------:R-:W-:Y:S01]  /*2560*/  ISETP.GT.AND P0, PT, R60, 0x1e, PT ;  /* 0x0000001e3c00780c */ /* 0x000fe20003f04270 */
[----:B------:R-:W0:Y:S01]  /*2570*/  S2UR UR16, SR_CgaCtaId ;  /* 0x00000000001079c3 */ /* 0x000e220000008800 */
[----:B------:R-:W-:Y:S01]  /*2580*/  FFMA.FTZ R31, R27, R32, R28 ;  /* 0x000000201b1f7223 */ /* 0x000fe2000001001c */
[----:B------:R-:W-:Y:S01]  /*2590*/  FADD.FTZ R28, R29, R32 ;  /* 0x000000201d1c7221 */ /* 0x000fe20000010000 */
[----:B------:R-:W-:Y:S01]  /*25a0*/  UMOV UR9, 0x400 ;  /* 0x0000040000097882 */ /* 0x000fe20000000000 */
[----:B------:R-:W-:Y:S01]  /*25b0*/  FFMA.FTZ R17, R6, R16, R17 ;  /* 0x0000001006117223 */ /* 0x000fe20000010011 */
[----:B------:R-:W-:Y:S01]  /*25c0*/  FFMA.FTZ R32, R26, R33, R31 ;  /* 0x000000211a207223 */ /* 0x000fe2000001001f */
[----:B------:R-:W-:Y:S01]  /*25d0*/  FADD.FTZ R33, R33, R28 ;  /* 0x0000001c21217221 */ /* 0x000fe20000010000 */
[----:B------:R-:W-:Y:S01]  /*25e0*/  UIADD3 UR8, UR9, 0x40, URZ ;  /* 0x0000004009087890 */ /* 0x000fe2000fffe03f */
[----:B------:R-:W-:Y:S01]  /*25f0*/  FADD.FTZ R23, R23, R16 ;  /* 0x0000001017177221 */ /* 0x000fe20000010000 */
[----:B------:R-:W-:Y:S01]  /*2600*/  FFMA.FTZ R22, R19, R21, R22 ;  /* 0x0000001513167223 */ /* 0x000fe20000010016 */
[----:B------:R-:W1:Y:S01]  /*2610*/  SHFL.DOWN PT, R29, R32, 0x1, 0x1f ;  /* 0x08201f00201d7f89 */ /* 0x000e6200000e0000 */
[----:B------:R-:W-:Y:S01]  /*2620*/  FADD.FTZ R30, R30, R21 ;  /* 0x000000151e1e7221 */ /* 0x000fe20000010000 */
[----:B------:R-:W-:Y:S01]  /*2630*/  FFMA.FTZ R17, R18, R20, R17 ;  /* 0x0000001412117223 */ /* 0x000fe20000010011 */
[----:B------:R-:W-:Y:S01]  /*2640*/  FADD.FTZ R23, R23, R20 ;  /* 0x0000001417177221 */ /* 0x000fe20000010000 */
[----:B------:R-:W2:Y:S01]  /*2650*/  SHFL.DOWN PT, R28, R33, 0x1, 0x1f ;  /* 0x08201f00211c7f89 */ /* 0x000ea200000e0000 */
[----:B------:R-:W-:Y:S01]  /*2660*/  FFMA.FTZ R16, R27, R25, R22 ;  /* 0x000000191b107223 */ /* 0x000fe20000010016 */
[----:B------:R-:W-:Y:S01]  /*2670*/  FFMA.FTZ R17, R26, R24, R17 ;  /* 0x000000181a117223 */ /* 0x000fe20000010011 */
[----:B------:R-:W-:Y:S01]  /*2680*/  FADD.FTZ R18, R30, R25 ;  /* 0x000000191e127221 */ /* 0x000fe20000010000 */
[----:B------:R-:W-:Y:S01]  /*2690*/  FADD.FTZ R19, R23, R24 ;  /* 0x0000001817137221 */ /* 0x000fe20000010000 */
[----:B------:R-:W-:Y:S01]  /*26a0*/  BSSY B0, `(.L_x_760) ;  /* 0x0000028000007945 */ /* 0x000fe20003800000 */
[----:B0-----:R-:W-:-:S06]  /*26b0*/  ULEA UR8, UR16, UR8, 0x18 ;  /* 0x0000000810087291 */ /* 0x001fcc000f8ec03f */
        /* <DEDUP_REMOVED lines=38> */
.L_x_761:
[----:B------:R-:W-:Y:S05]  /*2920*/  BSYNC B0 ;  /* 0x0000000000007941 */ /* 0x000fea0003800000 */
.L_x_760:
[----:B------:R-:W-:Y:S01]  /*2930*/  BAR.SYNC.DEFER_BLOCKING 0x0 ;  /* 0x0000000000007b1d */ /* 0x000fe20000010000 */
[----:B------:R-:W-:-:S04]  /*2940*/  ISETP.GT.U32.AND P6, PT, R0, 0x3, PT ;  /* 0x000000030000780c */ /* 0x000fc80003fc4070 */
[----:B------:R-:W-:Y:S01]  /*2950*/  P2R R20, PR, RZ, 0x40 ;  /* 0x00000040ff147803 */ /* 0x000fe20000000000 */
[----:B------:R-:W-:Y:S08]  /*2960*/  BSSY B0, `(.L_x_762) ;  /* 0x000009d000007945 */ /* 0x000ff00003800000 */
[----:B------:R-:W-:Y:S05]  /*2970*/  @P6 BRA `(.L_x_763) ;  /* 0x00000008006c6947 */ /* 0x000fea0003800000 */
[----:B------:R-:W0:Y:S04]  /*2980*/  LDS.128 R20, [R6+0x40] ;  /* 0x0000400006147984 */ /* 0x000e280000000c00 */
[----:B------:R-:W1:Y:S04]  /*2990*/  LDS.128 R24, [R6+0x80] ;  /* 0x0000800006187984 */ /* 0x000e680000000c00 */
[----:B------:R-:W2:Y:S01]  /*29a0*/  LDS.128 R28, [R6+0xc0] ;  /* 0x0000c000061c7984 */ /* 0x000ea20000000c00 */
        /* <DEDUP_REMOVED lines=10> */
[----:B------:R-:W-:Y:S01]  /*2a50*/  FADD.FTZ R29, R25, R29 ;  /* 0x0000001d191d7221 */ /* 0x000fe20000010000 */
[----:B------:R-:W1:Y:S01]  /*2a60*/  LDS.128 R20, [R6+0x140] ;  /* 0x0001400006147984 */ /* 0x000e620000000c00 */
[----:B------:R-:W-:Y:S01]  /*2a70*/  FADD.FTZ R30, R26, R30 ;  /* 0x0000001e1a1e7221 */ /* 0x000fe20000010000 */
[----:B------:R-:W-:-:S02]  /*2a80*/  FADD.FTZ R31, R27, R31 ;  /* 0x0000001f1b1f7221 */ /* 0x000fc40000010000 */
[----:B------:R-:W2:Y:S01]  /*2a90*/  LDS.128 R24, [R6+0x180] ;  /* 0x0001800006187984 */ /* 0x000ea20000000c00 */
        /* <DEDUP_REMOVED lines=91> */
[----:B------:R-:W-:Y:S01]  /*3050*/  FADD.FTZ R17, R30, R18 ;  /* 0x000000121e117221 */ /* 0x000fe20000010000 */
[----:B------:R-:W1:Y:S01]  /*3060*/  LDS.128 R24, [R6+0x600] ;  /* 0x0006000006187984 */ /* 0x000e620000000c00 */
        /* <DEDUP_REMOVED lines=9> */
[----:B------:R-:W-:Y:S01]  /*3100*/  FADD.FTZ R30, R30, R27 ;  /* 0x0000001b1e1e7221 */ /* 0x000fe20000010000 */
[----:B------:R-:W1:Y:S04]  /*3110*/  LDS.128 R20, [R6+0x680] ;  /* 0x0006800006147984 */ /* 0x000e680000000c00 */
[----:B------:R-:W-:Y:S01]  /*3120*/  LDS.128 R24, [R6+0x700] ;  /* 0x0007000006187984 */ /* 0x000fe20000000c00 */
        /* <DEDUP_REMOVED lines=9> */
[----:B0-----:R-:W-:Y:S01]  /*31c0*/  FADD.FTZ R31, R31, R16 ;  /* 0x000000101f1f7221 */ /* 0x001fe20000010000 */
[----:B------:R-:W-:Y:S01]  /*31d0*/  FADD.FTZ R21, R29, R18 ;  /* 0x000000121d157221 */ /* 0x000fe20000010000 */
[----:B------:R-:W-:Y:S01]  /*31e0*/  FADD.FTZ R28, R28, R17 ;  /* 0x000000111c1c7221 */ /* 0x000fe20000010000 */
[----:B------:R-:W-:Y:S01]  /*31f0*/  FADD.FTZ R30, R30, R19 ;  /* 0x000000131e1e7221 */ /* 0x000fe20000010000 */
[----:B------:R-:W-:Y:S01]  /*3200*/  FADD.FTZ R29, R31, R24 ;  /* 0x000000181f1d7221 */ /* 0x000fe20000010000 */
[----:B------:R-:W0:Y:S01]  /*3210*/  LDS.128 R16, [R6+0x740] ;  /* 0x0007400006107984 */ /* 0x000e220000000c00 */
[----:B------:R-:W-:Y:S01]  /*3220*/  FADD.FTZ R31, R21, R26 ;  /* 0x0000001a151f7221 */ /* 0x000fe20000010000 */
[----:B------:R-:W-:Y:S01]  /*3230*/  FADD.FTZ R28, R28, R25 ;  /* 0x000000191c1c7221 */ /* 0x000fe20000010000 */
[----:B------:R-:W-:Y:S01]  /*3240*/  FADD.FTZ R30, R30, R27 ;  /* 0x0000001b1e1e7221 */ /* 0x000fe20000010000 */
[----:B------:R-:W1:Y:S04]  /*3250*/  LDS.128 R20, [R6+0x780] ;  /* 0x0007800006147984 */ /* 0x000e680000000c00 */
[----:B------:R-:W2:Y:S01]  /*3260*/  LDS.128 R24, [R6+0x7c0] ;  /* 0x0007c00006187984 */ /* 0x000ea20000000c00 */
        /* <DEDUP_REMOVED lines=11> */
[----:B------:R-:W-:-:S07]  /*3320*/  FADD.FTZ R19, R30, R27 ;  /* 0x0000001b1e137221 */ /* 0x000fce0000010000 */
.L_x_763:
[----:B------:R-:W-:Y:S05]  /*3330*/  BSYNC B0 ;  /* 0x0000000000007941 */ /* 0x000fea0003800000 */
.L_x_762:
[----:B------:R-:W0:Y:S01]  /*3340*/  LDC.64 R20, c[0x0][0x268] ;  /* 0x00009a00ff147b82 */ /* 0x000e220000000a00 */
[----:B------:R-:W-:Y:S01]  /*3350*/  LEA R23, R50, R0, 0x2 ;  /* 0x0000000032177211 */ /* 0x000fe200078e10ff */
[----:B------:R-:W-:Y:S04]  /*3360*/  BSSY B0, `(.L_x_764) ;  /* 0x0000010000007945 */ /* 0x000fe80003800000 */
        /* <DEDUP_REMOVED lines=15> */
.L_x_765:
[----:B------:R-:W-:Y:S05]  /*3460*/  BSYNC B0 ;  /* 0x0000000000007941 */ /* 0x000fea0003800000 */
.L_x_764:
[----:B------:R-:W-:-:S13]  /*3470*/  ISETP.GE.U32.AND P6, PT, R4, 0x2, PT ;  /* 0x000000020400780c */ /* 0x000fda0003fc6070 */
[----:B------:R-:W-:Y:S05]  /*3480*/  @!P6 BRA `(.L_x_766) ;  /* 0x000000100098e947 */ /* 0x000fea0003800000 */
[----:B-1----:R-:W0:Y:S01]  /*3490*/  LDC.64 R18, c[0x0][0x258] ;  /* 0x00009600ff127b82 */ /* 0x002e220000000a00 */
        /* <DEDUP_REMOVED lines=30> */
.L_x_768:
[----:B------:R-:W2:Y:S04]  /*3680*/  LDG.E.STRONG.GPU R6, desc[UR12][R18.64] ;  /* 0x0000000c12067981 */ /* 0x000ea8000c1ef900 */
[----:B--2---:R-:W-:Y:S01]  /*3690*/  CCTL.IVALL ;  /* 0x00000000ff00798f */ /* 0x004fe20002000000 */
[----:B------:R-:W-:Y:S05]  /*36a0*/  YIELD ;  /* 0x0000000000007946 */ /* 0x000fea0003800000 */
[----:B------:R-:W-:-:S13]  /*36b0*/  ISETP.NE.AND P6, PT, R6, R25, PT ;  /* 0x000000190600720c */ /* 0x000fda0003fc5270 */
[----:B------:R-:W-:Y:S05]  /*36c0*/  @P6 BRA `(.L_x_768) ;  /* 0xfffffffc00ec6947 */ /* 0x000fea000383ffff */
.L_x_767:
        /* <DEDUP_REMOVED lines=10> */
[C---:B------:R-:W-:Y:S02]  /*3770*/  ISETP.GT.AND P6, PT, R18.reuse, RZ, PT ;  /* 0x000000ff1200720c */ /* 0x040fe40003fc4270 */
[----:B------:R-:W-:-:S11]  /*3780*/  R2UR UR8, R18 ;  /* 0x00000000120872ca */ /* 0x000fd600000e0000 */
[----:B------:R-:W-:Y:S05]  /*3790*/  @!P6 BRA `(.L_x_770) ;  /* 0x0000000800e8e947 */ /* 0x000fea0003800000 */
[----:B------:R-:W-:Y:S02]  /*37a0*/  UISETP.GT.AND UP1, UPT, UR8, 0xc, UPT ;  /* 0x0000000c0800788c */ /* 0x000fe4000bf24270 */
[----:B------:R-:W-:-:S04]  /*37b0*/  UPLOP3.LUT UP0, UPT, UPT, UPT, UPT, 0x80, 0x0 ;  /* 0x000000000000789c */ /* 0x000fc80003f0f070 */
[----:B------:R-:W-:-:S13]  /*37c0*/  PLOP3.LUT P6, PT, PT, PT, UP1, 0x40, 0x0 ;  /* 0x000000000000781c */ /* 0x000fda0003fce818 */
[----:B------:R-:W-:Y:S05]  /*37d0*/  @P6 BRA `(.L_x_771) ;  /* 0x0000000400d46947 */ /* 0x000fea0003800000 */
[----:B------:R-:W-:-:S11]  /*37e0*/  UPLOP3.LUT UP0, UPT, UPT, UPT, UPT, 0x40, 0x0 ;  /* 0x000000000000789c */ /* 0x000fd60003f0e870 */
.L_x_772:
        /* <DEDUP_REMOVED lines=109> */
[----:B------:R-:W-:Y:S01]  /*3ec0*/  UIADD3 UR8, UR8, -0x10, URZ ;  /* 0xfffffff008087890 */ /* 0x000fe2000fffe03f */
[----:B------:R-:W-:-:S03]  /*3ed0*/  IADD3 R6, R6, 0x10, RZ ;  /* 0x0000001006067810 */ /* 0x000fc60007ffe0ff */
[----:B------:R-:W-:Y:S01]  /*3ee0*/  UISETP.GT.AND UP1, UPT, UR8, 0xc, UPT ;  /* 0x0000000c0800788c */ /* 0x000fe2000bf24270 */
[----:B--2---:R-:W-:Y:S01]  /*3ef0*/  @!P6 FADD.FTZ R32, R32, R18 ;  /* 0x000000122020e221 */ /* 0x004fe20000010000 */
[----:B------:R-:W-:-:S04]  /*3f00*/  @!P6 FADD.FTZ R33, R33, R19 ;  /* 0x000000132121e221 */ /* 0x000fc80000010000 */
[----:B------:R-:W-:-:S13]  /*3f10*/  PLOP3.LUT P6, PT, PT, PT, UP1, 0x80, 0x0 ;  /* 0x000000000000781c */ /* 0x000fda0003fcf018 */
[----:B------:R-:W-:Y:S05]  /*3f20*/  @P6 BRA `(.L_x_772) ;  /* 0xfffffff800306947 */ /* 0x000fea000383ffff */
.L_x_771:
[----:B------:R-:W-:-:S06]  /*3f30*/  UISETP.GT.AND UP1, UPT, UR8, 0x4, UPT ;  /* 0x000000040800788c */ /* 0x000fcc000bf24270 */
[----:B------:R-:W-:-:S13]  /*3f40*/  PLOP3.LUT P6, PT, PT, PT, UP1, 0x40, 0x0 ;  /* 0x000000000000781c */ /* 0x000fda0003fce818 */
[----:B------:R-:W-:Y:S05]  /*3f50*/  @P6 BRA `(.L_x_773) ;  /* 0x0000000000ec6947 */ /* 0x000fea0003800000 */
        /* <DEDUP_REMOVED lines=54> */
[----:B------:R-:W-:Y:S01]  /*42c0*/  IADD3 R6, R6, 0x4, RZ ;  /* 0x0000000406067810 */ /* 0x000fe20007ffe0ff */
[----:B------:R-:W-:Y:S02]  /*42d0*/  UPLOP3.LUT UP0, UPT, UPT, UPT, UPT, 0x40, 0x0 ;  /* 0x000000000000789c */ /* 0x000fe40003f0e870 */
[----:B------:R-:W-:Y:S01]  /*42e0*/  UIADD3 UR8, UR8, -0x4, URZ ;  /* 0xfffffffc08087890 */ /* 0x000fe2000fffe03f */
[----:B--2---:R-:W-:Y:S01]  /*42f0*/  @!P6 FADD.FTZ R32, R32, R18 ;  /* 0x000000122020e221 */ /* 0x004fe20000010000 */
[----:B------:R-:W-:-:S10]  /*4300*/  @!P6 FADD.FTZ R33, R33, R19 ;  /* 0x000000132121e221 */ /* 0x000fd40000010000 */
.L_x_773:
[----:B------:R-:W-:-:S06]  /*4310*/  UISETP.NE.OR UP0, UPT, UR8, URZ, UP0 ;  /* 0x0000003f0800728c */ /* 0x000fcc0008705670 */
[----:B------:R-:W-:-:S13]  /*4320*/  PLOP3.LUT P6, PT, PT, PT, UP0, 0x80, 0x0 ;  /* 0x000000000000781c */ /* 0x000fda0003fcf008 */
[----:B------:R-:W-:Y:S05]  /*4330*/  @!P6 BRA `(.L_x_769) ;  /* 0x00000000007ce947 */ /* 0x000fea0003800000 */
.L_x_770:
        /* <DEDUP_REMOVED lines=27> */
[----:B--2---:R-:W-:Y:S01]  /*44f0*/  @!P6 FADD.FTZ R32, R32, R18 ;  /* 0x000000122020e221 */ /* 0x004fe20000010000 */
[----:B------:R-:W-:-:S03]  /*4500*/  @!P6 FADD.FTZ R33, R33, R19 ;  /* 0x000000132121e221 */ /* 0x000fc60000010000 */
[----:B------:R-:W-:-:S13]  /*4510*/  ISETP.NE.AND P6, PT, RZ, UR8, PT ;  /* 0x00000008ff007c0c */ /* 0x000fda000bfc5270 */
[----:B------:R-:W-:Y:S05]  /*4520*/  @P6 BRA `(.L_x_770) ;  /* 0xfffffffc00846947 */ /* 0x000fea000383ffff */
.L_x_769:
        /* <DEDUP_REMOVED lines=10> */
.L_x_775:
[----:B------:R-:W-:Y:S05]  /*45d0*/  BSYNC B0 ;  /* 0x0000000000007941 */ /* 0x000fea0003800000 */
.L_x_774:
        /* <DEDUP_REMOVED lines=17> */
.L_x_766:
[----:B------:R-:W0:Y:S01]  /*46f0*/  S2UR UR9, SR_CgaCtaId ;  /* 0x00000000000979c3 */ /* 0x000e220000008800 */
[----:B------:R-:W-:Y:S01]  /*4700*/  UMOV UR8, 0x400 ;  /* 0x0000040000087882 */ /* 0x000fe20000000000 */
[----:B------:R-:W-:Y:S01]  /*4710*/  ISETP.NE.AND P6, PT, RZ, UR10, PT ;  /* 0x0000000aff007c0c */ /* 0x000fe2000bfc5270 */
[--C-:B-1----:R-:W-:Y:S02]  /*4720*/  HADD2.F32 R18, -RZ, R38.reuse.H0_H0 ;  /* 0x20000026ff127230 */ /* 0x102fe40000004100 */
[----:B------:R-:W-:Y:S02]  /*4730*/  HADD2.F32 R38, -RZ, R38.H1_H1 ;  /* 0x30000026ff267230 */ /* 0x000fe40000004100 */
[----:B------:R-:W-:Y:S01]  /*4740*/  HADD2.F32 R23, -RZ, R48.H0_H0 ;  /* 0x20000030ff177230 */ /* 0x000fe20000004100 */
[----:B------:R-:W1:Y:S01]  /*4750*/  LDC R21, c[0x0][0x2ac] ;  /* 0x0000ab00ff157b82 */ /* 0x000e620000000800 */
[----:B------:R-:W-:Y:S01]  /*4760*/  FADD.FTZ R18, R18, -UR15 ;  /* 0x8000000f12127e21 */ /* 0x000fe20008010000 */
[----:B------:R-:W-:Y:S01]  /*4770*/  FADD.FTZ R24, R38, -UR15 ;  /* 0x8000000f26187e21 */ /* 0x000fe20008010000 */
[----:B------:R-:W-:-:S02]  /*4780*/  HADD2.F32 R22, -RZ, R39.H0_H0 ;  /* 0x20000027ff167230 */ /* 0x000fc40000004100 */
[----:B------:R-:W-:Y:S02]  /*4790*/  HADD2.F32 R48, -RZ, R48.H1_H1 ;  /* 0x30000030ff307230 */ /* 0x000fe40000004100 */
[----:B------:R-:W-:Y:S01]  /*47a0*/  FMUL.FTZ R25, R18, UR11 ;  /* 0x0000000b12197c20 */ /* 0x000fe20008410000 */
[----:B------:R-:W-:Y:S02]  /*47b0*/  HADD2.F32 R39, -RZ, R39.H1_H1 ;  /* 0x30000027ff277230 */ /* 0x000fe40000004100 */
[----:B------:R-:W-:Y:S01]  /*47c0*/  FMUL.FTZ R24, R24, UR11 ;  /* 0x0000000b18187c20 */ /* 0x000fe20008410000 */
        /* <DEDUP_REMOVED lines=26> */
.L_x_776:
        /* <DEDUP_REMOVED lines=19> */
[----:B------:R-:W-:-:S05]  /*4aa0*/  F2FP.F16.F32.PACK_AB R17, R16, R17 ;  /* 0x000000111011723e */ /* 0x000fca00000000ff */
[----:B------:R0:W-:Y:S02]  /*4ab0*/  STG.E desc[UR12][R18.64], R17 ;  /* 0x0000001112007986 */ /* 0x0001e4000c10190c */
.L_x_778:
[----:B------:R-:W-:Y:S05]  /*4ac0*/  BSYNC B0 ;  /* 0x0000000000007941 */ /* 0x000fea0003800000 */
.L_x_777:
[----:B------:R-:W-:Y:S01]  /*4ad0*/  ISETP.NE.AND P6, PT, RZ, UR10, PT ;  /* 0x0000000aff007c0c */ /* 0x000fe2000bfc5270 */
[----:B------:R-:W-:Y:S01]  /*4ae0*/  FADD.FTZ R27, R22, -UR15 ;  /* 0x8000000f161b7e21 */ /* 0x000fe20008010000 */
[----:B------:R-:W-:Y:S01]  /*4af0*/  FADD.FTZ R25, R39, -UR15 ;  /* 0x8000000f27197e21 */ /* 0x000fe20008010000 */
[--C-:B------:R-:W-:Y:S02]  /*4b00*/  HADD2.F32 R22, -RZ, R36.reuse.H0_H0 ;  /* 0x20000024ff167230 */ /* 0x100fe40000004100 */
[--C-:B------:R-:W-:Y:S02]  /*4b10*/  HADD2.F32 R23, -RZ, R47.reuse.H0_H0 ;  /* 0x2000002fff177230 */ /* 0x100fe40000004100 */
[----:B------:R-:W-:Y:S01]  /*4b20*/  FMUL.FTZ R27, R27, UR11 ;  /* 0x0000000b1b1b7c20 */ /* 0x000fe20008410000 */
[----:B------:R-:W-:Y:S02]  /*4b30*/  HADD2.F32 R24, -RZ, R47.H1_H1 ;  /* 0x3000002fff187230 */ /* 0x000fe40000004100 */
[----:B------:R-:W-:Y:S01]  /*4b40*/  FMUL.FTZ R25, R25, UR11 ;  /* 0x0000000b19197c20 */ /* 0x000fe20008410000 */
[----:B------:R-:W-:-:S02]  /*4b50*/  HADD2.F32 R36, -RZ, R36.H1_H1 ;  /* 0x30000024ff247230 */ /* 0x000fc40000004100 */
        /* <DEDUP_REMOVED lines=19> */
.L_x_779:
[----:B------:R-:W-:Y:S04]  /*4c90*/  BSSY B0, `(.L_x_780) ;  /* 0x0000014000007945 */ /* 0x000fe80003800000 */
[----:B------:R-:W-:Y:S05]  /*4ca0*/  @!P3 BRA `(.L_x_781) ;  /* 0x000000000048b947 */ /* 0x000fea0003800000 */
[----:B------:R-:W-:Y:S01]  /*4cb0*/  ULDC.64 UR8, c[0x0][0x288] ;  /* 0x0000a20000087ab9 */ /* 0x000fe20000000a00 */
[----:B------:R-:W-:Y:S01]  /*4cc0*/  MOV R16, R8 ;  /* 0x0000000800107202 */ /* 0x000fe20000000f00 */
[----:B0-----:R-:W-:Y:S01]  /*4cd0*/  IMAD R18, R56, UR8, RZ ;  /* 0x0000000838127c24 */ /* 0x001fe2000f8e02ff */
[----:B------:R-:W-:Y:S01]  /*4ce0*/  MOV R17, R11 ;  /* 0x0000000b00117202 */ /* 0x000fe20000000f00 */
[----:B------:R-:W-:Y:S02]  /*4cf0*/  FFMA.FTZ R25, R6, R25, R20 ;  /* 0x0000001906197223 */ /* 0x000fe40000010014 */
[C---:B------:R-:W-:Y:S02]  /*4d00*/  IMAD R19, R51.reuse, UR9, R18 ;  /* 0x0000000933137c24 */ /* 0x040fe4000f8e0212 */
[----:B------:R-:W-:Y:S01]  /*4d10*/  IMAD.WIDE.U32 R16, R51, UR8, R16 ;  /* 0x0000000833107c25 */ /* 0x000fe2000f8e0010 */
[----:B------:R-:W-:-:S03]  /*4d20*/  ULDC.64 UR8, c[0x0][0x210] ;  /* 0x0000840000087ab9 */ /* 0x000fc60000000a00 */
[----:B------:R-:W-:Y:S01]  /*4d30*/  FFMA.FTZ R25, R24, R13, -R25 ;  /* 0x0000000d18197223 */ /* 0x000fe20000010819 */
[----:B------:R-:W-:Y:S02]  /*4d40*/  IADD3 R19, R17, R19, RZ ;  /* 0x0000001311137210 */ /* 0x000fe40007ffe0ff */
[----:B------:R-:W-:-:S04]  /*4d50*/  LEA R18, P0, R16, UR8, 0x1 ;  /* 0x0000000810127c11 */ /* 0x000fc8000f8008ff */
[----:B------:R-:W-:Y:S01]  /*4d60*/  LEA.HI.X R19, R16, UR9, R19, 0x1, P0 ;  /* 0x0000000910137c11 */ /* 0x000fe200080f0c13 */
[----:B------:R-:W-:-:S04]  /*4d70*/  FFMA.FTZ R16, R6, R27, R20 ;  /* 0x0000001b06107223 */ /* 0x000fc80000010014 */
[----:B------:R-:W-:-:S04]  /*4d80*/  FFMA.FTZ R16, R23, R12, -R16 ;  /* 0x0000000c17107223 */ /* 0x000fc80000010810 */
[----:B------:R-:W-:Y:S01]  /*4d90*/  FMUL.FTZ R17, R16, UR11 ;  /* 0x0000000b10117c20 */ /* 0x000fe20008410000 */
[----:B------:R-:W-:-:S05]  /*4da0*/  FMUL.FTZ R16, R25, UR11 ;  /* 0x0000000b19107c20 */ /* 0x000fca0008410000 */
[----:B------:R-:W-:-:S05]  /*4db0*/  F2FP.F16.F32.PACK_AB R17, R16, R17 ;  /* 0x000000111011723e */ /* 0x000fca00000000ff */
[----:B------:R1:W-:Y:S02]  /*4dc0*/  STG.E desc[UR12][R18.64], R17 ;  /* 0x0000001112007986 */ /* 0x0003e4000c10190c */
.L_x_781:
[----:B------:R-:W-:Y:S05]  /*4dd0*/  BSYNC B0 ;  /* 0x0000000000007941 */ /* 0x000fea0003800000 */
.L_x_780:
[----:B------:R-:W-:Y:S01]  /*4de0*/  FADD.FTZ R25, R22, -UR15 ;  /* 0x8000000f16197e21 */ /* 0x000fe20008010000 */
[----:B------:R-:W-:Y:S01]  /*4df0*/  FADD.FTZ R24, R36, -UR15 ;  /* 0x8000000f24187e21 */ /* 0x000fe20008010000 */
[--C-:B------:R-:W-:Y:S02]  /*4e00*/  HADD2.F32 R23, -RZ, R46.reuse.H0_H0 ;  /* 0x2000002eff177230 */ /* 0x100fe40000004100 */
[--C-:B------:R-:W-:Y:S02]  /*4e10*/  HADD2.F32 R22, -RZ, R37.reuse.H0_H0 ;  /* 0x20000025ff167230 */ /* 0x100fe40000004100 */
[----:B------:R-:W-:Y:S01]  /*4e20*/  FMUL.FTZ R25, R25, UR11 ;  /* 0x0000000b19197c20 */ /* 0x000fe20008410000 */
[----:B------:R-:W-:Y:S02]  /*4e30*/  HADD2.F32 R46, -RZ, R46.H1_H1 ;  /* 0x3000002eff2e7230 */ /* 0x000fe40000004100 */
[----:B------:R-:W-:Y:S01]  /*4e40*/  FMUL.FTZ R24, R24, UR11 ;  /* 0x0000000b18187c20 */ /* 0x000fe20008410000 */
[----:B------:R-:W-:Y:S01]  /*4e50*/  HADD2.F32 R37, -RZ, R37.H1_H1 ;  /* 0x30000025ff257230 */ /* 0x000fe20000004100 */
        /* <DEDUP_REMOVED lines=19> */
.L_x_782:
        /* <DEDUP_REMOVED lines=20> */
.L_x_784:
[----:B------:R-:W-:Y:S05]  /*50d0*/  BSYNC B0 ;  /* 0x0000000000007941 */ /* 0x000fea0003800000 */
.L_x_783:
[----:B------:R-:W-:Y:S01]  /*50e0*/  FADD.FTZ R25, R22, -UR15 ;  /* 0x8000000f16197e21 */ /* 0x000fe20008010000 */
[----:B------:R-:W-:Y:S01]  /*50f0*/  FADD.FTZ R24, R37, -UR15 ;  /* 0x8000000f25187e21 */ /* 0x000fe20008010000 */
[--C-:B------:R-:W-:Y:S02]  /*5100*/  HADD2.F32 R23, -RZ, R45.reuse.H0_H0 ;  /* 0x2000002dff177230 */ /* 0x100fe40000004100 */
[----:B------:R-:W-:Y:S02]  /*5110*/  HADD2.F32 R26, -RZ, R45.H1_H1 ;  /* 0x3000002dff1a7230 */ /* 0x000fe40000004100 */
[----:B------:R-:W-:Y:S01]  /*5120*/  FMUL.FTZ R25, R25, UR11 ;  /* 0x0000000b19197c20 */ /* 0x000fe20008410000 */
[----:B------:R-:W-:Y:S02]  /*5130*/  HADD2.F32 R22, -RZ, R40.H0_H0 ;  /* 0x20000028ff167230 */ /* 0x000fe40000004100 */
        /* <DEDUP_REMOVED lines=20> */
.L_x_785:
        /* <DEDUP_REMOVED lines=20> */
[----:B------:R-:W-:-:S05]  /*53c0*/  F2FP.F16.F32.PACK_AB R17, R16, R17 ;  /* 0x000000111011723e */ /* 0x000fca00000000ff */
[----:B------:R3:W-:Y:S02]  /*53d0*/  STG.E desc[UR12][R18.64], R17 ;  /* 0x0000001112007986 */ /* 0x0007e4000c10190c */
.L_x_787:
[----:B------:R-:W-:Y:S05]  /*53e0*/  BSYNC B0 ;  /* 0x0000000000007941 */ /* 0x000fea0003800000 */
.L_x_786:
[----:B------:R-:W-:Y:S02]  /*53f0*/  HADD2.F32 R40, -RZ, R40.H1_H1 ;  /* 0x30000028ff287230 */ /* 0x000fe40000004100 */
[----:B------:R-:W-:Y:S01]  /*5400*/  FADD.FTZ R22, R22, -UR15 ;  /* 0x8000000f16167e21 */ /* 0x000fe20008010000 */
[--C-:B------:R-:W-:Y:S01]  /*5410*/  HADD2.F32 R25, -RZ, R44.reuse.H0_H0 ;  /* 0x2000002cff197230 */ /* 0x100fe20000004100 */
[----:B------:R-:W-:Y:S01]  /*5420*/  SHF.R.U32.HI R24, RZ, 0x2, R0 ;  /* 0x00000002ff187819 */ /* 0x000fe20000011600 */
[--C-:B------:R-:W-:Y:S02]  /*5430*/  HADD2.F32 R23, -RZ, R35.reuse.H0_H0 ;  /* 0x20000023ff177230 */ /* 0x100fe40000004100 */
[----:B------:R-:W-:Y:S01]  /*5440*/  FADD.FTZ R40, R40, -UR15 ;  /* 0x8000000f28287e21 */ /* 0x000fe20008010000 */
[----:B------:R-:W-:Y:S01]  /*5450*/  FMUL.FTZ R27, R22, UR11 ;  /* 0x0000000b161b7c20 */ /* 0x000fe20008410000 */
[----:B------:R-:W-:Y:S02]  /*5460*/  HADD2.F32 R44, -RZ, R44.H1_H1 ;  /* 0x3000002cff2c7230 */ /* 0x000fe40000004100 */
[----:B------:R-:W-:-:S02]  /*5470*/  HADD2.F32 R35, -RZ, R35.H1_H1 ;  /* 0x30000023ff237230 */ /* 0x000fc40000004100 */
[----:B------:R-:W-:Y:S01]  /*5480*/  FMUL.FTZ R22, R40, UR11 ;  /* 0x0000000b28167c20 */ /* 0x000fe20008410000 */
        /* <DEDUP_REMOVED lines=19> */
.L_x_788:
        /* <DEDUP_REMOVED lines=22> */
.L_x_790:
[----:B------:R-:W-:Y:S05]  /*5720*/  BSYNC B0 ;  /* 0x0000000000007941 */ /* 0x000fea0003800000 */
.L_x_789:
[----:B------:R-:W-:Y:S01]  /*5730*/  FADD.FTZ R23, R23, -UR15 ;  /* 0x8000000f17177e21 */ /* 0x000fe20008010000 */
[----:B------:R-:W-:Y:S01]  /*5740*/  FADD.FTZ R35, R35, -UR15 ;  /* 0x8000000f23237e21 */ /* 0x000fe20008010000 */
[----:B------:R-:W-:Y:S02]  /*5750*/  IMAD R21, R21, UR14, R24 ;  /* 0x0000000e15157c24 */ /* 0x000fe4000f8e0218 */
[----:B------:R-:W-:Y:S01]  /*5760*/  FMUL.FTZ R27, R23, UR11 ;  /* 0x0000000b171b7c20 */ /* 0x000fe20008410000 */
[--C-:B------:R-:W-:Y:S02]  /*5770*/  HADD2.F32 R25, -RZ, R43.reuse.H0_H0 ;  /* 0x2000002bff197230 */ /* 0x100fe40000004100 */
[----:B------:R-:W-:Y:S01]  /*5780*/  FMUL.FTZ R23, R35, UR11 ;  /* 0x0000000b23177c20 */ /* 0x000fe20008410000 */
[----:B------:R-:W-:Y:S02]  /*5790*/  HADD2.F32 R24, -RZ, R43.H1_H1 ;  /* 0x3000002bff187230 */ /* 0x000fe40000004100 */
[----:B------:R-:W-:Y:S01]  /*57a0*/  HADD2.F32 R22, -RZ, R7.H0_H0 ;  /* 0x20000007ff167230 */ /* 0x000fe20000004100 */
        /* <DEDUP_REMOVED lines=19> */
.L_x_791:
[----:B------:R-:W-:Y:S04]  /*58e0*/  BSSY B0, `(.L_x_792) ;  /* 0x0000016000007945 */ /* 0x000fe80003800000 */
[----:B------:R-:W-:Y:S05]  /*58f0*/  @!P1 BRA `(.L_x_793) ;  /* 0x0000000000509947 */ /* 0x000fea0003800000 */
[----:B01234-:R-:W-:Y:S01]  /*5900*/  IADD3 R19, R2, 0xa0, RZ ;  /* 0x000000a002137810 */ /* 0x01ffe20007ffe0ff */
[----:B------:R-:W-:Y:S01]  /*5910*/  ULDC.64 UR8, c[0x0][0x288] ;  /* 0x0000a20000087ab9 */ /* 0x000fe20000000a00 */
[----:B------:R-:W-:Y:S01]  /*5920*/  MOV R16, R8 ;  /* 0x0000000800107202 */ /* 0x000fe20000000f00 */
[----:B------:R-:W-:Y:S01]  /*5930*/  FFMA.FTZ R23, R6, R23, R20 ;  /* 0x0000001706177223 */ /* 0x000fe20000010014 */
[----:B------:R-:W-:Y:S02]  /*5940*/  SHF.R.S32.HI R18, RZ, 0x1f, R19 ;  /* 0x0000001fff127819 */ /* 0x000fe40000011413 */
[----:B------:R-:W-:Y:S01]  /*5950*/  MOV R17, R11 ;  /* 0x0000000b00117202 */ /* 0x000fe20000000f00 */
        /* <DEDUP_REMOVED lines=10> */
[----:B------:R-:W-:Y:S01]  /*5a00*/  FMUL.FTZ R17, R16, UR11 ;  /* 0x0000000b10117c20 */ /* 0x000fe20008410000 */
[----:B------:R-:W-:-:S05]  /*5a10*/  FMUL.FTZ R16, R23, UR11 ;  /* 0x0000000b17107c20 */ /* 0x000fca0008410000 */
[----:B------:R-:W-:-:S05]  /*5a20*/  F2FP.F16.F32.PACK_AB R17, R16, R17 ;  /* 0x000000111011723e */ /* 0x000fca00000000ff */
[----:B------:R0:W-:Y:S02]  /*5a30*/  STG.E desc[UR12][R18.64], R17 ;  /* 0x0000001112007986 */ /* 0x0001e4000c10190c */
.L_x_793:
[----:B------:R-:W-:Y:S05]  /*5a40*/  BSYNC B0 ;  /* 0x0000000000007941 */ /* 0x000fea0003800000 */
.L_x_792:
[----:B------:R-:W-:Y:S02]  /*5a50*/  HADD2.F32 R16, -RZ, R7.H1_H1 ;  /* 0x30000007ff107230 */ /* 0x000fe40000004100 */
[----:B------:R-:W-:Y:S01]  /*5a60*/  FADD.FTZ R22, R22, -UR15 ;  /* 0x8000000f16167e21 */ /* 0x000fe20008010000 */
[----:B------:R-:W-:Y:S01]  /*5a70*/  IADD3 R30, R21, 0xc0, RZ ;  /* 0x000000c0151e7810 */ /* 0x000fe20007ffe0ff */
[----:B------:R-:W-:Y:S01]  /*5a80*/  ULDC.64 UR8, c[0x0][0x290] ;  /* 0x0000a40000087ab9 */ /* 0x000fe20000000a00 */
[--C-:B------:R-:W-:Y:S02]  /*5a90*/  HADD2.F32 R7, -RZ, R42.reuse.H0_H0 ;  /* 0x2000002aff077230 */ /* 0x100fe40000004100 */
[----:B------:R-:W-:Y:S01]  /*5aa0*/  FADD.FTZ R16, R16, -UR15 ;  /* 0x8000000f10107e21 */ /* 0x000fe20008010000 */
[----:B------:R-:W-:Y:S01]  /*5ab0*/  FMUL.FTZ R23, R22, UR11 ;  /* 0x0000000b16177c20 */ /* 0x000fe20008410000 */
[----:B------:R-:W-:Y:S01]  /*5ac0*/  HADD2.F32 R42, -RZ, R42.H1_H1 ;  /* 0x3000002aff2a7230 */ /* 0x000fe20000004100 */
[----:B------:R-:W-:Y:S01]  /*5ad0*/  SHF.R.S32.HI R31, RZ, 0x1f, R30 ;  /* 0x0000001fff1f7819 */ /* 0x000fe2000001141e */
        /* <DEDUP_REMOVED lines=20> */
.L_x_794:
[----:B------:R-:W-:Y:S01]  /*5c20*/  ISETP.GE.U32.AND P0, PT, R30, UR8, PT ;  /* 0x000000081e007c0c */ /* 0x000fe2000bf06070 */
[----:B------:R-:W-:Y:S01]  /*5c30*/  BSSY B0, `(.L_x_795) ;  /* 0x000001a000007945 */ /* 0x000fe20003800000 */
[----:B------:R-:W-:Y:S02]  /*5c40*/  IADD3 R21, R21, 0xe0, RZ ;  /* 0x000000e015157810 */ /* 0x000fe40007ffe0ff */
[----:B------:R-:W-:Y:S02]  /*5c50*/  ISETP.GE.AND.EX P0, PT, R31, UR9, PT, P0 ;  /* 0x000000091f007c0c */ /* 0x000fe4000bf06300 */
[----:B------:R-:W-:Y:S02]  /*5c60*/  SHF.R.S32.HI R24, RZ, 0x1f, R21 ;  /* 0x0000001fff187819 */ /* 0x000fe40000011415 */
[----:B------:R-:W-:-:S13]  /*5c70*/  ISETP.LT.U32.AND P0, PT, R0, 0x80, !P0 ;  /* 0x000000800000780c */ /* 0x000fda0004701070 */
        /* <DEDUP_REMOVED lines=14> */
[----:B------:R-:W-:-:S04]  /*5d60*/  FFMA.FTZ R16, R6, R23, R20 ;  /* 0x0000001706107223 */ /* 0x000fc80000010014 */
[----:B------:R-:W-:Y:S01]  /*5d70*/  FFMA.FTZ R16, R7, R12, -R16 ;  /* 0x0000000c07107223 */ /* 0x000fe20000010810 */
[----:B------:R-:W-:-:S03]  /*5d80*/  FFMA.FTZ R7, R42, R13, -R17 ;  /* 0x0000000d2a077223 */ /* 0x000fc60000010811 */
[----:B------:R-:W-:Y:S01]  /*5d90*/  FMUL.FTZ R16, R16, UR11 ;  /* 0x0000000b10107c20 */ /* 0x000fe20008410000 */
[----:B------:R-:W-:-:S05]  /*5da0*/  FMUL.FTZ R7, R7, UR11 ;  /* 0x0000000b07077c20 */ /* 0x000fca0008410000 */
[----:B------:R-:W-:-:S05]  /*5db0*/  F2FP.F16.F32.PACK_AB R7, R7, R16 ;  /* 0x000000100707723e */ /* 0x000fca00000000ff */
[----:B------:R0:W-:Y:S02]  /*5dc0*/  STG.E desc[UR12][R18.64], R7 ;  /* 0x0000000712007986 */ /* 0x0001e4000c10190c */
.L_x_796:
[----:B------:R-:W-:Y:S05]  /*5dd0*/  BSYNC B0 ;  /* 0x0000000000007941 */ /* 0x000fea0003800000 */
.L_x_795:
[--C-:B0-----:R-:W-:Y:S01]  /*5de0*/  HADD2.F32 R7, -RZ, R34.reuse.H0_H0 ;  /* 0x20000022ff077230 */ /* 0x101fe20000004100 */
[----:B------:R-:W-:Y:S01]  /*5df0*/  ISETP.GE.U32.AND P0, PT, R21, UR8, PT ;  /* 0x0000000815007c0c */ /* 0x000fe2000bf06070 */
[----:B------:R-:W-:Y:S02]  /*5e00*/  HADD2.F32 R34, -RZ, R34.H1_H1 ;  /* 0x30000022ff227230 */ /* 0x000fe40000004100 */
[--C-:B------:R-:W-:Y:S01]  /*5e10*/  HADD2.F32 R16, -RZ, R41.reuse.H1_H1 ;  /* 0x30000029ff107230 */ /* 0x100fe20000004100 */
[----:B------:R-:W-:Y:S01]  /*5e20*/  ISETP.GE.AND.EX P0, PT, R24, UR9, PT, P0 ;  /* 0x0000000918007c0c */ /* 0x000fe2000bf06300 */
[----:B-1234-:R-:W-:Y:S01]  /*5e30*/  FADD.FTZ R17, R7, -UR15 ;  /* 0x8000000f07117e21 */ /* 0x01efe20008010000 */
[----:B------:R-:W-:Y:S01]  /*5e40*/  FADD.FTZ R34, R34, -UR15 ;  /* 0x8000000f22227e21 */ /* 0x000fe20008010000 */
[----:B------:R-:W-:Y:S01]  /*5e50*/  HADD2.F32 R7, -RZ, R41.H0_H0 ;  /* 0x20000029ff077230 */ /* 0x000fe20000004100 */
[----:B------:R-:W-:Y:S01]  /*5e60*/  ISETP.LT.U32.AND P0, PT, R0, 0x80, !P0 ;  /* 0x000000800000780c */ /* 0x000fe20004701070 */
[----:B------:R-:W-:Y:S01]  /*5e70*/  FMUL.FTZ R25, R17, UR11 ;  /* 0x0000000b11197c20 */ /* 0x000fe20008410000 */
[----:B------:R-:W-:Y:S01]  /*5e80*/  FMUL.FTZ R34, R34, UR11 ;  /* 0x0000000b22227c20 */ /* 0x000fe20008410000 */
        /* <DEDUP_REMOVED lines=19> */
.L_x_797:
[----:B------:R-:W-:Y:S04]  /*5fc0*/  BSSY B0, `(.L_x_798) ;  /* 0x0000015000007945 */ /* 0x000fe80003800000 */
[----:B------:R-:W-:Y:S05]  /*5fd0*/  @!P0 BRA `(.L_x_799) ;  /* 0x00000000004c8947 */ /* 0x000fea0003800000 */
[----:B------:R-:W-:Y:S01]  /*5fe0*/  IADD3 R17, R2, 0xe0, RZ ;  /* 0x000000e002117810 */ /* 0x000fe20007ffe0ff */
[----:B------:R-:W-:Y:S01]  /*5ff0*/  ULDC.64 UR8, c[0x0][0x288] ;  /* 0x0000a20000087ab9 */ /* 0x000fe20000000a00 */
[C-C-:B------:R-:W-:Y:S01]  /*6000*/  FFMA.FTZ R10, R6.reuse, R25, R20.reuse ;  /* 0x00000019060a7223 */ /* 0x140fe20000010014 */
[----:B------:R-:W-:Y:S01]  /*6010*/  FFMA.FTZ R15, R6, R34, R20 ;  /* 0x00000022060f7223 */ /* 0x000fe20000010014 */
[----:B------:R-:W-:Y:S02]  /*6020*/  SHF.R.S32.HI R14, RZ, 0x1f, R17 ;  /* 0x0000001fff0e7819 */ /* 0x000fe40000011411 */
[----:B------:R-:W-:Y:S01]  /*6030*/  MOV R9, R11 ;  /* 0x0000000b00097202 */ /* 0x000fe20000000f00 */
[----:B------:R-:W-:Y:S01]  /*6040*/  FFMA.FTZ R10, R7, R12, -R10 ;  /* 0x0000000c070a7223 */ /* 0x000fe2000001080a */
[----:B------:R-:W-:Y:S01]  /*6050*/  FFMA.FTZ R15, R16, R13, -R15 ;  /* 0x0000000d100f7223 */ /* 0x000fe2000001080f */
[----:B------:R-:W-:Y:S02]  /*6060*/  IMAD R6, R14, UR8, RZ ;  /* 0x000000080e067c24 */ /* 0x000fe4000f8e02ff */
[----:B------:R-:W-:-:S04]  /*6070*/  IMAD.WIDE.U32 R8, R17, UR8, R8 ;  /* 0x0000000811087c25 */ /* 0x000fc8000f8e0008 */
[----:B------:R-:W-:Y:S01]  /*6080*/  FMUL.FTZ R10, R10, UR11 ;  /* 0x0000000b0a0a7c20 */ /* 0x000fe20008410000 */
[----:B------:R-:W-:Y:S01]  /*6090*/  FMUL.FTZ R15, R15, UR11 ;  /* 0x0000000b0f0f7c20 */ /* 0x000fe20008410000 */
[----:B------:R-:W-:Y:S01]  /*60a0*/  IMAD R7, R17, UR9, R6 ;  /* 0x0000000911077c24 */ /* 0x000fe2000f8e0206 */
[----:B------:R-:W-:Y:S02]  /*60b0*/  ULDC.64 UR8, c[0x0][0x210] ;  /* 0x0000840000087ab9 */ /* 0x000fe40000000a00 */
[C---:B------:R-:W-:Y:S02]  /*60c0*/  LEA R6, P0, R8.reuse, UR8, 0x1 ;  /* 0x0000000808067c11 */ /* 0x040fe4000f8008ff */
[----:B------:R-:W-:Y:S02]  /*60d0*/  IADD3 R7, R9, R7, RZ ;  /* 0x0000000709077210 */ /* 0x000fe40007ffe0ff */
[----:B------:R-:W-:Y:S02]  /*60e0*/  F2FP.F16.F32.PACK_AB R9, R15, R10 ;  /* 0x0000000a0f09723e */ /* 0x000fe400000000ff */
[----:B------:R-:W-:-:S05]  /*60f0*/  LEA.HI.X R7, R8, UR9, R7, 0x1, P0 ;  /* 0x0000000908077c11 */ /* 0x000fca00080f0c07 */
[----:B------:R0:W-:Y:S02]  /*6100*/  STG.E desc[UR12][R6.64], R9 ;  /* 0x0000000906007986 */ /* 0x0001e4000c10190c */
.L_x_799:
[----:B------:R-:W-:Y:S05]  /*6110*/  BSYNC B0 ;  /* 0x0000000000007941 */ /* 0x000fea0003800000 */
.L_x_798:
[----:B------:R-:W-:Y:S01]  /*6120*/  ULDC UR8, c[0x0][0x2a0] ;  /* 0x0000a80000087ab9 */ /* 0x000fe20000000800 */
[----:B------:R-:W-:Y:S01]  /*6130*/  ULDC UR9, c[0x0][0x270] ;  /* 0x00009c0000097ab9 */ /* 0x000fe20000000800 */
[----:B------:R-:W-:Y:S01]  /*6140*/  IADD3 R5, R3, R5, RZ ;  /* 0x0000000503057210 */ /* 0x000fe20007ffe0ff */
[----:B------:R-:W-:Y:S01]  /*6150*/  UIMAD UR8, UR8, UR9, URZ ;  /* 0x00000009080872a4 */ /* 0x000fe2000f8e023f */
[----:B------:R-:W-:-:S05]  /*6160*/  IADD3 R52, R52, 0x1, RZ ;  /* 0x0000000134347810 */ /* 0x000fca0007ffe0ff */
[----:B------:R-:W-:-:S13]  /*6170*/  ISETP.GE.AND P0, PT, R5, UR8, PT ;  /* 0x0000000805007c0c */ /* 0x000fda000bf06270 */
[----:B------:R-:W-:Y:S05]  /*6180*/  @!P0 BRA `(.L_x_800) ;  /* 0xffffffa000ac8947 */ /* 0x000fea000383ffff */
.L_x_749:
        /* <DEDUP_REMOVED lines=23> */
.L_x_802:
[----:B------:R-:W-:Y:S05]  /*6300*/  BSYNC B0 ;  /* 0x0000000000007941 */ /* 0x000fea0003800000 */
.L_x_801:
[----:B------:R-:W-:Y:S05]  /*6310*/  @P0 EXIT ;  /* 0x000000000000094d */ /* 0x000fea0003800000 */
[----:B------:R-:W-:Y:S05]  /*6320*/  @P2 BRA `(.L_x_803) ;  /* 0x0000000000202947 */ /* 0x000fea0003800000 */
[----:B------:R-:W-:-:S05]  /*6330*/  IMAD R4, R7, R8, RZ ;  /* 0x0000000807047224 */ /* 0x000fca00078e02ff */
[----:B------:R-:W-:-:S13]  /*6340*/  ISETP.NE.AND P0, PT, R4, -0x1, PT ;  /* 0xffffffff0400780c */ /* 0x000fda0003f05270 */
[----:B------:R-:W-:Y:S05]  /*6350*/  @!P0 BRA `(.L_x_803) ;  /* 0x0000000000148947 */ /* 0x000fea0003800000 */
.L_x_804:
[----:B0-----:R-:W2:Y:S04]  /*6360*/  LDG.E.STRONG.GPU R5, desc[UR12][R2.64] ;  /* 0x0000000c02057981 */ /* 0x001ea8000c1ef900 */
[----:B--2---:R-:W-:Y:S01]  /*6370*/  CCTL.IVALL ;  /* 0x00000000ff00798f */ /* 0x004fe20002000000 */
[----:B------:R-:W-:Y:S05]  /*6380*/  YIELD ;  /* 0x0000000000007946 */ /* 0x000fea0003800000 */
[----:B------:R-:W-:-:S13]  /*6390*/  ISETP.NE.AND P0, PT, R5, R4, PT ;  /* 0x000000040500720c */ /* 0x000fda0003f05270 */
[----:B------:R-:W-:Y:S05]  /*63a0*/  @P0 BRA `(.L_x_804) ;  /* 0xfffffffc00ec0947 */ /* 0x000fea000383ffff */
.L_x_803:
[----:B------:R-:W-:Y:S05]  /*63b0*/  WARPSYNC.ALL ;  /* 0x0000000000007948 */ /* 0x000fea0003800000 */
[----:B------:R-:W0:Y:S01]  /*63c0*/  LDC.64 R22, c[0x0][0x288] ;  /* 0x0000a200ff167b82 */ /* 0x000e220000000a00 */
[----:B------:R-:W-:-:S07]  /*63d0*/  SHF.R.S32.HI R4, RZ, 0x1f, R0 ;  /* 0x0000001fff047819 */ /* 0x000fce0000011400 */
[----:B------:R-:W-:Y:S01]  /*63e0*/  BAR.SYNC.DEFER_BLOCKING 0x0 ;  /* 0x0000000000007b1d */ /* 0x000fe20000010000 */
[----:B0-----:R-:W-:-:S04]  /*63f0*/  LEA.HI R2, P0, R23, R22, RZ, 0x1 ;  /* 0x0000001617027211 */ /* 0x001fc800078108ff */
[----:B------:R-:W-:-:S04]  /*6400*/  IADD3.X R3, RZ, R23, RZ, P0, !PT ;  /* 0x00000017ff037210 */ /* 0x000fc800007fe4ff */
[--C-:B------:R-:W-:Y:S02]  /*6410*/  SHF.R.S64 R25, R2, 0x1, R3.reuse ;  /* 0x0000000102197819 */ /* 0x100fe40000001003 */
[----:B------:R-:W-:Y:S02]  /*6420*/  SHF.R.S32.HI R24, RZ, 0x1, R3 ;  /* 0x00000001ff187819 */ /* 0x000fe40000011403 */
[----:B------:R-:W-:-:S04]  /*6430*/  ISETP.GT.U32.AND P0, PT, R25, R0, PT ;  /* 0x000000001900720c */ /* 0x000fc80003f04070 */
[----:B------:R-:W-:-:S13]  /*6440*/  ISETP.GT.AND.EX P0, PT, R24, R4, PT, P0 ;  /* 0x000000041800720c */ /* 0x000fda0003f04300 */
[----:B------:R-:W-:Y:S05]  /*6450*/  @!P0 EXIT ;  /* 0x000000000000894d */ /* 0x000fea0003800000 */
[C---:B------:R-:W-:Y:S01]  /*6460*/  IMAD.WIDE.U32 R2, R22.reuse, 0x3, RZ ;  /* 0x0000000316027825 */ /* 0x040fe200078e00ff */
[----:B------:R-:W-:Y:S01]  /*6470*/  LEA R5, R23, R23, 0x1 ;  /* 0x0000001717057211 */ /* 0x000fe200078e08ff */
[----:B------:R-:W0:Y:S01]  /*6480*/  LDC.64 R14, c[0x0][0x218] ;  /* 0x00008600ff0e7b82 */ /* 0x000e220000000a00 */
[----:B------:R-:W-:Y:S01]  /*6490*/  MOV R7, R4 ;  /* 0x0000000400077202 */ /* 0x000fe20000000f00 */
[----:B------:R-:W-:Y:S01]  /*64a0*/  ULDC.64 UR4, c[0x0][0x268] ;  /* 0x00009a0000047ab9 */ /* 0x000fe20000000a00 */
[----:B------:R-:W-:Y:S02]  /*64b0*/  IADD3 R5, R3, R5, RZ ;  /* 0x0000000503057210 */ /* 0x000fe40007ffe0ff */
[----:B------:R-:W-:Y:S02]  /*64c0*/  SHF.L.U64.HI R23, R22, 0x2, R23 ;  /* 0x0000000216177819 */ /* 0x000fe40000010217 */
[----:B------:R-:W-:Y:S01]  /*64d0*/  LEA.HI R2, P0, R5, R2, RZ, 0x1 ;  /* 0x0000000205027211 */ /* 0x000fe200078108ff */
[----:B------:R-:W1:Y:S01]  /*64e0*/  LDC.64 R16, c[0x0][0x220] ;  /* 0x00008800ff107b82 */ /* 0x000e620000000a00 */
[----:B------:R-:W-:-:S02]  /*64f0*/  SHF.L.U64.HI R31, R25, 0x2, R24 ;  /* 0x00000002191f7819 */ /* 0x000fc40000010218 */
[----:B------:R-:W-:-:S04]  /*6500*/  IADD3.X R5, RZ, R5, RZ, P0, !PT ;  /* 0x00000005ff057210 */ /* 0x000fc800007fe4ff */
[--C-:B------:R-:W-:Y:S02]  /*6510*/  SHF.R.S64 R27, R2, 0x1, R5.reuse ;  /* 0x00000001021b7819 */ /* 0x100fe40000001005 */
[----:B------:R-:W-:-:S04]  /*6520*/  SHF.R.S32.HI R2, RZ, 0x1, R5 ;  /* 0x00000001ff027819 */ /* 0x000fc80000011405 */
[----:B------:R-:W-:-:S07]  /*6530*/  SHF.L.U64.HI R29, R27, 0x2, R2 ;  /* 0x000000021b1d7819 */ /* 0x000fce0000010202 */
.L_x_805:
[----:B------:R-:W-:-:S04]  /*6540*/  LEA R6, P0, R0, UR4, 0x2 ;  /* 0x0000000400067c11 */ /* 0x000fc8000f8010ff */
[----:B------:R-:W-:Y:S02]  /*6550*/  LEA.HI.X R7, R0, UR5, R7, 0x2, P0 ;  /* 0x0000000500077c11 */ /* 0x000fe400080f1407 */
[-C--:B------:R-:W-:Y:S02]  /*6560*/  LEA R8, P0, R25, R6.reuse, 0x2 ;  /* 0x0000000619087211 */ /* 0x080fe400078010ff */
[-C--:B------:R-:W-:Y:S01]  /*6570*/  LEA R12, P1, R22, R6.reuse, 0x2 ;  /* 0x00000006160c7211 */ /* 0x080fe200078210ff */
[----:B--2---:R2:W3:Y:S01]  /*6580*/  LDG.E R18, desc[UR12][R6.64] ;  /* 0x0000000c06127981 */ /* 0x0044e2000c1e1900 */
[----:B------:R-:W-:Y:S02]  /*6590*/  LEA R10, P2, R27, R6, 0x2 ;  /* 0x000000061b0a7211 */ /* 0x000fe400078410ff */
        /* <DEDUP_REMOVED lines=8> */
[----:B0-----:R-:W-:-:S04]  /*6620*/  IMAD.WIDE R2, R5, 0x4, R14 ;  /* 0x0000000405027825 */ /* 0x001fc800078e020e */
[----:B-1----:R-:W-:Y:S01]  /*6630*/  IMAD.WIDE R4, R5, 0x4, R16 ;  /* 0x0000000405047825 */ /* 0x002fe200078e0210 */
[----:B------:R-:W-:Y:S02]  /*6640*/  ISETP.GT.U32.AND P0, PT, R25, R0, PT ;  /* 0x000000001900720c */ /* 0x000fe40003f04070 */
[----:B--2---:R-:W-:-:S04]  /*6650*/  SHF.R.S32.HI R7, RZ, 0x1f, R0 ;  /* 0x0000001fff077819 */ /* 0x004fc80000011400 */
[----:B------:R-:W-:Y:S01]  /*6660*/  ISETP.GT.AND.EX P0, PT, R24, R7, PT, P0 ;  /* 0x000000071800720c */ /* 0x000fe20003f04300 */
[----:B---3--:R2:W-:Y:S04]  /*6670*/  STG.E.64 desc[UR12][R2.64], R18 ;  /* 0x0000001202007986 */ /* 0x0085e8000c101b0c */
[----:B----4-:R2:W-:Y:S08]  /*6680*/  STG.E.64 desc[UR12][R4.64], R20 ;  /* 0x0000001404007986 */ /* 0x0105f0000c101b0c */
[----:B------:R-:W-:Y:S05]  /*6690*/  @P0 BRA `(.L_x_805) ;  /* 0xfffffffc00a80947 */ /* 0x000fea000383ffff */
[----:B------:R-:W-:Y:S05]  /*66a0*/  EXIT ;  /* 0x000000000000794d */ /* 0x000fea0003800000 */
.L_x_806:
        /* <DEDUP_REMOVED lines=13> */
.L_x_3346:


//--------------------- .text._Z35group_norm_nhwc_bwd_one_pass_kernelI11Fp16IOFp32WLi512ELi8ELi128EEv26Group_norm_nhwc_bwd_params --------------------------
	.section	.text._Z35group_norm_nhwc_bwd_one_pass_kernelI11Fp16IOFp32WLi512ELi8ELi128EEv26Group_norm_nhwc_bwd_params,"ax",@progbits
	.align	128
        .global         _Z35group_norm_nhwc_bwd_one_pass_kernelI11Fp16IOFp32WLi512ELi8ELi128EEv26Group_norm_nhwc_bwd_params
        .type           _Z35group_norm_nhwc_bwd_one_pass_kernelI11Fp16IOFp32WLi512ELi8ELi128EEv26Group_norm_nhwc_bwd_params,@function
        .size           _Z35group_norm_nhwc_bwd_one_pass_kernelI11Fp16IOFp32WLi512ELi8ELi128EEv26Group_norm_nhwc_bwd_params,(.L_x_3347 - _Z35group_norm_nhwc_bwd_one_pass_kernelI11Fp16IOFp32WLi512ELi8ELi128EEv26Group_norm_nhwc_bwd_params)
        .other          _Z35group_norm_nhwc_bwd_one_pass_kernelI11Fp16IOFp32WLi512ELi8ELi128EEv26Group_norm_nhwc_bwd_params,@"STO_CUDA_ENTRY STV_DEFAULT"
_Z35group_norm_nhwc_bwd_one_pass_kernelI11Fp16IOFp32WLi512ELi8ELi128EEv26Group_norm_nhwc_bwd_params:
.text._Z35group_norm_nhwc_bwd_one_pass_kernelI11Fp16IOFp32WLi512ELi8ELi128EEv26Group_norm_nhwc_bwd_params:
        /* <DEDUP_REMOVED lines=17> */
[----:B------:R-:W-:Y:S01]  /*0110*/  ULDC.64 UR12, c[0x0][0x288] ;  /* 0x0000a200000c7ab9 */ /* 0x000fe20000000a00 */
[----:B------:R-:W-:Y:S01]  /*0120*/  SHF.L.U32 R6, R2, 0x1, RZ ;  /* 0x0000000102067819 */ /* 0x000fe200000006ff */
[----:B------:R-:W1:Y:S01]  /*0130*/  S2UR UR9, SR_CgaCtaId ;  /* 0x00000000000979c3 */ /* 0x000e620000008800 */
[----:B------:R-:W-:Y:S01]  /*0140*/  LEA.HI R7, R7, R2, RZ, 0x5 ;  /* 0x0000000207077211 */ /* 0x000fe200078f28ff */
[----:B------:R-:W-:Y:S01]  /*0150*/  UIMAD UR8, UR13, 0x3, URZ ;  /* 0x000000030d0878a4 */ /* 0x000fe2000f8e023f */
[----:B------:R-:W-:Y:S01]  /*0160*/  LOP3.LUT R8, R6, 0x6, RZ, 0xc0, !PT ;  /* 0x0000000606087812 */ /* 0x000fe200078ec0ff */
[----:B------:R-:W-:Y:S01]  /*0170*/  ULEA.HI UR10, UP0, UR13, UR12, URZ, 0x1 ;  /* 0x0000000c0d0a7291 */ /* 0x000fe2000f81083f */
[----:B------:R-:W-:Y:S01]  /*0180*/  SHF.R.S32.HI R7, RZ, 0x5, R7 ;  /* 0x00000005ff077819 */ /* 0x000fe20000011407 */
[----:B------:R-:W-:Y:S01]  /*0190*/  HFMA2.MMA R84, -RZ, RZ, 0, 0 ;  /* 0x00000000ff547435 */ /* 0x000fe200000001ff */
[----:B------:R-:W-:Y:S01]  /*01a0*/  MOV R5, R0 ;  /* 0x0000000000057202 */ /* 0x000fe20000000f00 */
[----:B------:R-:W2:Y:S01]  /*01b0*/  LDC R3, c[0x0][0x10] ;  /* 0x00000400ff037b82 */ /* 0x000ea20000000800 */
[----:B------:R3:W-:Y:S01]  /*01c0*/  STL [R1], R8 ;  /* 0x0000000801007387 */ /* 0x0007e20000100800 */
[----:B------:R-:W-:Y:S01]  /*01d0*/  UIADD3.X UR11, URZ, UR13, URZ, UP0, !UPT ;  /* 0x0000000d3f0b7290 */ /* 0x000fe200087fe43f */
[----:B0-----:R-:W-:-:S05]  /*01e0*/  IMAD R83, R4, UR16, R83 ;  /* 0x0000001004537c24 */ /* 0x001fca000f8e0253 */
[----:B------:R-:W0:Y:S01]  /*01f0*/  LDC R4, c[0x0][0xc] ;  /* 0x00000300ff047b82 */ /* 0x000e220000000800 */
[C---:B------:R-:W-:Y:S02]  /*0200*/  ISETP.LT.U32.AND P0, PT, R83.reuse, UR6, PT ;  /* 0x0000000653007c0c */ /* 0x040fe4000bf01070 */
[----:B------:R-:W-:Y:S01]  /*0210*/  SHF.R.S32.HI R118, RZ, 0x1f, R83 ;  /* 0x0000001fff767819 */ /* 0x000fe20000011453 */
[----:B-1----:R-:W-:Y:S01]  /*0220*/  ULEA UR9, UR9, UR5, 0x18 ;  /* 0x0000000509097291 */ /* 0x002fe2000f8ec03f */
[C---:B------:R-:W-:Y:S01]  /*0230*/  IADD3 R94, R83.reuse, 0x20, RZ ;  /* 0x00000020535e7810 */ /* 0x040fe20007ffe0ff */
[----:B------:R-:W-:Y:S01]  /*0240*/  USHF.R.S64 UR5, UR10, 0x1, UR11 ;  /* 0x000000010a057899 */ /* 0x000fe2000800100b */
[C---:B------:R-:W-:Y:S02]  /*0250*/  IADD3 R93, R83.reuse, 0x40, RZ ;  /* 0x00000040535d7810 */ /* 0x040fe40007ffe0ff */
[C---:B------:R-:W-:Y:S02]  /*0260*/  IADD3 R92, R83.reuse, 0x60, RZ ;  /* 0x00000060535c7810 */ /* 0x040fe40007ffe0ff */
[----:B------:R-:W-:Y:S01]  /*0270*/  IADD3 R91, R83, 0x80, RZ ;  /* 0x00000080535b7810 */ /* 0x000fe20007ffe0ff */
[----:B--2---:R-:W-:Y:S01]  /*0280*/  IMAD R6, R3, UR16, R0 ;  /* 0x0000001003067c24 */ /* 0x004fe2000f8e0200 */
[----:B------:R-:W-:-:S02]  /*0290*/  ISETP.LT.AND.EX P0, PT, R118, UR7, !P1, P0 ;  /* 0x0000000776007c0c */ /* 0x000fc4000cf01300 */
[----:B------:R-:W-:Y:S02]  /*02a0*/  IADD3 R90, R83, 0xa0, RZ ;  /* 0x000000a0535a7810 */ /* 0x000fe40007ffe0ff */
[----:B------:R-:W-:Y:S02]  /*02b0*/  ISETP.LT.U32.AND P5, PT, R94, UR6, PT ;  /* 0x000000065e007c0c */ /* 0x000fe4000bfa1070 */
[----:B------:R-:W-:Y:S02]  /*02c0*/  SHF.R.S32.HI R117, RZ, 0x1f, R94 ;  /* 0x0000001fff757819 */ /* 0x000fe4000001145e */
[----:B------:R-:W-:Y:S02]  /*02d0*/  ISETP.LT.U32.AND P4, PT, R93, UR6, PT ;  /* 0x000000065d007c0c */ /* 0x000fe4000bf81070 */
[----:B------:R-:W-:Y:S02]  /*02e0*/  SHF.R.S32.HI R116, RZ, 0x1f, R93 ;  /* 0x0000001fff747819 */ /* 0x000fe4000001145d */
[----:B------:R-:W-:-:S02]  /*02f0*/  ISETP.LT.U32.AND P3, PT, R92, UR6, PT ;  /* 0x000000065c007c0c */ /* 0x000fc4000bf61070 */
[----:B------:R-:W-:Y:S02]  /*0300*/  SHF.R.S32.HI R115, RZ, 0x1f, R92 ;  /* 0x0000001fff737819 */ /* 0x000fe4000001145c */
[----:B------:R-:W-:Y:S02]  /*0310*/  P2R R106, PR, RZ, 0x1 ;  /* 0x00000001ff6a7803 */ /* 0x000fe40000000000 */
[----:B------:R-:W-:Y:S02]  /*0320*/  ISETP.LT.U32.AND P2, PT, R91, UR6, PT ;  /* 0x000000065b007c0c */ /* 0x000fe4000bf41070 */
[----:B------:R-:W-:Y:S02]  /*0330*/  SHF.R.S32.HI R114, RZ, 0x1f, R91 ;  /* 0x0000001fff727819 */ /* 0x000fe4000001145b */
[----:B------:R-:W-:Y:S02]  /*0340*/  ISETP.LT.U32.AND P0, PT, R90, UR6, PT ;  /* 0x000000065a007c0c */ /* 0x000fe4000bf01070 */
[----:B------:R-:W-:-:S02]  /*0350*/  SHF.R.S32.HI R113, RZ, 0x1f, R90 ;  /* 0x0000001fff717819 */ /* 0x000fc4000001145a */
[----:B------:R-:W-:Y:S02]  /*0360*/  ISETP.LT.AND.EX P6, PT, R117, UR7, !P1, P5 ;  /* 0x0000000775007c0c */ /* 0x000fe4000cfc1350 */
[----:B------:R-:W-:Y:S02]  /*0370*/  IADD3 R89, R83, 0xc0, RZ ;  /* 0x000000c053597810 */ /* 0x000fe40007ffe0ff */
[----:B------:R-:W-:Y:S02]  /*0380*/  ISETP.LT.AND.EX P5, PT, R116, UR7, !P1, P4 ;  /* 0x0000000774007c0c */ /* 0x000fe4000cfa1340 */
[----:B------:R-:W-:Y:S02]  /*0390*/  ISETP.LT.AND.EX P4, PT, R115, UR7, !P1, P3 ;  /* 0x0000000773007c0c */ /* 0x000fe4000cf81330 */
[----:B------:R-:W-:Y:S02]  /*03a0*/  ISETP.LT.AND.EX P3, PT, R114, UR7, !P1, P2 ;  /* 0x0000000772007c0c */ /* 0x000fe4000cf61320 */
[----:B------:R-:W-:-:S02]  /*03b0*/  ISETP.LT.AND.EX P2, PT, R113, UR7, !P1, P0 ;  /* 0x0000000771007c0c */ /* 0x000fc4000cf41300 */
[----:B------:R-:W-:Y:S02]  /*03c0*/  SHF.R.S32.HI R112, RZ, 0x1f, R89 ;  /* 0x0000001fff707819 */ /* 0x000fe40000011459 */
[----:B------:R-:W-:Y:S02]  /*03d0*/  ISETP.LT.U32.AND P0, PT, R89, UR6, PT ;  /* 0x0000000659007c0c */ /* 0x000fe4000bf01070 */
[C---:B------:R-:W-:Y:S02]  /*03e0*/  IADD3 R88, R83.reuse, 0xe0, RZ ;  /* 0x000000e053587810 */ /* 0x040fe40007ffe0ff */
[C---:B------:R-:W-:Y:S02]  /*03f0*/  IADD3 R87, R83.reuse, 0x100, RZ ;  /* 0x0000010053577810 */ /* 0x040fe40007ffe0ff */
[C---:B------:R-:W-:Y:S02]  /*0400*/  IADD3 R86, R83.reuse, 0x120, RZ ;  /* 0x0000012053567810 */ /* 0x040fe40007ffe0ff */
[----:B------:R-:W-:-:S02]  /*0410*/  IADD3 R85, R83, 0x140, RZ ;  /* 0x0000014053557810 */ /* 0x000fc40007ffe0ff */
[----:B------:R-:W-:Y:S02]  /*0420*/  ISETP.LT.AND.EX P0, PT, R112, UR7, !P1, P0 ;  /* 0x0000000770007c0c */ /* 0x000fe4000cf01300 */
[----:B------:R-:W-:Y:S02]  /*0430*/  IADD3 R95, R83, 0x160, RZ ;  /* 0x00000160535f7810 */ /* 0x000fe40007ffe0ff */
[----:B0-----:R-:W-:Y:S02]  /*0440*/  LOP3.LUT R6, R4, 0x3, RZ, 0xc0, !PT ;  /* 0x0000000304067812 */ /* 0x001fe400078ec0ff */
[----:B------:R-:W-:Y:S02]  /*0450*/  P2R R104, PR, RZ, 0x20 ;  /* 0x00000020ff687803 */ /* 0x000fe40000000000 */
[----:B------:R-:W-:Y:S02]  /*0460*/  P2R R103, PR, RZ, 0x10 ;  /* 0x00000010ff677803 */ /* 0x000fe40000000000 */
[----:B------:R-:W-:-:S02]  /*0470*/  P2R R102, PR, RZ, 0x8 ;  /* 0x00000008ff667803 */ /* 0x000fc40000000000 */
[----:B------:R-:W-:Y:S02]  /*0480*/  P2R R101, PR, RZ, 0x4 ;  /* 0x00000004ff657803 */ /* 0x000fe40000000000 */
[----:B------:R-:W-:Y:S02]  /*0490*/  LEA R6, R7, UR9, 0x3 ;  /* 0x0000000907067c11 */ /* 0x000fe4000f8e18ff */
[----:B------:R-:W-:Y:S02]  /*04a0*/  SHF.R.S32.HI R111, RZ, 0x1f, R88 ;  /* 0x0000001fff6f7819 */ /* 0x000fe40000011458 */
[----:B------:R-:W-:Y:S01]  /*04b0*/  SHF.R.S32.HI R110, RZ, 0x1f, R87 ;  /* 0x0000001fff6e7819 */ /* 0x000fe20000011457 */
[----:B------:R3:W-:Y:S01]  /*04c0*/  STL [R1+0x4], R6 ;  /* 0x0000040601007387 */ /* 0x0007e20000100800 */
[----:B------:R-:W-:Y:S02]  /*04d0*/  SHF.R.S32.HI R109, RZ, 0x1f, R86 ;  /* 0x0000001fff6d7819 */ /* 0x000fe40000011456 */
[----:B------:R-:W-:-:S02]  /*04e0*/  SHF.R.S32.HI R108, RZ, 0x1f, R85 ;  /* 0x0000001fff6c7819 */ /* 0x000fc40000011455 */
[----:B------:R-:W-:Y:S02]  /*04f0*/  ISETP.LT.U32.AND P5, PT, R88, UR6, PT ;  /* 0x0000000658007c0c */ /* 0x000fe4000bfa1070 */
[----:B------:R-:W-:Y:S02]  /*0500*/  P2R R100, PR, RZ, 0x1 ;  /* 0x00000001ff647803 */ /* 0x000fe40000000000 */
[----:B------:R-:W-:Y:S02]  /*0510*/  ISETP.LT.U32.AND P4, PT, R87, UR6, PT ;  /* 0x0000000657007c0c */ /* 0x000fe4000bf81070 */
[----:B------:R-:W-:Y:S02]  /*0520*/  ISETP.LT.U32.AND P3, PT, R86, UR6, PT ;  /* 0x0000000656007c0c */ /* 0x000fe4000bf61070 */
[----:B------:R-:W-:Y:S02]  /*0530*/  ISETP.LT.U32.AND P2, PT, R85, UR6, PT ;  /* 0x0000000655007c0c */ /* 0x000fe4000bf41070 */
[----:B------:R-:W-:-:S02]  /*0540*/  SHF.R.S32.HI R107, RZ, 0x1f, R95 ;  /* 0x0000001fff6b7819 */ /* 0x000fc4000001145f */
[----:B------:R-:W-:Y:S02]  /*0550*/  ISETP.LT.U32.AND P0, PT, R95, UR6, PT ;  /* 0x000000065f007c0c */ /* 0x000fe4000bf01070 */
[----:B------:R-:W-:Y:S02]  /*0560*/  ISETP.LT.AND.EX P5, PT, R111, UR7, !P1, P5 ;  /* 0x000000076f007c0c */ /* 0x000fe4000cfa1350 */
[----:B------:R-:W-:Y:S02]  /*0570*/  ISETP.LT.AND.EX P4, PT, R110, UR7, !P1, P4 ;  /* 0x000000076e007c0c */ /* 0x000fe4000cf81340 */
[----:B------:R-:W-:Y:S02]  /*0580*/  ISETP.LT.AND.EX P3, PT, R109, UR7, !P1, P3 ;  /* 0x000000076d007c0c */ /* 0x000fe4000cf61330 */
[----:B------:R-:W-:Y:S02]  /*0590*/  ISETP.LT.AND.EX P2, PT, R108, UR7, !P1, P2 ;  /* 0x000000076c007c0c */ /* 0x000fe4000cf41320 */
[----:B------:R-:W-:Y:S01]  /*05a0*/  ISETP.LT.AND.EX P1, PT, R107, UR7, !P1, P0 ;  /* 0x000000076b007c0c */ /* 0x000fe2000cf21300 */
[----:B------:R-:W-:Y:S01]  /*05b0*/  UIMAD.WIDE.U32 UR6, UR12, 0x3, URZ ;  /* 0x000000030c0678a5 */ /* 0x000fe2000f8e003f */
[----:B------:R-:W-:-:S02]  /*05c0*/  IADD3 R99, R83, 0x180, RZ ;  /* 0x0000018053637810 */ /* 0x000fc40007ffe0ff */
[C---:B------:R-:W-:Y:S01]  /*05d0*/  IADD3 R98, R83.reuse, 0x1a0, RZ ;  /* 0x000001a053627810 */ /* 0x040fe20007ffe0ff */
[----:B------:R-:W-:Y:S01]  /*05e0*/  UIADD3 UR8, UR7, UR8, URZ ;  /* 0x0000000807087290 */ /* 0x000fe2000fffe03f */
[C---:B------:R-:W-:Y:S01]  /*05f0*/  IADD3 R97, R83.reuse, 0x1c0, RZ ;  /* 0x000001c053617810 */ /* 0x040fe20007ffe0ff */
[----:B------:R-:W-:Y:S01]  /*0600*/  USHF.R.S32.HI UR7, URZ, 0x1, UR11 ;  /* 0x000000013f077899 */ /* 0x000fe2000801140b */
[----:B------:R-:W-:Y:S01]  /*0610*/  IADD3 R96, R83, 0x1e0, RZ ;  /* 0x000001e053607810 */ /* 0x000fe20007ffe0ff */
[----:B------:R-:W-:Y:S01]  /*0620*/  ULEA.HI UR6, UP0, UR8, UR6, URZ, 0x1 ;  /* 0x0000000608067291 */ /* 0x000fe2000f81083f */
[----:B------:R-:W-:Y:S01]  /*0630*/  P2R R105, PR, RZ, 0x40 ;  /* 0x00000040ff697803 */ /* 0x000fe20000000000 */
[----:B------:R-:W-:Y:S01]  /*0640*/  USHF.L.U64.HI UR7, UR5, 0x2, UR7 ;  /* 0x0000000205077899 */ /* 0x000fe20008010207 */
[----:B------:R-:W-:Y:S01]  /*0650*/  SHF.R.S32.HI R122, RZ, 0x1f, R99 ;  /* 0x0000001fff7a7819 */ /* 0x000fe20000011463 */
[----:B------:R-:W-:Y:S01]  /*0660*/  UIADD3.X UR8, URZ, UR8, URZ, UP0, !UPT ;  /* 0x000000083f087290 */ /* 0x000fe200087fe43f */
[----:B------:R-:W-:Y:S01]  /*0670*/  SHF.R.S32.HI R121, RZ, 0x1f, R98 ;  /* 0x0000001fff797819 */ /* 0x000fe20000011462 */
[----:B------:R-:W-:Y:S01]  /*0680*/  ULDC.U8 UR11, c[0x0][0x2a4] ;  /* 0x0000a900000b7ab9 */ /* 0x000fe20000000000 */
[----:B------:R-:W-:Y:S01]  /*0690*/  SHF.R.S32.HI R120, RZ, 0x1f, R97 ;  /* 0x0000001fff787819 */ /* 0x000fe20000011461 */
[----:B------:R-:W-:Y:S01]  /*06a0*/  USHF.R.S64 UR6, UR6, 0x1, UR8 ;  /* 0x0000000106067899 */ /* 0x000fe20008001008 */
[----:B------:R-:W-:Y:S01]  /*06b0*/  SHF.R.S32.HI R119, RZ, 0x1f, R96 ;  /* 0x0000001fff777819 */ /* 0x000fe20000011460 */
[----:B------:R-:W-:-:S04]  /*06c0*/  USHF.R.S32.HI UR8, URZ, 0x1, UR8 ;  /* 0x000000013f087899 */ /* 0x000fc80008011408 */
[----:B---3--:R-:W-:-:S12]  /*06d0*/  USHF.L.U64.HI UR8, UR6, 0x2, UR8 ;  /* 0x0000000206087899 */ /* 0x008fd80008010208 */
.L_x_890:
[----:B------:R-:W2:Y:S01]  /*06e0*/  LDL R15, [R1] ;  /* 0x00000000010f7983 */ /* 0x000ea20000100800 */
[----:B0-----:R-:W0:Y:S01]  /*06f0*/  LDC R14, c[0x0][0x2a0] ;  /* 0x0000a800ff0e7b82 */ /* 0x001e220000000800 */
[----:B------:R-:W-:Y:S01]  /*0700*/  P2R R11, PR, RZ, 0x4 ;  /* 0x00000004ff0b7803 */ /* 0x000fe20000000000 */
[----:B------:R-:W-:Y:S01]  /*0710*/  ULDC.64 UR12, c[0x0][0x298] ;  /* 0x0000a600000c7ab9 */ /* 0x000fe20000000a00 */
[----:B------:R-:W-:Y:S02]  /*0720*/  ISETP.NE.AND P2, PT, R106, RZ, PT ;  /* 0x000000ff6a00720c */ /* 0x000fe40003f45270 */
[----:B------:R-:W-:Y:S02]  /*0730*/  ISETP.NE.AND P6, PT, R105, RZ, PT ;  /* 0x000000ff6900720c */ /* 0x000fe40003fc5270 */
[----:B------:R-:W-:Y:S01]  /*0740*/  P2R R10, PR, RZ, 0x2 ;  /* 0x00000002ff0a7803 */ /* 0x000fe20000000000 */
[----:B------:R-:W1:Y:S01]  /*0750*/  @P5 LDC.64 R42, c[0x0][0x230] ;  /* 0x00008c00ff2a5b82 */ /* 0x000e620000000a00 */
[----:B------:R-:W-:-:S02]  /*0760*/  ISETP.NE.AND P1, PT, R103, RZ, PT ;  /* 0x000000ff6700720c */ /* 0x000fc40003f25270 */
[----:B------:R-:W-:Y:S02]  /*0770*/  SHF.R.U32.HI R76, RZ, 0x2, R2 ;  /* 0x00000002ff4c7819 */ /* 0x000fe40000011602 */
[----:B------:R-:W-:-:S03]  /*0780*/  MOV R69, RZ ;  /* 0x000000ff00457202 */ /* 0x000fc60000000f00 */
[----:B------:R-:W3:Y:S01]  /*0790*/  @P2 LDC.64 R64, c[0x0][0x230] ;  /* 0x00008c00ff402b82 */ /* 0x000ee20000000a00 */
[----:B0-----:R-:W-:-:S07]  /*07a0*/  IABS R13, R14 ;  /* 0x0000000e000d7213 */ /* 0x001fce0000000000 */
[----:B------:R-:W0:Y:S01]  /*07b0*/  @P6 LDC.64 R30, c[0x0][0x230] ;  /* 0x00008c00ff1e6b82 */ /* 0x000e220000000a00 */
[----:B------:R-:W4:Y:S07]  /*07c0*/  I2F.RP R8, R13 ;  /* 0x0000000d00087306 */ /* 0x000f2e0000209400 */
[----:B------:R-:W1:Y:S08]  /*07d0*/  @P6 LDC.64 R62, c[0x0][0x228] ;  /* 0x00008a00ff3e6b82 */ /* 0x000e700000000a00 */
[----:B------:R-:W1:Y:S01]  /*07e0*/  @P1 LDC.64 R56, c[0x0][0x230] ;  /* 0x00008c00ff381b82 */ /* 0x000e620000000a00 */
[----:B----4-:R-:W4:Y:S07]  /*07f0*/  MUFU.RCP R8, R8 ;  /* 0x0000000800087308 */ /* 0x010f2e0000001000 */
[----:B------:R-:W1:Y:S08]  /*0800*/  @P1 LDC.64 R54, c[0x0][0x228] ;  /* 0x00008a00ff361b82 */ /* 0x000e700000000a00 */
[----:B------:R-:W1:Y:S01]  /*0810*/  @P5 LDC.64 R40, c[0x0][0x228] ;  /* 0x00008a00ff285b82 */ /* 0x000e620000000a00 */
[----:B----4-:R-:W-:-:S04]  /*0820*/  IADD3 R6, R8, 0xffffffe, RZ ;  /* 0x0ffffffe08067810 */ /* 0x010fc80007ffe0ff */
[----:B------:R4:W3:Y:S03]  /*0830*/  F2I.FTZ.U32.TRUNC.NTZ R7, R6 ;  /* 0x0000000600077305 */ /* 0x0008e6000021f000 */
[----:B------:R-:W1:Y:S01]  /*0840*/  @P4 LDC.64 R38, c[0x0][0x228] ;  /* 0x00008a00ff264b82 */ /* 0x000e620000000a00 */
[----:B----4-:R-:W-:-:S07]  /*0850*/  MOV R6, RZ ;  /* 0x000000ff00067202 */ /* 0x010fce0000000f00 */
[----:B------:R-:W4:Y:S01]  /*0860*/  @P3 LDC.64 R36, c[0x0][0x230] ;  /* 0x00008c00ff243b82 */ /* 0x000f220000000a00 */
[----:B---3--:R-:W-:-:S07]  /*0870*/  IADD3 R12, RZ, -R7, RZ ;  /* 0x80000007ff0c7210 */ /* 0x008fce0007ffe0ff */
[----:B------:R-:W3:Y:S01]  /*0880*/  @P3 LDC.64 R34, c[0x0][0x228] ;  /* 0x00008a00ff223b82 */ /* 0x000ee20000000a00 */
        /* <DEDUP_REMOVED lines=13> */
[----:B------:R-:W-:-:S13]  /*0960*/  ISETP.GE.U32.AND P0, PT, R8, R13, PT ;  /* 0x0000000d0800720c */ /* 0x000fda0003f06070 */
        /* <DEDUP_REMOVED lines=9> */
[----:B------:R-:W0:Y:S02]  /*0a00*/  @P2 LDC.64 R6, c[0x0][0x288] ;  /* 0x0000a200ff062b82 */ /* 0x000e240000000a00 */
[----:B------:R-:W-:-:S05]  /*0a10*/  SHF.R.S32.HI R8, RZ, 0x1f, R19 ;  /* 0x0000001fff087819 */ /* 0x000fca0000011413 */
[----:B------:R-:W-:-:S04]  /*0a20*/  IMAD R8, R8, UR12, RZ ;  /* 0x0000000c08087c24 */ /* 0x000fc8000f8e02ff */
[----:B------:R-:W-:Y:S02]  /*0a30*/  IMAD R21, R19, UR13, R8 ;  /* 0x0000000d13157c24 */ /* 0x000fe4000f8e0208 */
[----:B0-----:R-:W-:-:S04]  /*0a40*/  @P2 IMAD R8, R118, R6, RZ ;  /* 0x0000000676082224 */ /* 0x001fc800078e02ff */
[----:B------:R-:W-:Y:S01]  /*0a50*/  @P2 IMAD R9, R83, R7, R8 ;  /* 0x0000000753092224 */ /* 0x000fe200078e0208 */
[----:B--2---:R-:W-:Y:S02]  /*0a60*/  LEA R28, R26, R15, 0x3 ;  /* 0x0000000f1a1c7211 */ /* 0x004fe400078e18ff */
[----:B------:R-:W0:Y:S02]  /*0a70*/  @P4 LDC.64 R14, c[0x0][0x230] ;  /* 0x00008c00ff0e4b82 */ /* 0x000e240000000a00 */
[----:B------:R-:W-:-:S03]  /*0a80*/  SHF.R.S32.HI R29, RZ, 0x1f, R28 ;  /* 0x0000001fff1d7819 */ /* 0x000fc6000001141c */
[----:B------:R-:W-:Y:S01]  /*0a90*/  IMAD.WIDE.U32 R18, R19, UR12, R28 ;  /* 0x0000000c13127c25 */ /* 0x000fe2000f8e001c */
[----:B------:R-:W-:-:S04]  /*0aa0*/  ULDC.64 UR12, c[0x0][0x290] ;  /* 0x0000a400000c7ab9 */ /* 0x000fc80000000a00 */
[----:B------:R-:W-:Y:S02]  /*0ab0*/  IADD3 R21, R19, R21, RZ ;  /* 0x0000001513157210 */ /* 0x000fe40007ffe0ff */
[----:B------:R-:W-:-:S05]  /*0ac0*/  @P2 MOV R20, R18 ;  /* 0x0000001200142202 */ /* 0x000fca0000000f00 */
[----:B------:R-:W-:-:S05]  /*0ad0*/  @P2 IMAD.WIDE.U32 R6, R83, R6, R20 ;  /* 0x0000000653062225 */ /* 0x000fca00078e0014 */
[----:B------:R-:W-:Y:S02]  /*0ae0*/  @P2 IADD3 R7, R7, R9, RZ ;  /* 0x0000000907072210 */ /* 0x000fe40007ffe0ff */
[----:B------:R-:W2:Y:S01]  /*0af0*/  @P2 LDC.64 R8, c[0x0][0x228] ;  /* 0x00008a00ff082b82 */ /* 0x000ea20000000a00 */
[C---:B------:R-:W-:Y:S02]  /*0b00*/  @P2 SHF.L.U32 R71, R6.reuse, 0x1, RZ ;  /* 0x0000000106472819 */ /* 0x040fe400000006ff */
[----:B------:R-:W-:Y:S02]  /*0b10*/  @P2 SHF.L.U64.HI R6, R6, 0x1, R7 ;  /* 0x0000000106062819 */ /* 0x000fe40000010207 */
[----:B------:R-:W-:-:S04]  /*0b20*/  @P2 IADD3 R64, P0, R71, R64, RZ ;  /* 0x0000004047402210 */ /* 0x000fc80007f1e0ff */
[----:B------:R-:W-:Y:S02]  /*0b30*/  @P2 IADD3.X R65, R6, R65, RZ, P0, !PT ;  /* 0x0000004106412210 */ /* 0x000fe400007fe4ff */
[----:B--2---:R-:W-:-:S04]  /*0b40*/  @P2 IADD3 R70, P0, R71, R8, RZ ;  /* 0x0000000847462210 */ /* 0x004fc80007f1e0ff */
[----:B------:R-:W-:Y:S02]  /*0b50*/  @P2 IADD3.X R71, R6, R9, RZ, P0, !PT ;  /* 0x0000000906472210 */ /* 0x000fe400007fe4ff */
[----:B------:R-:W2:Y:S01]  /*0b60*/  @P6 LDC.64 R6, c[0x0][0x288] ;  /* 0x0000a200ff066b82 */ /* 0x000ea20000000a00 */
[----:B------:R-:W-:Y:S02]  /*0b70*/  @P6 MOV R9, R21 ;  /* 0x0000001500096202 */ /* 0x000fe40000000f00 */
[----:B------:R-:W-:-:S13]  /*0b80*/  ISETP.NE.AND P2, PT, R104, RZ, PT ;  /* 0x000000ff6800720c */ /* 0x000fda0003f45270 */
[----:B------:R-:W4:Y:S01]  /*0b90*/  @P2 LDC.64 R60, c[0x0][0x230] ;  /* 0x00008c00ff3c2b82 */ /* 0x000f220000000a00 */
[----:B--2---:R-:W-:-:S07]  /*0ba0*/  @P6 IMAD R8, R117, R6, RZ ;  /* 0x0000000675086224 */ /* 0x004fce00078e02ff */
[----:B------:R-:W2:Y:S01]  /*0bb0*/  @P2 LDC.64 R58, c[0x0][0x228] ;  /* 0x00008a00ff3a2b82 */ /* 0x000ea20000000a00 */
[----:B------:R-:W-:Y:S01]  /*0bc0*/  @P6 IMAD R13, R94, R7, R8 ;  /* 0x000000075e0d6224 */ /* 0x000fe200078e0208 */
[----:B------:R-:W-:-:S05]  /*0bd0*/  @P6 MOV R8, R18 ;  /* 0x0000001200086202 */ /* 0x000fca0000000f00 */
[----:B------:R-:W-:-:S05]  /*0be0*/  @P6 IMAD.WIDE.U32 R6, R94, R6, R8 ;  /* 0x000000065e066225 */ /* 0x000fca00078e0008 */
[----:B------:R-:W-:Y:S02]  /*0bf0*/  @P6 IADD3 R9, R7, R13, RZ ;  /* 0x0000000d07096210 */ /* 0x000fe40007ffe0ff */
        /* <DEDUP_REMOVED lines=9> */
[----:B------:R-:W3:Y:S08]  /*0c90*/  @P6 LDC.64 R12, c[0x0][0x230] ;  /* 0x00008c00ff0c6b82 */ /* 0x000ef00000000a00 */
[----:B------:R-:W0:Y:S01]  /*0ca0*/  @P6 LDC.64 R44, c[0x0][0x228] ;  /* 0x00008a00ff2c6b82 */ /* 0x000e220000000a00 */
[----:B-1----:R-:W-:-:S04]  /*0cb0*/  @P2 IMAD R8, R116, R6, RZ ;  /* 0x0000000674082224 */ /* 0x002fc800078e02ff */
[----:B------:R-:W-:Y:S01]  /*0cc0*/  @P2 IMAD R7, R93, R7, R8 ;  /* 0x000000075d072224 */ /* 0x000fe200078e0208 */
[----:B------:R-:W-:-:S05]  /*0cd0*/  @P2 MOV R8, R18 ;  /* 0x0000001200082202 */ /* 0x000fca0000000f00 */
[----:B------:R-:W-:-:S05]  /*0ce0*/  @P2 IMAD.WIDE.U32 R8, R93, R6, R8 ;  /* 0x000000065d082225 */ /* 0x000fca00078e0008 */
[----:B------:R-:W-:Y:S02]  /*0cf0*/  @P2 IADD3 R9, R9, R7, RZ ;  /* 0x0000000709092210 */ /* 0x000fe40007ffe0ff */
[C---:B------:R-:W-:Y:S02]  /*0d00*/  @P2 SHF.L.U32 R7, R8.reuse, 0x1, RZ ;  /* 0x0000000108072819 */ /* 0x040fe400000006ff */
[----:B------:R-:W-:Y:S02]  /*0d10*/  @P2 SHF.L.U64.HI R8, R8, 0x1, R9 ;  /* 0x0000000108082819 */ /* 0x000fe40000010209 */
[----:B----4-:R-:W-:Y:S02]  /*0d20*/  @P2 IADD3 R60, P0, R7, R60, RZ ;  /* 0x0000003c073c2210 */ /* 0x010fe40007f1e0ff */
[----:B------:R-:W-:Y:S02]  /*0d30*/  @P1 MOV R9, R21 ;  /* 0x0000001500091202 */ /* 0x000fe40000000f00 */
[----:B------:R-:W-:-:S02]  /*0d40*/  @P2 IADD3.X R61, R8, R61, RZ, P0, !PT ;  /* 0x0000003d083d2210 */ /* 0x000fc400007fe4ff */
[----:B--2---:R-:W-:Y:S02]  /*0d50*/  @P2 IADD3 R58, P0, R7, R58, RZ ;  /* 0x0000003a073a2210 */ /* 0x004fe40007f1e0ff */
[----:B------:R-:W1:Y:S02]  /*0d60*/  @P1 LDC.64 R6, c[0x0][0x288] ;  /* 0x0000a200ff061b82 */ /* 0x000e640000000a00 */
[----:B------:R-:W-:Y:S02]  /*0d70*/  @P2 IADD3.X R59, R8, R59, RZ, P0, !PT ;  /* 0x0000003b083b2210 */ /* 0x000fe400007fe4ff */
[----:B------:R-:W-:-:S13]  /*0d80*/  ISETP.NE.AND P2, PT, R102, RZ, PT ;  /* 0x000000ff6600720c */ /* 0x000fda0003f45270 */
[----:B------:R-:W2:Y:S01]  /*0d90*/  @P2 LDC.64 R52, c[0x0][0x230] ;  /* 0x00008c00ff342b82 */ /* 0x000ea20000000a00 */
[----:B-1----:R-:W-:-:S07]  /*0da0*/  @P1 IMAD R8, R115, R6, RZ ;  /* 0x0000000673081224 */ /* 0x002fce00078e02ff */
[----:B------:R-:W1:Y:S01]  /*0db0*/  @P2 LDC.64 R50, c[0x0][0x228] ;  /* 0x00008a00ff322b82 */ /* 0x000e620000000a00 */
        /* <DEDUP_REMOVED lines=9> */
[----:B------:R-:W-:Y:S02]  /*0e50*/  @P1 IADD3 R54, P0, R7, R54, RZ ;  /* 0x0000003607361210 */ /* 0x000fe40007f1e0ff */
[----:B------:R-:W4:Y:S02]  /*0e60*/  @P2 LDC.64 R6, c[0x0][0x288] ;  /* 0x0000a200ff062b82 */ /* 0x000f240000000a00 */
[----:B------:R-:W-:Y:S02]  /*0e70*/  @P1 IADD3.X R55, R8, R55, RZ, P0, !PT ;  /* 0x0000003708371210 */ /* 0x000fe400007fe4ff */
[----:B------:R-:W-:-:S13]  /*0e80*/  ISETP.NE.AND P1, PT, R101, RZ, PT ;  /* 0x000000ff6500720c */ /* 0x000fda0003f25270 */
[----:B------:R-:W3:Y:S01]  /*0e90*/  @P1 LDC.64 R48, c[0x0][0x230] ;  /* 0x00008c00ff301b82 */ /* 0x000ee20000000a00 */
[----:B----4-:R-:W-:-:S07]  /*0ea0*/  @P2 IMAD R8, R114, R6, RZ ;  /* 0x0000000672082224 */ /* 0x010fce00078e02ff */
[----:B------:R-:W4:Y:S01]  /*0eb0*/  @P1 LDC.64 R46, c[0x0][0x228] ;  /* 0x00008a00ff2e1b82 */ /* 0x000f220000000a00 */
[----:B------:R-:W-:Y:S01]  /*0ec0*/  @P2 IMAD R7, R91, R7, R8 ;  /* 0x000000075b072224 */ /* 0x000fe200078e0208 */
[----:B------:R-:W-:-:S05]  /*0ed0*/  @P2 MOV R8, R18 ;  /* 0x0000001200082202 */ /* 0x000fca0000000f00 */
[----:B------:R-:W-:-:S05]  /*0ee0*/  @P2 IMAD.WIDE.U32 R8, R91, R6, R8 ;  /* 0x000000065b082225 */ /* 0x000fca00078e0008 */
[----:B------:R-:W-:Y:S02]  /*0ef0*/  @P2 IADD3 R9, R9, R7, RZ ;  /* 0x0000000709092210 */ /* 0x000fe40007ffe0ff */
[C---:B------:R-:W-:Y:S02]  /*0f00*/  @P2 SHF.L.U32 R7, R8.reuse, 0x1, RZ ;  /* 0x0000000108072819 */ /* 0x040fe400000006ff */
[----:B------:R-:W-:Y:S02]  /*0f10*/  @P2 SHF.L.U64.HI R8, R8, 0x1, R9 ;  /* 0x0000000108082819 */ /* 0x000fe40000010209 */
[----:B--2---:R-:W-:Y:S02]  /*0f20*/  @P2 IADD3 R52, P0, R7, R52, RZ ;  /* 0x0000003407342210 */ /* 0x004fe40007f1e0ff */
[----:B------:R-:W-:Y:S02]  /*0f30*/  @P1 MOV R9, R21 ;  /* 0x0000001500091202 */ /* 0x000fe40000000f00 */
[----:B------:R-:W-:-:S02]  /*0f40*/  @P2 IADD3.X R53, R8, R53, RZ, P0, !PT ;  /* 0x0000003508352210 */ /* 0x000fc400007fe4ff */
[----:B-1----:R-:W-:Y:S02]  /*0f50*/  @P2 IADD3 R50, P0, R7, R50, RZ ;  /* 0x0000003207322210 */ /* 0x002fe40007f1e0ff */
[----:B------:R-:W1:Y:S02]  /*0f60*/  @P1 LDC.64 R6, c[0x0][0x288] ;  /* 0x0000a200ff061b82 */ /* 0x000e640000000a00 */
[----:B------:R-:W-:Y:S02]  /*0f70*/  @P2 IADD3.X R51, R8, R51, RZ, P0, !PT ;  /* 0x0000003308332210 */ /* 0x000fe400007fe4ff */
[----:B------:R-:W-:Y:S02]  /*0f80*/  ISETP.NE.AND P2, PT, R11, RZ, PT ;  /* 0x000000ff0b00720c */ /* 0x000fe40003f45270 */
[----:B------:R-:W-:-:S11]  /*0f90*/  P2R R11, PR, RZ, 0x20 ;  /* 0x00000020ff0b7803 */ /* 0x000fd60000000000 */
        /* <DEDUP_REMOVED lines=9> */
[----:B---3--:R-:W-:Y:S02]  /*1030*/  @P1 IADD3 R48, P0, R7, R48, RZ ;  /* 0x0000003007301210 */ /* 0x008fe40007f1e0ff */
[----:B------:R-:W-:Y:S02]  /*1040*/  @P6 MOV R9, R21 ;  /* 0x0000001500096202 */ /* 0x000fe40000000f00 */
[----:B------:R-:W-:-:S02]  /*1050*/  @P1 IADD3.X R49, R8, R49, RZ, P0, !PT ;  /* 0x0000003108311210 */ /* 0x000fc400007fe4ff */
[----:B----4-:R-:W-:Y:S02]  /*1060*/  @P1 IADD3 R46, P0, R7, R46, RZ ;  /* 0x0000002e072e1210 */ /* 0x010fe40007f1e0ff */
[----:B------:R-:W3:Y:S02]  /*1070*/  @P6 LDC.64 R6, c[0x0][0x288] ;  /* 0x0000a200ff066b82 */ /* 0x000ee40000000a00 */
[----:B------:R-:W-:Y:S02]  /*1080*/  @P1 IADD3.X R47, R8, R47, RZ, P0, !PT ;  /* 0x0000002f082f1210 */ /* 0x000fe400007fe4ff */
[----:B------:R-:W-:-:S13]  /*1090*/  ISETP.NE.AND P1, PT, R10, RZ, PT ;  /* 0x000000ff0a00720c */ /* 0x000fda0003f25270 */
[----:B------:R-:W4:Y:S01]  /*10a0*/  @P1 LDC.64 R24, c[0x0][0x230] ;  /* 0x00008c00ff181b82 */ /* 0x000f220000000a00 */
[----:B---3--:R-:W-:-:S07]  /*10b0*/  @P6 IMAD R8, R112, R6, RZ ;  /* 0x0000000670086224 */ /* 0x008fce00078e02ff */
[----:B------:R-:W3:Y:S01]  /*10c0*/  @P1 LDC.64 R32, c[0x0][0x228] ;  /* 0x00008a00ff201b82 */ /* 0x000ee20000000a00 */
        /* <DEDUP_REMOVED lines=9> */
[----:B0-----:R-:W-:Y:S02]  /*1160*/  @P6 IADD3 R44, P0, R7, R44, RZ ;  /* 0x0000002c072c6210 */ /* 0x001fe40007f1e0ff */
[----:B------:R-:W0:Y:S02]  /*1170*/  @P5 LDC.64 R6, c[0x0][0x288] ;  /* 0x0000a200ff065b82 */ /* 0x000e240000000a00 */
[----:B------:R-:W-:Y:S01]  /*1180*/  @P6 IADD3.X R45, R8, R45, RZ, P0, !PT ;  /* 0x0000002d082d6210 */ /* 0x000fe200007fe4ff */
[----:B0-----:R-:W-:-:S04]  /*1190*/  @P5 IMAD R8, R111, R6, RZ ;  /* 0x000000066f085224 */ /* 0x001fc800078e02ff */
        /* <DEDUP_REMOVED lines=10> */
[----:B------:R-:W0:Y:S02]  /*1240*/  @P4 LDC.64 R6, c[0x0][0x288] ;  /* 0x0000a200ff064b82 */ /* 0x000e240000000a00 */
[----:B------:R-:W-:Y:S02]  /*1250*/  @P5 IADD3.X R41, R8, R41, RZ, P0, !PT ;  /* 0x0000002908295210 */ /* 0x000fe400007fe4ff */
[----:B------:R-:W-:-:S04]  /*1260*/  ISETP.NE.AND P5, PT, R102, RZ, PT ;  /* 0x000000ff6600720c */ /* 0x000fc80003fa5270 */
[----:B------:R-:W-:Y:S02]  /*1270*/  P2R R27, PR, RZ, 0x20 ;  /* 0x00000020ff1b7803 */ /* 0x000fe40000000000 */
[----:B------:R-:W-:-:S04]  /*1280*/  ISETP.NE.AND P5, PT, R103, RZ, PT ;  /* 0x000000ff6700720c */ /* 0x000fc80003fa5270 */
[----:B------:R-:W-:Y:S02]  /*1290*/  P2R R10, PR, RZ, 0x20 ;  /* 0x00000020ff0a7803 */ /* 0x000fe40000000000 */
[----:B------:R-:W-:-:S04]  /*12a0*/  ISETP.NE.AND P5, PT, R104, RZ, PT ;  /* 0x000000ff6800720c */ /* 0x000fc80003fa5270 */
[----:B------:R-:W-:Y:S02]  /*12b0*/  P2R R78, PR, RZ, 0x20 ;  /* 0x00000020ff4e7803 */ /* 0x000fe40000000000 */
[----:B------:R-:W-:Y:S01]  /*12c0*/  ISETP.NE.AND P5, PT, R105, RZ, PT ;  /* 0x000000ff6900720c */ /* 0x000fe20003fa5270 */
[----:B0-----:R-:W-:-:S03]  /*12d0*/  @P4 IMAD R8, R110, R6, RZ ;  /* 0x000000066e084224 */ /* 0x001fc600078e02ff */
[----:B------:R-:W-:Y:S01]  /*12e0*/  P2R R79, PR, RZ, 0x20 ;  /* 0x00000020ff4f7803 */ /* 0x000fe20000000000 */
[----:B------:R-:W-:Y:S01]  /*12f0*/  @P4 IMAD R7, R87, R7, R8 ;  /* 0x0000000757074224 */ /* 0x000fe200078e0208 */
[----:B------:R-:W-:Y:S02]  /*1300*/  @P4 MOV R8, R18 ;  /* 0x0000001200084202 */ /* 0x000fe40000000f00 */
[----:B------:R-:W-:-:S03]  /*1310*/  ISETP.NE.AND P5, PT, R106, RZ, PT ;  /* 0x000000ff6a00720c */ /* 0x000fc60003fa5270 */
        /* <DEDUP_REMOVED lines=43> */
[----:B----4-:R-:W-:-:S04]  /*15d0*/  @P1 IADD3 R24, P0, R7, R24, RZ ;  /* 0x0000001807181210 */ /* 0x010fc80007f1e0ff */
[C---:B------:R-:W-:Y:S02]  /*15e0*/  @P1 IADD3.X R25, R8.reuse, R25, RZ, P0, !PT ;  /* 0x0000001908191210 */ /* 0x040fe400007fe4ff */
[----:B---3--:R-:W-:Y:S02]  /*15f0*/  @P1 IADD3 R32, P0, R7, R32, RZ ;  /* 0x0000002007201210 */ /* 0x008fe40007f1e0ff */
[----:B------:R-:W0:Y:S02]  /*1600*/  LDC R7, c[0x0][0x2ac] ;  /* 0x0000ab00ff077b82 */ /* 0x000e240000000800 */
[----:B------:R-:W-:Y:S01]  /*1610*/  @P1 IADD3.X R33, R8, R33, RZ, P0, !PT ;  /* 0x0000002108211210 */ /* 0x000fe200007fe4ff */
[----:B0-----:R-:W-:-:S05]  /*1620*/  IMAD R76, R7, UR16, R76 ;  /* 0x00000010074c7c24 */ /* 0x001fca000f8e024c */
[----:B------:R-:W-:-:S04]  /*1630*/  IADD3 R6, R76, 0x180, RZ ;  /* 0x000001804c067810 */ /* 0x000fc80007ffe0ff */
[----:B------:R-:W-:Y:S02]  /*1640*/  SHF.R.S32.HI R7, RZ, 0x1f, R6 ;  /* 0x0000001fff077819 */ /* 0x000fe40000011406 */
[----:B------:R-:W-:-:S04]  /*1650*/  ISETP.GE.U32.AND P0, PT, R6, UR12, PT ;  /* 0x0000000c06007c0c */ /* 0x000fc8000bf06070 */
[----:B------:R-:W-:-:S04]  /*1660*/  ISETP.GE.AND.EX P0, PT, R7, UR13, PT, P0 ;  /* 0x0000000d07007c0c */ /* 0x000fc8000bf06300 */
[----:B------:R-:W-:-:S13]  /*1670*/  ISETP.LT.U32.AND P0, PT, R2, 0x80, !P0 ;  /* 0x000000800200780c */ /* 0x000fda0004701070 */
[----:B------:R-:W0:Y:S01]  /*1680*/  @P0 LDC.64 R6, c[0x0][0x288] ;  /* 0x0000a200ff060b82 */ /* 0x000e220000000a00 */
[----:B------:R-:W-:-:S07]  /*1690*/  @P0 MOV R67, R21 ;  /* 0x0000001500430202 */ /* 0x000fce0000000f00 */
[----:B------:R-:W1:Y:S01]  /*16a0*/  @P0 LDC.64 R8, c[0x0][0x230] ;  /* 0x00008c00ff080b82 */ /* 0x000e620000000a00 */
[----:B0-----:R-:W-:-:S04]  /*16b0*/  @P0 IMAD R66, R122, R6, RZ ;  /* 0x000000067a420224 */ /* 0x001fc800078e02ff */
        /* <DEDUP_REMOVED lines=11> */
[----:B------:R-:W-:Y:S02]  /*1770*/  MOV R6, RZ ;  /* 0x000000ff00067202 */ /* 0x000fe40000000f00 */
[----:B------:R-:W-:Y:S01]  /*1780*/  IADD3 R7, R76, 0x1a0, RZ ;  /* 0x000001a04c077810 */ /* 0x000fe20007ffe0ff */
[----:B------:R0:W5:Y:S03]  /*1790*/  @P0 LDG.E R69, desc[UR14][R66.64] ;  /* 0x0000000e42450981 */ /* 0x000166000c1e1900 */
[----:B------:R-:W-:Y:S01]  /*17a0*/  SHF.R.S32.HI R68, RZ, 0x1f, R7 ;  /* 0x0000001fff447819 */ /* 0x000fe20000011407 */
[----:B------:R1:W5:Y:S01]  /*17b0*/  @P0 LDG.E R6, desc[UR14][R8.64] ;  /* 0x0000000e08060981 */ /* 0x000362000c1e1900 */
[----:B------:R-:W-:-:S04]  /*17c0*/  ISETP.GE.U32.AND P0, PT, R7, UR12, PT ;  /* 0x0000000c07007c0c */ /* 0x000fc8000bf06070 */
[----:B------:R-:W-:-:S04]  /*17d0*/  ISETP.GE.AND.EX P0, PT, R68, UR13, PT, P0 ;  /* 0x0000000d44007c0c */ /* 0x000fc8000bf06300 */
[----:B------:R-:W-:-:S13]  /*17e0*/  ISETP.LT.U32.AND P0, PT, R2, 0x80, !P0 ;  /* 0x000000800200780c */ /* 0x000fda0004701070 */
[----:B0-----:R-:W0:Y:S01]  /*17f0*/  @P0 LDC.64 R66, c[0x0][0x288] ;  /* 0x0000a200ff420b82 */ /* 0x001e220000000a00 */
[----:B------:R-:W-:Y:S02]  /*1800*/  @P0 MOV R72, R18 ;  /* 0x0000001200480202 */ /* 0x000fe40000000f00 */
[----:B------:R-:W-:-:S05]  /*1810*/  @P0 MOV R73, R21 ;  /* 0x0000001500490202 */ /* 0x000fca0000000f00 */
[----:B-1----:R-:W1:Y:S01]  /*1820*/  @P0 LDC.64 R8, c[0x0][0x230] ;  /* 0x00008c00ff080b82 */ /* 0x002e620000000a00 */
[-C--:B0-----:R-:W-:Y:S02]  /*1830*/  @P0 IMAD R7, R121, R66.reuse, RZ ;  /* 0x0000004279070224 */ /* 0x081fe400078e02ff */
[----:B------:R-:W-:-:S04]  /*1840*/  @P0 IMAD.WIDE.U32 R72, R98, R66, R72 ;  /* 0x0000004262480225 */ /* 0x000fc800078e0048 */
[----:B------:R-:W-:-:S05]  /*1850*/  @P0 IMAD R7, R98, R67, R7 ;  /* 0x0000004362070224 */ /* 0x000fca00078e0207 */
[----:B------:R-:W-:Y:S02]  /*1860*/  @P0 IADD3 R67, R73, R7, RZ ;  /* 0x0000000749430210 */ /* 0x000fe40007ffe0ff */
[C---:B------:R-:W-:Y:S02]  /*1870*/  @P0 SHF.L.U32 R7, R72.reuse, 0x1, RZ ;  /* 0x0000000148070819 */ /* 0x040fe400000006ff */
[----:B------:R-:W-:Y:S02]  /*1880*/  @P0 SHF.L.U64.HI R72, R72, 0x1, R67 ;  /* 0x0000000148480819 */ /* 0x000fe40000010243 */
[----:B------:R-:W0:Y:S01]  /*1890*/  @P0 LDC.64 R66, c[0x0][0x228] ;  /* 0x00008a00ff420b82 */ /* 0x000e220000000a00 */
[----:B-1----:R-:W-:-:S04]  /*18a0*/  @P0 IADD3 R8, P6, R7, R8, RZ ;  /* 0x0000000807080210 */ /* 0x002fc80007fde0ff */
[C---:B------:R-:W-:Y:S02]  /*18b0*/  @P0 IADD3.X R9, R72.reuse, R9, RZ, P6, !PT ;  /* 0x0000000948090210 */ /* 0x040fe400037fe4ff */
[----:B------:R-:W-:Y:S02]  /*18c0*/  MOV R68, RZ ;  /* 0x000000ff00447202 */ /* 0x000fe40000000f00 */
[----:B0-----:R-:W-:Y:S02]  /*18d0*/  @P0 IADD3 R66, P6, R7, R66, RZ ;  /* 0x0000004207420210 */ /* 0x001fe40007fde0ff */
[----:B------:R-:W-:Y:S02]  /*18e0*/  MOV R7, RZ ;  /* 0x000000ff00077202 */ /* 0x000fe40000000f00 */
[----:B------:R-:W-:Y:S02]  /*18f0*/  @P0 IADD3.X R67, R72, R67, RZ, P6, !PT ;  /* 0x0000004348430210 */ /* 0x000fe400037fe4ff */
[----:B------:R-:W-:-:S02]  /*1900*/  IADD3 R72, R76, 0x1c0, RZ ;  /* 0x000001c04c487810 */ /* 0x000fc40007ffe0ff */
[----:B------:R0:W5:Y:S02]  /*1910*/  @P0 LDG.E R7, desc[UR14][R8.64] ;  /* 0x0000000e08070981 */ /* 0x000164000c1e1900 */
[----:B------:R-:W-:Y:S02]  /*1920*/  SHF.R.S32.HI R73, RZ, 0x1f, R72 ;  /* 0x0000001fff497819 */ /* 0x000fe40000011448 */
[----:B------:R1:W5:Y:S01]  /*1930*/  @P0 LDG.E R68, desc[UR14][R66.64] ;  /* 0x0000000e42440981 */ /* 0x000362000c1e1900 */
[----:B------:R-:W-:-:S04]  /*1940*/  ISETP.GE.U32.AND P0, PT, R72, UR12, PT ;  /* 0x0000000c48007c0c */ /* 0x000fc8000bf06070 */
[----:B------:R-:W-:-:S04]  /*1950*/  ISETP.GE.AND.EX P0, PT, R73, UR13, PT, P0 ;  /* 0x0000000d49007c0c */ /* 0x000fc8000bf06300 */
[----:B------:R-:W-:-:S13]  /*1960*/  ISETP.LT.U32.AND P0, PT, R2, 0x80, !P0 ;  /* 0x000000800200780c */ /* 0x000fda0004701070 */
[----:B0-----:R-:W0:Y:S01]  /*1970*/  @P0 LDC.64 R8, c[0x0][0x288] ;  /* 0x0000a200ff080b82 */ /* 0x001e220000000a00 */
[----:B-1----:R-:W-:Y:S02]  /*1980*/  @P0 MOV R66, R18 ;  /* 0x0000001200420202 */ /* 0x002fe40000000f00 */
[----:B------:R-:W-:-:S05]  /*1990*/  @P0 MOV R67, R21 ;  /* 0x0000001500430202 */ /* 0x000fca0000000f00 */
[----:B------:R-:W1:Y:S01]  /*19a0*/  @P0 LDC.64 R72, c[0x0][0x230] ;  /* 0x00008c00ff480b82 */ /* 0x000e620000000a00 */
[-C--:B0-----:R-:W-:Y:S02]  /*19b0*/  @P0 IMAD R74, R120, R8.reuse, RZ ;  /* 0x00000008784a0224 */ /* 0x081fe400078e02ff */
[----:B------:R-:W-:-:S04]  /*19c0*/  @P0 IMAD.WIDE.U32 R66, R97, R8, R66 ;  /* 0x0000000861420225 */ /* 0x000fc800078e0042 */
[----:B------:R-:W-:-:S05]  /*19d0*/  @P0 IMAD R75, R97, R9, R74 ;  /* 0x00000009614b0224 */ /* 0x000fca00078e024a */
[----:B------:R-:W-:Y:S02]  /*19e0*/  @P0 IADD3 R67, R67, R75, RZ ;  /* 0x0000004b43430210 */ /* 0x000fe40007ffe0ff */
[----:B------:R-:W0:Y:S01]  /*19f0*/  @P0 LDC.64 R74, c[0x0][0x228] ;  /* 0x00008a00ff4a0b82 */ /* 0x000e220000000a00 */
[C---:B------:R-:W-:Y:S02]  /*1a00*/  @P0 SHF.L.U32 R9, R66.reuse, 0x1, RZ ;  /* 0x0000000142090819 */ /* 0x040fe400000006ff */
[----:B------:R-:W-:Y:S02]  /*1a10*/  @P0 SHF.L.U64.HI R66, R66, 0x1, R67 ;  /* 0x0000000142420819 */ /* 0x000fe40000010243 */
[----:B-1----:R-:W-:-:S04]  /*1a20*/  @P0 IADD3 R72, P6, R9, R72, RZ ;  /* 0x0000004809480210 */ /* 0x002fc80007fde0ff */
[----:B------:R-:W-:Y:S02]  /*1a30*/  @P0 IADD3.X R73, R66, R73, RZ, P6, !PT ;  /* 0x0000004942490210 */ /* 0x000fe400037fe4ff */
[----:B------:R-:W-:Y:S02]  /*1a40*/  MOV R8, RZ ;  /* 0x000000ff00087202 */ /* 0x000fe40000000f00 */
[----:B------:R-:W-:Y:S02]  /*1a50*/  MOV R67, RZ ;  /* 0x000000ff00437202 */ /* 0x000fe40000000f00 */
[----:B------:R-:W-:Y:S02]  /*1a60*/  IADD3 R76, R76, 0x1e0, RZ ;  /* 0x000001e04c4c7810 */ /* 0x000fe40007ffe0ff */
        /* <DEDUP_REMOVED lines=9> */
[----:B------:R-:W-:Y:S02]  /*1b00*/  @P0 MOV R76, R18 ;  /* 0x00000012004c0202 */ /* 0x000fe40000000f00 */
[----:B------:R-:W-:-:S05]  /*1b10*/  @P0 MOV R77, R21 ;  /* 0x00000015004d0202 */ /* 0x000fca0000000f00 */
[----:B------:R-:W1:Y:S01]  /*1b20*/  @P0 LDC.64 R72, c[0x0][0x230] ;  /* 0x00008c00ff480b82 */ /* 0x000e620000000a00 */
[-C--:B0-----:R-:W-:Y:S02]  /*1b30*/  @P0 IMAD R9, R119, R74.reuse, RZ ;  /* 0x0000004a77090224 */ /* 0x081fe400078e02ff */
[----:B------:R-:W-:-:S04]  /*1b40*/  @P0 IMAD.WIDE.U32 R76, R96, R74, R76 ;  /* 0x0000004a604c0225 */ /* 0x000fc800078e004c */
[----:B------:R-:W-:-:S05]  /*1b50*/  @P0 IMAD R9, R96, R75, R9 ;  /* 0x0000004b60090224 */ /* 0x000fca00078e0209 */
[----:B------:R-:W-:Y:S02]  /*1b60*/  @P0 IADD3 R75, R77, R9, RZ ;  /* 0x000000094d4b0210 */ /* 0x000fe40007ffe0ff */
[C---:B------:R-:W-:Y:S02]  /*1b70*/  @P0 SHF.L.U32 R9, R76.reuse, 0x1, RZ ;  /* 0x000000014c090819 */ /* 0x040fe400000006ff */
[----:B------:R-:W-:Y:S02]  /*1b80*/  @P0 SHF.L.U64.HI R76, R76, 0x1, R75 ;  /* 0x000000014c4c0819 */ /* 0x000fe4000001024b */
[----:B------:R-:W0:Y:S02]  /*1b90*/  LDC.64 R74, c[0x0][0x248] ;  /* 0x00009200ff4a7b82 */ /* 0x000e240000000a00 */
[----:B0-----:R-:W-:-:S06]  /*1ba0*/  IMAD.WIDE R74, R5, 0x8, R74 ;  /* 0x00000008054a7825 */ /* 0x001fcc00078e024a */
[----:B------:R-:W2:Y:S01]  /*1bb0*/  LDG.E.64 R74, desc[UR14][R74.64] ;  /* 0x0000000e4a4a7981 */ /* 0x000ea2000c1e1b00 */
[----:B-1----:R-:W-:-:S04]  /*1bc0*/  @P0 IADD3 R72, P6, R9, R72, RZ ;  /* 0x0000004809480210 */ /* 0x002fc80007fde0ff */
[----:B------:R-:W-:Y:S02]  /*1bd0*/  @P0 IADD3.X R73, R76, R73, RZ, P6, !PT ;  /* 0x000000494c490210 */ /* 0x000fe400037fe4ff */
[----:B------:R-:W-:Y:S02]  /*1be0*/  CS2R R80, SRZ ;  /* 0x0000000000507805 */ /* 0x000fe4000001ff00 */
[----:B------:R-:W-:-:S04]  /*1bf0*/  MOV R82, RZ ;  /* 0x000000ff00527202 */ /* 0x000fc80000000f00 */
[----:B------:R-:W5:Y:S04]  /*1c00*/  @P5 LDG.E R81, desc[UR14][R70.64] ;  /* 0x0000000e46515981 */ /* 0x000f68000c1e1900 */
[----:B------:R0:W3:Y:S01]  /*1c10*/  @P5 LDG.E R82, desc[UR14][R64.64] ;  /* 0x0000000e40525981 */ /* 0x0000e2000c1e1900 */
[----:B------:R-:W-:Y:S02]  /*1c20*/  ISETP.NE.AND P5, PT, R79, RZ, PT ;  /* 0x000000ff4f00720c */ /* 0x000fe40003fa5270 */
[----:B0-----:R-:W-:-:S11]  /*1c30*/  CS2R R64, SRZ ;  /* 0x0000000000407805 */ /* 0x001fd6000001ff00 */
[----:B------:R-:W5:Y:S04]  /*1c40*/  @P5 LDG.E R80, desc[UR14][R62.64] ;  /* 0x0000000e3e505981 */ /* 0x000f68000c1e1900 */
[----:B------:R0:W5:Y:S01]  /*1c50*/  @P5 LDG.E R64, desc[UR14][R30.64] ;  /* 0x0000000e1e405981 */ /* 0x000162000c1e1900 */
[----:B------:R-:W-:Y:S02]  /*1c60*/  ISETP.NE.AND P5, PT, R78, RZ, PT ;  /* 0x000000ff4e00720c */ /* 0x000fe40003fa5270 */
[----:B------:R-:W-:Y:S02]  /*1c70*/  CS2R R78, SRZ ;  /* 0x00000000004e7805 */ /* 0x000fe4000001ff00 */
[----:B0-----:R-:W-:-:S09]  /*1c80*/  CS2R R30, SRZ ;  /* 0x00000000001e7805 */ /* 0x001fd2000001ff00 */
[----:B------:R-:W5:Y:S04]  /*1c90*/  @P5 LDG.E R79, desc[UR14][R58.64] ;  /* 0x0000000e3a4f5981 */ /* 0x000f68000c1e1900 */
[----:B------:R-:W5:Y:S01]  /*1ca0*/  @P5 LDG.E R31, desc[UR14][R60.64] ;  /* 0x0000000e3c1f5981 */ /* 0x000f62000c1e1900 */
[----:B------:R-:W-:Y:S01]  /*1cb0*/  ISETP.NE.AND P5, PT, R10, RZ, PT ;  /* 0x000000ff0a00720c */ /* 0x000fe20003fa5270 */
[----:B------:R-:W-:Y:S01]  /*1cc0*/  UMOV UR13, 0x3f800000 ;  /* 0x3f800000000d7882 */ /* 0x000fe20000000000 */
[----:B------:R-:W-:-:S11]  /*1cd0*/  MOV R10, RZ ;  /* 0x000000ff000a7202 */ /* 0x000fd60000000f00 */
[----:B------:R-:W5:Y:S04]  /*1ce0*/  @P5 LDG.E R65, desc[UR14][R56.64] ;  /* 0x0000000e38415981 */ /* 0x000f68000c1e1900 */
[----:B------:R-:W5:Y:S01]  /*1cf0*/  @P5 LDG.E R78, desc[UR14][R54.64] ;  /* 0x0000000e364e5981 */ /* 0x000f62000c1e1900 */
[----:B------:R-:W-:-:S13]  /*1d00*/  ISETP.NE.AND P5, PT, R27, RZ, PT ;  /* 0x000000ff1b00720c */ /* 0x000fda0003fa5270 */
[----:B------:R-:W5:Y:S01]  /*1d10*/  @P5 LDG.E R10, desc[UR14][R52.64] ;  /* 0x0000000e340a5981 */ /* 0x000f62000c1e1900 */
[----:B------:R-:W-:-:S06]  /*1d20*/  CS2R R70, SRZ ;  /* 0x0000000000467805 */ /* 0x000fcc000001ff00 */
[----:B------:R-:W5:Y:S01]  /*1d30*/  @P1 LDG.E R70, desc[UR14][R32.64] ;  /* 0x0000000e20461981 */ /* 0x000f62000c1e1900 */
[----:B------:R-:W-:Y:S03]  /*1d40*/  BSSY B0, `(.L_x_808) ;  /* 0x000003d000007945 */ /* 0x000fe60003800000 */
[----:B------:R-:W5:Y:S01]  /*1d50*/  @P2 LDG.E R71, desc[UR14][R22.64] ;  /* 0x0000000e16472981 */ /* 0x000f62000c1e1900 */
[----:B--2---:R-:W-:-:S13]  /*1d60*/  R2UR UR12, R74 ;  /* 0x000000004a0c72ca */ /* 0x004fda00000e0000 */
[----:B------:R-:W-:-:S05]  /*1d70*/  MOV R66, UR12 ;  /* 0x0000000c00427c02 */ /* 0x000fca0008000f00 */
[----:B------:R-:W-:Y:S02]  /*1d80*/  FFMA.FTZ R66, -R66, UR12, R75 ;  /* 0x0000000c42427c23 */ /* 0x000fe4000801014b */
[----:B------:R-:W0:Y:S03]  /*1d90*/  @P0 LDC.64 R74, c[0x0][0x228] ;  /* 0x00008a00ff4a0b82 */ /* 0x000e260000000a00 */
[----:B------:R-:W-:-:S13]  /*1da0*/  FSETP.GTU.FTZ.AND P6, PT, R66, RZ, PT ;  /* 0x000000ff4200720b */ /* 0x000fda0003fdc000 */
[----:B------:R-:W-:-:S05]  /*1db0*/  VOTEU.ANY UP0, P6 ;  /* 0x00000000003f7886 */ /* 0x000fca0003000100 */
[----:B------:R-:W-:Y:S01]  /*1dc0*/  @UP0 ULDC UR9, c[0x0][0x250] ;  /* 0x0000940000090ab9 */ /* 0x000fe20000000800 */
[----:B0-----:R-:W-:-:S04]  /*1dd0*/  @P0 IADD3 R74, P6, R9, R74, RZ ;  /* 0x0000004a094a0210 */ /* 0x001fc80007fde0ff */
[----:B------:R-:W-:Y:S02]  /*1de0*/  @P0 IADD3.X R75, R76, R75, RZ, P6, !PT ;  /* 0x0000004b4c4b0210 */ /* 0x000fe400037fe4ff */
[----:B------:R-:W-:Y:S02]  /*1df0*/  PLOP3.LUT P6, PT, PT, PT, UP0, 0x80, 0x0 ;  /* 0x000000000000781c */ /* 0x000fe40003fcf008 */
[----:B------:R-:W-:-:S06]  /*1e00*/  MOV R9, RZ ;  /* 0x000000ff00097202 */ /* 0x000fcc0000000f00 */
[----:B------:R-:W5:Y:S05]  /*1e10*/  @P0 LDG.E R9, desc[UR14][R72.64] ;  /* 0x0000000e48090981 */ /* 0x000f6a000c1e1900 */
[----:B------:R-:W-:Y:S01]  /*1e20*/  @P6 FADD.FTZ R76, R66, UR9 ;  /* 0x00000009424c6e21 */ /* 0x000fe20008010000 */
[----:B------:R-:W-:Y:S02]  /*1e30*/  PLOP3.LUT P6, PT, PT, PT, UP0, 0x80, 0x0 ;  /* 0x000000000000781c */ /* 0x000fe40003fcf008 */
[----:B------:R-:W-:-:S06]  /*1e40*/  MOV R66, RZ ;  /* 0x000000ff00427202 */ /* 0x000fcc0000000f00 */
[----:B------:R0:W5:Y:S01]  /*1e50*/  @P0 LDG.E R66, desc[UR14][R74.64] ;  /* 0x0000000e4a420981 */ /* 0x000162000c1e1900 */
[----:B------:R-:W-:-:S04]  /*1e60*/  PLOP3.LUT P0, PT, PT, PT, UP0, 0x80, 0x0 ;  /* 0x000000000000781c */ /* 0x000fc80003f0f008 */
[----:B------:R-:W1:Y:S01]  /*1e70*/  @P6 MUFU.RSQ R76, R76 ;  /* 0x0000004c004c6308 */ /* 0x000e620000001400 */
[----:B------:R-:W-:-:S08]  /*1e80*/  ISETP.NE.AND P6, PT, R100, RZ, PT ;  /* 0x000000ff6400720c */ /* 0x000fd00003fc5270 */
[----:B-1----:R-:W-:Y:S02]  /*1e90*/  @P0 R2UR UR13, R76 ;  /* 0x000000004c0d02ca */ /* 0x002fe400000e0000 */
[----:B------:R-:W-:-:S06]  /*1ea0*/  CS2R R76, SRZ ;  /* 0x00000000004c7805 */ /* 0x000fcc000001ff00 */
[----:B------:R-:W5:Y:S01]  /*1eb0*/  @P5 LDG.E R77, desc[UR14][R50.64] ;  /* 0x0000000e324d5981 */ /* 0x000f62000c1e1900 */
[----:B------:R-:W-:Y:S02]  /*1ec0*/  ISETP.NE.AND P5, PT, R11, RZ, PT ;  /* 0x000000ff0b00720c */ /* 0x000fe40003fa5270 */
[----:B------:R-:W-:-:S06]  /*1ed0*/  MOV R11, RZ ;  /* 0x000000ff000b7202 */ /* 0x000fcc0000000f00 */
[----:B------:R1:W5:Y:S01]  /*1ee0*/  @P6 LDG.E R11, desc[UR14][R12.64] ;  /* 0x0000000e0c0b6981 */ /* 0x000362000c1e1900 */
[----:B0-----:R-:W-:Y:S02]  /*1ef0*/  CS2R R74, SRZ ;  /* 0x00000000004a7805 */ /* 0x001fe4000001ff00 */
[----:B------:R-:W-:-:S04]  /*1f00*/  CS2R R72, SRZ ;  /* 0x0000000000487805 */ /* 0x000fc8000001ff00 */
[----:B------:R-:W5:Y:S01]  /*1f10*/  @P6 LDG.E R75, desc[UR14][R44.64] ;  /* 0x0000000e2c4b6981 */ /* 0x000f62000c1e1900 */
[----:B-1----:R-:W-:-:S03]  /*1f20*/  CS2R R12, SRZ ;  /* 0x00000000000c7805 */ /* 0x002fc6000001ff00 */
[----:B------:R-:W5:Y:S04]  /*1f30*/  @P5 LDG.E R74, desc[UR14][R40.64] ;  /* 0x0000000e284a5981 */ /* 0x000f68000c1e1900 */
[----:B------:R-:W5:Y:S04]  /*1f40*/  @P4 LDG.E R73, desc[UR14][R38.64] ;  /* 0x0000000e26494981 */ /* 0x000f68000c1e1900 */
[----:B------:R0:W5:Y:S04]  /*1f50*/  @P4 LDG.E R13, desc[UR14][R14.64] ;  /* 0x0000000e0e0d4981 */ /* 0x000168000c1e1900 */
[----:B------:R-:W5:Y:S04]  /*1f60*/  @P5 LDG.E R12, desc[UR14][R42.64] ;  /* 0x0000000e2a0c5981 */ /* 0x000f68000c1e1900 */
[----:B------:R-:W5:Y:S01]  /*1f70*/  @P3 LDG.E R72, desc[UR14][R34.64] ;  /* 0x0000000e22483981 */ /* 0x000f62000c1e1900 */
[----:B0-----:R-:W-:-:S06]  /*1f80*/  CS2R R14, SRZ ;  /* 0x00000000000e7805 */ /* 0x001fcc000001ff00 */
[----:B------:R-:W5:Y:S01]  /*1f90*/  @P3 LDG.E R14, desc[UR14][R36.64] ;  /* 0x0000000e240e3981 */ /* 0x000f62000c1e1900 */
[----:B------:R-:W-:-:S03]  /*1fa0*/  ISETP.NE.AND P0, PT, R101, RZ, PT ;  /* 0x000000ff6500720c */ /* 0x000fc60003f05270 */
[----:B------:R0:W5:Y:S10]  /*1fb0*/  @P2 LDG.E R15, desc[UR14][R16.64] ;  /* 0x0000000e100f2981 */ /* 0x000174000c1e1900 */
[----:B------:R-:W5:Y:S04]  /*1fc0*/  @P0 LDG.E R30, desc[UR14][R48.64] ;  /* 0x0000000e301e0981 */ /* 0x000f68000c1e1900 */
[----:B------:R-:W5:Y:S01]  /*1fd0*/  @P0 LDG.E R76, desc[UR14][R46.64] ;  /* 0x0000000e2e4c0981 */ /* 0x000f62000c1e1900 */
[----:B------:R-:W-:-:S02]  /*1fe0*/  ISETP.GT.U32.AND P0, PT, R2, 0x7f, PT ;  /* 0x0000007f0200780c */ /* 0x000fc40003f04070 */
[----:B0-----:R-:W-:Y:S02]  /*1ff0*/  MOV R16, RZ ;  /* 0x000000ff00107202 */ /* 0x001fe40000000f00 */
[----:B------:R-:W-:Y:S01]  /*2000*/  CS2R R22, SRZ ;  /* 0x0000000000167805 */ /* 0x000fe2000001ff00 */
[--C-:B---3--:R-:W-:Y:S02]  /*2010*/  HADD2.F32 R27, -RZ, R82.reuse.H0_H0 ;  /* 0x20000052ff1b7230 */ /* 0x108fe40000004100 */
[----:B------:R-:W-:Y:S01]  /*2020*/  HADD2.F32 R17, -RZ, R82.H1_H1 ;  /* 0x30000052ff117230 */ /* 0x000fe20000004100 */
[----:B------:R0:W5:Y:S02]  /*2030*/  @P1 LDG.E R16, desc[UR14][R24.64] ;  /* 0x0000000e18101981 */ /* 0x000164000c1e1900 */
[----:B0-----:R-:W-:-:S03]  /*2040*/  CS2R R24, SRZ ;  /* 0x0000000000187805 */ /* 0x001fc6000001ff00 */
[----:B------:R-:W-:Y:S05]  /*2050*/  @P0 BRA `(.L_x_809) ;  /* 0x00000000002c0947 */ /* 0x000fea0003800000 */
        /* <DEDUP_REMOVED lines=11> */
.L_x_809:
[----:B------:R-:W-:Y:S05]  /*2110*/  BSYNC B0 ;  /* 0x0000000000007941 */ /* 0x000fea0003800000 */
.L_x_808:
[----:B------:R-:W-:Y:S01]  /*2120*/  ISETP.NE.AND P0, PT, RZ, UR11, PT ;  /* 0x0000000bff007c0c */ /* 0x000fe2000bf05270 */
[----:B0-----:R-:W-:Y:S01]  /*2130*/  FADD.FTZ R28, R27, -UR12 ;  /* 0x8000000c1b1c7e21 */ /* 0x001fe20008010000 */
[----:B------:R-:W-:Y:S01]  /*2140*/  FADD.FTZ R32, R17, -UR12 ;  /* 0x8000000c11207e21 */ /* 0x000fe20008010000 */
[--C-:B-----5:R-:W-:Y:S02]  /*2150*/  HADD2.F32 R27, -RZ, R81.reuse.H0_H0 ;  /* 0x20000051ff1b7230 */ /* 0x120fe40000004100 */
[----:B------:R-:W-:Y:S01]  /*2160*/  FMUL.FTZ R17, R28, UR13 ;  /* 0x0000000d1c117c20 */ /* 0x000fe20008410000 */
[----:B------:R-:W-:Y:S02]  /*2170*/  HADD2.F32 R29, -RZ, R81.H1_H1 ;  /* 0x30000051ff1d7230 */ /* 0x000fe40000004100 */
[----:B------:R-:W-:-:S05]  /*2180*/  FMUL.FTZ R28, R32, UR13 ;  /* 0x0000000d201c7c20 */ /* 0x000fca0008410000 */
        /* <DEDUP_REMOVED lines=19> */
.L_x_810:
[----:B------:R-:W-:Y:S01]  /*22c0*/  FMUL.FTZ R32, R27, R22 ;  /* 0x000000161b207220 */ /* 0x000fe20000410000 */
[--C-:B------:R-:W-:Y:S02]  /*22d0*/  HADD2.F32 R36, -RZ, R64.reuse.H0_H0 ;  /* 0x20000040ff247230 */ /* 0x100fe40000004100 */
[----:B------:R-:W-:Y:S01]  /*22e0*/  FMUL.FTZ R34, R29, R23 ;  /* 0x000000171d227220 */ /* 0x000fe20000410000 */
[----:B------:R-:W-:Y:S02]  /*22f0*/  HADD2.F32 R37, -RZ, R64.H1_H1 ;  /* 0x30000040ff257230 */ /* 0x000fe40000004100 */
[----:B------:R-:W-:Y:S01]  /*2300*/  FFMA.FTZ R33, R17, R32, RZ ;  /* 0x0000002011217223 */ /* 0x000fe200000100ff */
[----:B------:R-:W-:Y:S01]  /*2310*/  FADD.FTZ R35, RZ, R32 ;  /* 0x00000020ff237221 */ /* 0x000fe20000010000 */
[----:B------:R-:W-:Y:S01]  /*2320*/  FADD.FTZ R36, R36, -UR12 ;  /* 0x8000000c24247e21 */ /* 0x000fe20008010000 */
[C---:B------:R-:W-:Y:S01]  /*2330*/  FFMA.FTZ R45, R28.reuse, R29, RZ ;  /* 0x0000001d1c2d7223 */ /* 0x040fe200000100ff */
[----:B------:R-:W-:Y:S01]  /*2340*/  FADD.FTZ R37, R37, -UR12 ;  /* 0x8000000c25257e21 */ /* 0x000fe20008010000 */
[----:B------:R-:W-:Y:S01]  /*2350*/  FFMA.FTZ R32, R28, R34, R33 ;  /* 0x000000221c207223 */ /* 0x000fe20000010021 */
[----:B------:R-:W-:Y:S01]  /*2360*/  FADD.FTZ R33, R34, R35 ;  /* 0x0000002322217221 */ /* 0x000fe20000010000 */
[----:B------:R-:W-:-:S02]  /*2370*/  HADD2.F32 R39, -RZ, R80.H0_H0 ;  /* 0x20000050ff277230 */ /* 0x000fc40000004100 */
[----:B------:R-:W-:Y:S01]  /*2380*/  FMUL.FTZ R47, R36, UR13 ;  /* 0x0000000d242f7c20 */ /* 0x000fe20008410000 */
[----:B------:R-:W-:Y:S02]  /*2390*/  HADD2.F32 R35, -RZ, R80.H1_H1 ;  /* 0x30000050ff237230 */ /* 0x000fe40000004100 */
[----:B------:R-:W-:Y:S01]  /*23a0*/  FFMA.FTZ R46, R17, R27, RZ ;  /* 0x0000001b112e7223 */ /* 0x000fe200000100ff */
        /* <DEDUP_REMOVED lines=20> */
.L_x_811:
[----:B------:R-:W-:Y:S01]  /*24f0*/  FADD.FTZ R34, RZ, R27 ;  /* 0x0000001bff227221 */ /* 0x000fe20000010000 */
[----:B------:R-:W-:Y:S01]  /*2500*/  FMUL.FTZ R37, R39, R22 ;  /* 0x0000001627257220 */ /* 0x000fe20000410000 */
[----:B------:R-:W-:Y:S01]  /*2510*/  FADD.FTZ R36, RZ, R29 ;  /* 0x0000001dff247221 */ /* 0x000fe20000010000 */
[C---:B------:R-:W-:Y:S01]  /*2520*/  FFMA.FTZ R29, R47.reuse, R39, R46 ;  /* 0x000000272f1d7223 */ /* 0x040fe2000001002e */
[----:B------:R-:W-:Y:S01]  /*2530*/  FADD.FTZ R34, R34, R39 ;  /* 0x0000002722227221 */ /* 0x000fe20000010000 */
[----:B------:R-:W-:Y:S01]  /*2540*/  FFMA.FTZ R39, R47, R37, R32 ;  /* 0x000000252f277223 */ /* 0x000fe20000010020 */
[----:B------:R-:W-:Y:S01]  /*2550*/  FFMA.FTZ R17, R28, R35, R45 ;  /* 0x000000231c117223 */ /* 0x000fe2000001002d */
[----:B------:R-:W-:Y:S01]  /*2560*/  FADD.FTZ R27, R36, R35 ;  /* 0x00000023241b7221 */ /* 0x000fe20000010000 */
[----:B------:R-:W-:Y:S01]  /*2570*/  FMUL.FTZ R35, R35, R23 ;  /* 0x0000001723237220 */ /* 0x000fe20000410000 */
[----:B------:R-:W-:Y:S01]  /*2580*/  FADD.FTZ R32, R33, R37 ;  /* 0x0000002521207221 */ /* 0x000fe20000010000 */
[----:B------:R-:W-:-:S02]  /*2590*/  HADD2.F32 R36, -RZ, R31.H0_H0 ;  /* 0x2000001fff247230 */ /* 0x000fc40000004100 */
[----:B------:R-:W-:Y:S02]  /*25a0*/  HADD2.F32 R37, -RZ, R31.H1_H1 ;  /* 0x3000001fff257230 */ /* 0x000fe40000004100 */
[----:B------:R-:W-:Y:S01]  /*25b0*/  FFMA.FTZ R33, R28, R35, R39 ;  /* 0x000000231c217223 */ /* 0x000fe20000010027 */
[----:B------:R-:W-:Y:S01]  /*25c0*/  FADD.FTZ R35, R35, R32 ;  /* 0x0000002023237221 */ /* 0x000fe20000010000 */
[----:B------:R-:W-:Y:S01]  /*25d0*/  FADD.FTZ R36, R36, -UR12 ;  /* 0x8000000c24247e21 */ /* 0x000fe20008010000 */
[--C-:B------:R-:W-:Y:S02]  /*25e0*/  HADD2.F32 R39, -RZ, R79.reuse.H0_H0 ;  /* 0x2000004fff277230 */ /* 0x100fe40000004100 */
[----:B------:R-:W-:Y:S01]  /*25f0*/  FADD.FTZ R32, R37, -UR12 ;  /* 0x8000000c25207e21 */ /* 0x000fe20008010000 */
[----:B------:R-:W-:Y:S02]  /*2600*/  HADD2.F32 R28, -RZ, R79.H1_H1 ;  /* 0x3000004fff1c7230 */ /* 0x000fe40000004100 */
[----:B------:R-:W-:Y:S01]  /*2610*/  FMUL.FTZ R46, R36, UR13 ;  /* 0x0000000d242e7c20 */ /* 0x000fe20008410000 */
[----:B------:R-:W-:-:S02]  /*2620*/  HADD2.F32 R37, -RZ, R65.H0_H0 ;  /* 0x20000041ff257230 */ /* 0x000fc40000004100 */
        /* <DEDUP_REMOVED lines=20> */
.L_x_812:
[----:B------:R-:W-:Y:S01]  /*2770*/  FADD.FTZ R36, R34, R39 ;  /* 0x0000002722247221 */ /* 0x000fe20000010000 */
[----:B------:R-:W-:Y:S01]  /*2780*/  FMUL.FTZ R38, R39, R22 ;  /* 0x0000001627267220 */ /* 0x000fe20000410000 */
[C---:B------:R-:W-:Y:S01]  /*2790*/  FFMA.FTZ R34, R46.reuse, R39, R29 ;  /* 0x000000272e227223 */ /* 0x040fe2000001001d */
[----:B------:R-:W-:Y:S02]  /*27a0*/  HADD2.F32 R39, -RZ, R65.H1_H1 ;  /* 0x30000041ff277230 */ /* 0x000fe40000004100 */
[----:B------:R-:W-:Y:S01]  /*27b0*/  FFMA.FTZ R33, R46, R38, R33 ;  /* 0x000000262e217223 */ /* 0x000fe20000010021 */
[----:B------:R-:W-:Y:S01]  /*27c0*/  FADD.FTZ R38, R35, R38 ;  /* 0x0000002623267221 */ /* 0x000fe20000010000 */
[----:B------:R-:W-:Y:S01]  /*27d0*/  FADD.FTZ R35, R37, -UR12 ;  /* 0x8000000c25237e21 */ /* 0x000fe20008010000 */
[----:B------:R-:W-:Y:S01]  /*27e0*/  FADD.FTZ R39, R39, -UR12 ;  /* 0x8000000c27277e21 */ /* 0x000fe20008010000 */
[--C-:B------:R-:W-:Y:S02]  /*27f0*/  HADD2.F32 R29, -RZ, R78.reuse.H0_H0 ;  /* 0x2000004eff1d7230 */ /* 0x100fe40000004100 */
[----:B------:R-:W-:Y:S01]  /*2800*/  FMUL.FTZ R37, R28, R23 ;  /* 0x000000171c257220 */ /* 0x000fe20000410000 */
        /* <DEDUP_REMOVED lines=22> */
.L_x_813:
[C---:B------:R-:W-:Y:S01]  /*2970*/  FFMA.FTZ R46, R32.reuse, R37, R33 ;  /* 0x00000025202e7223 */ /* 0x040fe20000010021 */
[----:B------:R-:W-:Y:S01]  /*2980*/  FMUL.FTZ R44, R29, R22 ;  /* 0x000000161d2c7220 */ /* 0x000fe20000410000 */
[----:B------:R-:W-:Y:S01]  /*2990*/  FADD.FTZ R33, R37, R38 ;  /* 0x0000002625217221 */ /* 0x000fe20000010000 */
[--C-:B------:R-:W-:Y:S02]  /*29a0*/  HADD2.F32 R39, -RZ, R10.reuse.H0_H0 ;  /* 0x2000000aff277230 */ /* 0x100fe40000004100 */
[----:B------:R-:W-:Y:S01]  /*29b0*/  FFMA.FTZ R37, R32, R28, R17 ;  /* 0x0000001c20257223 */ /* 0x000fe20000010011 */
[----:B------:R-:W-:Y:S02]  /*29c0*/  HADD2.F32 R41, -RZ, R10.H1_H1 ;  /* 0x3000000aff297230 */ /* 0x000fe40000004100 */
[----:B------:R-:W-:Y:S01]  /*29d0*/  FADD.FTZ R27, R27, R28 ;  /* 0x0000001c1b1b7221 */ /* 0x000fe20000010000 */
[----:B------:R-:W-:Y:S01]  /*29e0*/  FFMA.FTZ R17, R35, R44, R46 ;  /* 0x0000002c23117223 */ /* 0x000fe2000001002e */
[----:B------:R-:W-:Y:S01]  /*29f0*/  FMUL.FTZ R32, R40, R23 ;  /* 0x0000001728207220 */ /* 0x000fe20000410000 */
[----:B------:R-:W-:Y:S01]  /*2a00*/  FADD.FTZ R33, R33, R44 ;  /* 0x0000002c21217221 */ /* 0x000fe20000010000 */
[----:B------:R-:W-:Y:S01]  /*2a10*/  FFMA.FTZ R28, R35, R29, R34 ;  /* 0x0000001d231c7223 */ /* 0x000fe20000010022 */
[----:B------:R-:W-:Y:S01]  /*2a20*/  FADD.FTZ R39, R39, -UR12 ;  /* 0x8000000c27277e21 */ /* 0x000fe20008010000 */
[----:B------:R-:W-:Y:S01]  /*2a30*/  FADD.FTZ R34, R41, -UR12 ;  /* 0x8000000c29227e21 */ /* 0x000fe20008010000 */
[----:B------:R-:W-:Y:S01]  /*2a40*/  FFMA.FTZ R38, R42, R32, R17 ;  /* 0x000000202a267223 */ /* 0x000fe20000010011 */
[----:B------:R-:W-:Y:S01]  /*2a50*/  FADD.FTZ R17, R32, R33 ;  /* 0x0000002120117221 */ /* 0x000fe20000010000 */
[----:B------:R-:W-:-:S02]  /*2a60*/  HADD2.F32 R35, -RZ, R77.H0_H0 ;  /* 0x2000004dff237230 */ /* 0x000fc40000004100 */
        /* <DEDUP_REMOVED lines=22> */
.L_x_814:
[----:B------:R-:W-:Y:S01]  /*2bd0*/  FADD.FTZ R44, R36, R29 ;  /* 0x0000001d242c7221 */ /* 0x000fe20000010000 */
[----:B------:R-:W-:Y:S01]  /*2be0*/  FMUL.FTZ R46, R35, R22 ;  /* 0x00000016232e7220 */ /* 0x000fe20000410000 */
[--C-:B------:R-:W-:Y:S02]  /*2bf0*/  HADD2.F32 R33, -RZ, R30.reuse.H0_H0 ;  /* 0x2000001eff217230 */ /* 0x100fe40000004100 */
        /* <DEDUP_REMOVED lines=29> */
.L_x_815:
[----:B------:R-:W-:Y:S01]  /*2dd0*/  FFMA.FTZ R50, R34, R46, R29 ;  /* 0x0000002e22327223 */ /* 0x000fe2000001001d */
[----:B------:R-:W-:Y:S01]  /*2de0*/  FMUL.FTZ R48, R33, R22 ;  /* 0x0000001621307220 */ /* 0x000fe20000410000 */
[----:B------:R-:W-:Y:S01]  /*2df0*/  FADD.FTZ R43, R46, R41 ;  /* 0x000000292e2b7221 */ /* 0x000fe20000010000 */
[----:B------:R-:W-:Y:S01]  /*2e00*/  FFMA.FTZ R41, R42, R40, R37 ;  /* 0x000000282a297223 */ /* 0x000fe20000010025 */
[----:B------:R-:W-:Y:S01]  /*2e10*/  FADD.FTZ R27, R27, R40 ;  /* 0x000000281b1b7221 */ /* 0x000fe20000010000 */
[----:B------:R-:W-:Y:S01]  /*2e20*/  FFMA.FTZ R29, R17, R48, R50 ;  /* 0x00000030111d7223 */ /* 0x000fe20000010032 */
[----:B------:R-:W-:Y:S01]  /*2e30*/  FMUL.FTZ R37, R36, R23 ;  /* 0x0000001724257220 */ /* 0x000fe20000410000 */
[----:B------:R-:W-:Y:S01]  /*2e40*/  FADD.FTZ R48, R43, R48 ;  /* 0x000000302b307221 */ /* 0x000fe20000010000 */
[--C-:B------:R-:W-:Y:S02]  /*2e50*/  HADD2.F32 R40, -RZ, R11.reuse.H0_H0 ;  /* 0x2000000bff287230 */ /* 0x100fe40000004100 */
[----:B------:R-:W-:Y:S01]  /*2e60*/  FFMA.FTZ R54, R39, R35, R28 ;  /* 0x0000002327367223 */ /* 0x000fe2000001001c */
[----:B------:R-:W-:-:S02]  /*2e70*/  HADD2.F32 R42, -RZ, R11.H1_H1 ;  /* 0x3000000bff2a7230 */ /* 0x000fc40000004100 */
[----:B------:R-:W-:Y:S01]  /*2e80*/  FFMA.FTZ R28, R38, R37, R29 ;  /* 0x00000025261c7223 */ /* 0x000fe2000001001d */
[----:B------:R-:W-:Y:S01]  /*2e90*/  FADD.FTZ R29, R37, R48 ;  /* 0x00000030251d7221 */ /* 0x000fe20000010000 */
[----:B------:R-:W-:Y:S01]  /*2ea0*/  FADD.FTZ R37, R40, -UR12 ;  /* 0x8000000c28257e21 */ /* 0x000fe20008010000 */
[--C-:B------:R-:W-:Y:S02]  /*2eb0*/  HADD2.F32 R45, -RZ, R75.reuse.H0_H0 ;  /* 0x2000004bff2d7230 */ /* 0x100fe40000004100 */
[----:B------:R-:W-:Y:S01]  /*2ec0*/  FADD.FTZ R42, R42, -UR12 ;  /* 0x8000000c2a2a7e21 */ /* 0x000fe20008010000 */
        /* <DEDUP_REMOVED lines=22> */
.L_x_816:
        /* <DEDUP_REMOVED lines=32> */
.L_x_817:
[----:B------:R-:W-:Y:S01]  /*3230*/  FFMA.FTZ R46, R50, R42, R35 ;  /* 0x0000002a322e7223 */ /* 0x000fe20000010023 */
[----:B------:R-:W-:Y:S01]  /*3240*/  FMUL.FTZ R44, R29, R22 ;  /* 0x000000161d2c7220 */ /* 0x000fe20000410000 */
[----:B------:R-:W-:Y:S01]  /*3250*/  FADD.FTZ R35, R42, R39 ;  /* 0x000000272a237221 */ /* 0x000fe20000010000 */
[----:B------:R-:W-:Y:S01]  /*3260*/  FFMA.FTZ R41, R34, R32, R41 ;  /* 0x0000002022297223 */ /* 0x000fe20000010029 */
[----:B------:R-:W-:Y:S01]  /*3270*/  FADD.FTZ R47, R27, R32 ;  /* 0x000000201b2f7221 */ /* 0x000fe20000010000 */
[----:B------:R-:W-:Y:S01]  /*3280*/  FFMA.FTZ R27, R43, R44, R46 ;  /* 0x0000002c2b1b7223 */ /* 0x000fe2000001002e */
[----:B------:R-:W-:Y:S01]  /*3290*/  FMUL.FTZ R34, R52, R23 ;  /* 0x0000001734227220 */ /* 0x000fe20000410000 */
[--C-:B------:R-:W-:Y:S02]  /*32a0*/  HADD2.F32 R39, -RZ, R13.reuse.H0_H0 ;  /* 0x2000000dff277230 */ /* 0x100fe40000004100 */
[----:B------:R-:W-:Y:S01]  /*32b0*/  FADD.FTZ R35, R35, R44 ;  /* 0x0000002c23237221 */ /* 0x000fe20000010000 */
[----:B------:R-:W-:-:S02]  /*32c0*/  HADD2.F32 R42, -RZ, R13.H1_H1 ;  /* 0x3000000dff2a7230 */ /* 0x000fc40000004100 */
[----:B------:R-:W-:Y:S01]  /*32d0*/  FFMA.FTZ R32, R28, R34, R27 ;  /* 0x000000221c207223 */ /* 0x000fe2000001001b */
[----:B------:R-:W-:Y:S01]  /*32e0*/  FFMA.FTZ R54, R17, R33, R54 ;  /* 0x0000002111367223 */ /* 0x000fe20000010036 */
[----:B------:R-:W-:Y:S01]  /*32f0*/  FADD.FTZ R39, R39, -UR12 ;  /* 0x8000000c27277e21 */ /* 0x000fe20008010000 */
[----:B------:R-:W-:Y:S01]  /*3300*/  FADD.FTZ R34, R34, R35 ;  /* 0x0000002322227221 */ /* 0x000fe20000010000 */
[----:B------:R-:W-:Y:S01]  /*3310*/  FADD.FTZ R27, R42, -UR12 ;  /* 0x8000000c2a1b7e21 */ /* 0x000fe20008010000 */
[--C-:B------:R-:W-:Y:S02]  /*3320*/  HADD2.F32 R58, -RZ, R73.reuse.H0_H0 ;  /* 0x20000049ff3a7230 */ /* 0x100fe40000004100 */
        /* <DEDUP_REMOVED lines=22> */
.L_x_818:
[----:B------:R-:W-:Y:S01]  /*3490*/  FMUL.FTZ R39, R58, R22 ;  /* 0x000000163a277220 */ /* 0x000fe20000410000 */
[--C-:B------:R-:W-:Y:S02]  /*34a0*/  HADD2.F32 R35, -RZ, R14.reuse.H0_H0 ;  /* 0x2000000eff237230 */ /* 0x100fe40000004100 */
[----:B------:R-:W-:Y:S01]  /*34b0*/  FADD.FTZ R40, R40, R33 ;  /* 0x0000002128287221 */ /* 0x000fe20000010000 */
        /* <DEDUP_REMOVED lines=29> */
.L_x_819:
[----:B------:R-:W-:Y:S01]  /*3690*/  FFMA.FTZ R51, R27, R44, R42 ;  /* 0x0000002c1b337223 */ /* 0x000fe2000001002a */
[----:B------:R-:W-:Y:S01]  /*36a0*/  FMUL.FTZ R49, R32, R22 ;  /* 0x0000001620317220 */ /* 0x000fe20000410000 */
[----:B------:R-:W-:Y:S01]  /*36b0*/  FADD.FTZ R44, R44, R39 ;  /* 0x000000272c2c7221 */ /* 0x000fe20000010000 */
[----:B------:R-:W-:Y:S01]  /*36c0*/  FFMA.FTZ R41, R38, R36, R41 ;  /* 0x0000002426297223 */ /* 0x000fe20000010029 */
[----:B------:R-:W-:Y:S01]  /*36d0*/  FADD.FTZ R47, R47, R36 ;  /* 0x000000242f2f7221 */ /* 0x000fe20000010000 */
[----:B------:R-:W-:Y:S01]  /*36e0*/  FFMA.FTZ R36, R34, R49, R51 ;  /* 0x0000003122247223 */ /* 0x000fe20000010033 */
[----:B------:R-:W-:Y:S01]  /*36f0*/  FADD.FTZ R39, R44, R49 ;  /* 0x000000312c277221 */ /* 0x000fe20000010000 */
[----:B------:R-:W-:Y:S01]  /*3700*/  FMUL.FTZ R44, R33, R23 ;  /* 0x00000017212c7220 */ /* 0x000fe20000410000 */
        /* <DEDUP_REMOVED lines=30> */
.L_x_820:
        /* <DEDUP_REMOVED lines=32> */
.L_x_821:
[----:B------:R-:W-:Y:S01]  /*3af0*/  FFMA.FTZ R62, R39, R60, R56 ;  /* 0x0000003c273e7223 */ /* 0x000fe20000010038 */
[----:B------:R-:W-:Y:S01]  /*3b00*/  FMUL.FTZ R56, R40, R22 ;  /* 0x0000001628387220 */ /* 0x000fe20000410000 */
[----:B------:R-:W-:Y:S01]  /*3b10*/  FADD.FTZ R49, R60, R49 ;  /* 0x000000313c317221 */ /* 0x000fe20000010000 */
[----:B------:R-:W-:Y:S01]  /*3b20*/  FADD.FTZ R53, R47, R48 ;  /* 0x000000302f357221 */ /* 0x000fe20000010000 */
[----:B------:R-:W-:Y:S01]  /*3b30*/  FFMA.FTZ R41, R50, R48, R41 ;  /* 0x0000003032297223 */ /* 0x000fe20000010029 */
[----:B------:R-:W-:Y:S01]  /*3b40*/  FFMA.FTZ R47, R45, R56, R62 ;  /* 0x000000382d2f7223 */ /* 0x000fe2000001003e */
[----:B------:R-:W-:Y:S01]  /*3b50*/  FADD.FTZ R56, R49, R56 ;  /* 0x0000003831387221 */ /* 0x000fe20000010000 */
[--C-:B------:R-:W-:Y:S02]  /*3b60*/  HADD2.F32 R48, -RZ, R6.reuse.H0_H0 ;  /* 0x20000006ff307230 */ /* 0x100fe40000004100 */
[----:B------:R-:W-:Y:S01]  /*3b70*/  FMUL.FTZ R55, R44, R23 ;  /* 0x000000172c377220 */ /* 0x000fe20000410000 */
[----:B------:R-:W-:-:S02]  /*3b80*/  HADD2.F32 R49, -RZ, R6.H1_H1 ;  /* 0x30000006ff317230 */ /* 0x000fc40000004100 */
[----:B------:R-:W-:Y:S01]  /*3b90*/  FFMA.FTZ R43, R43, R29, R54 ;  /* 0x0000001d2b2b7223 */ /* 0x000fe20000010036 */
[----:B------:R-:W-:Y:S01]  /*3ba0*/  FADD.FTZ R50, R48, -UR12 ;  /* 0x8000000c30327e21 */ /* 0x000fe20008010000 */
[----:B------:R-:W-:Y:S01]  /*3bb0*/  FFMA.FTZ R54, R46, R55, R47 ;  /* 0x000000372e367223 */ /* 0x000fe2000001002f */
[----:B------:R-:W-:Y:S01]  /*3bc0*/  FADD.FTZ R51, R49, -UR12 ;  /* 0x8000000c31337e21 */ /* 0x000fe20008010000 */
[----:B------:R-:W-:Y:S01]  /*3bd0*/  FADD.FTZ R55, R55, R56 ;  /* 0x0000003837377221 */ /* 0x000fe20000010000 */
[----:B------:R-:W-:Y:S01]  /*3be0*/  FMUL.FTZ R49, R50, UR13 ;  /* 0x0000000d32317c20 */ /* 0x000fe20008410000 */
[--C-:B------:R-:W-:Y:S02]  /*3bf0*/  HADD2.F32 R47, -RZ, R69.reuse.H0_H0 ;  /* 0x20000045ff2f7230 */ /* 0x100fe40000004100 */
[----:B------:R-:W-:Y:S01]  /*3c00*/  FMUL.FTZ R50, R51, UR13 ;  /* 0x0000000d33327c20 */ /* 0x000fe20008410000 */
[----:B------:R-:W-:Y:S01]  /*3c10*/  HADD2.F32 R48, -RZ, R69.H1_H1 ;  /* 0x30000045ff307230 */ /* 0x000fe20000004100 */
        /* <DEDUP_REMOVED lines=19> */
.L_x_822:
[----:B------:R-:W-:Y:S01]  /*3d50*/  FMUL.FTZ R56, R47, R22 ;  /* 0x000000162f387220 */ /* 0x000fe20000410000 */
[----:B------:R-:W-:Y:S01]  /*3d60*/  FADD.FTZ R42, R42, R29 ;  /* 0x0000001d2a2a7221 */ /* 0x000fe20000010000 */
[----:B------:R-:W-:Y:S01]  /*3d70*/  FFMA.FTZ R51, R28, R52, R41 ;  /* 0x000000341c337223 */ /* 0x000fe20000010029 */
[----:B------:R-:W-:Y:S01]  /*3d80*/  FMUL.FTZ R41, R48, R23 ;  /* 0x0000001730297220 */ /* 0x000fe20000410000 */
[----:B------:R-:W-:Y:S01]  /*3d90*/  FFMA.FTZ R29, R49, R56, R54 ;  /* 0x00000038311d7223 */ /* 0x000fe20000010036 */
[----:B------:R-:W-:Y:S01]  /*3da0*/  FADD.FTZ R56, R55, R56 ;  /* 0x0000003837387221 */ /* 0x000fe20000010000 */
[--C-:B------:R-:W-:Y:S02]  /*3db0*/  HADD2.F32 R28, -RZ, R7.reuse.H0_H0 ;  /* 0x20000007ff1c7230 */ /* 0x100fe40000004100 */
[----:B------:R-:W-:Y:S01]  /*3dc0*/  FADD.FTZ R52, R53, R52 ;  /* 0x0000003435347221 */ /* 0x000fe20000010000 */
[----:B------:R-:W-:Y:S02]  /*3dd0*/  HADD2.F32 R54, -RZ, R7.H1_H1 ;  /* 0x30000007ff367230 */ /* 0x000fe40000004100 */
[----:B------:R-:W-:Y:S01]  /*3de0*/  FFMA.FTZ R29, R50, R41, R29 ;  /* 0x00000029321d7223 */ /* 0x000fe2000001001d */
[----:B------:R-:W-:Y:S01]  /*3df0*/  FADD.FTZ R41, R41, R56 ;  /* 0x0000003829297221 */ /* 0x000fe20000010000 */
[----:B------:R-:W-:Y:S01]  /*3e00*/  FADD.FTZ R28, R28, -UR12 ;  /* 0x8000000c1c1c7e21 */ /* 0x000fe20008010000 */
[----:B------:R-:W-:-:S02]  /*3e10*/  HADD2.F32 R53, -RZ, R68.H0_H0 ;  /* 0x20000044ff357230 */ /* 0x000fc40000004100 */
        /* <DEDUP_REMOVED lines=23> */
.L_x_823:
[----:B------:R-:W-:Y:S01]  /*3f90*/  FMUL.FTZ R28, R53, R22 ;  /* 0x00000016351c7220 */ /* 0x000fe20000410000 */
[----:B------:R-:W-:Y:S01]  /*3fa0*/  FFMA.FTZ R57, R57, R58, R43 ;  /* 0x0000003a39397223 */ /* 0x000fe2000001002b */
[----:B------:R-:W-:Y:S01]  /*3fb0*/  FADD.FTZ R58, R42, R58 ;  /* 0x0000003a2a3a7221 */ /* 0x000fe20000010000 */
[--C-:B------:R-:W-:Y:S02]  /*3fc0*/  HADD2.F32 R43, -RZ, R8.reuse.H1_H1 ;  /* 0x30000008ff2b7230 */ /* 0x100fe40000004100 */
[----:B------:R-:W-:Y:S01]  /*3fd0*/  FFMA.FTZ R29, R55, R28, R29 ;  /* 0x0000001c371d7223 */ /* 0x000fe2000001001d */
[----:B------:R-:W-:Y:S01]  /*3fe0*/  FADD.FTZ R42, R41, R28 ;  /* 0x0000001c292a7221 */ /* 0x000fe20000010000 */
[----:B------:R-:W-:Y:S02]  /*3ff0*/  HADD2.F32 R28, -RZ, R8.H0_H0 ;  /* 0x20000008ff1c7230 */ /* 0x000fe40000004100 */
[----:B------:R-:W-:Y:S01]  /*4000*/  FMUL.FTZ R41, R54, R23 ;  /* 0x0000001736297220 */ /* 0x000fe20000410000 */
[----:B------:R-:W-:Y:S01]  /*4010*/  FADD.FTZ R43, R43, -UR12 ;  /* 0x8000000c2b2b7e21 */ /* 0x000fe20008010000 */
[----:B------:R-:W-:-:S02]  /*4020*/  HADD2.F32 R61, -RZ, R67.H0_H0 ;  /* 0x20000043ff3d7230 */ /* 0x000fc40000004100 */
[----:B------:R-:W-:Y:S01]  /*4030*/  FADD.FTZ R59, R28, -UR12 ;  /* 0x8000000c1c3b7e21 */ /* 0x000fe20008010000 */
[----:B------:R-:W-:Y:S01]  /*4040*/  FFMA.FTZ R28, R56, R41, R29 ;  /* 0x00000029381c7223 */ /* 0x000fe2000001001d */
[----:B------:R-:W-:Y:S01]  /*4050*/  FADD.FTZ R29, R41, R42 ;  /* 0x0000002a291d7221 */ /* 0x000fe20000010000 */
[----:B------:R-:W-:Y:S01]  /*4060*/  FMUL.FTZ R60, R43, UR13 ;  /* 0x0000000d2b3c7c20 */ /* 0x000fe20008410000 */
        /* <DEDUP_REMOVED lines=21> */
.L_x_824:
[----:B------:R-:W-:Y:S01]  /*41c0*/  FMUL.FTZ R42, R61, R22 ;  /* 0x000000163d2a7220 */ /* 0x000fe20000410000 */
[----:B------:R-:W-:Y:S02]  /*41d0*/  HADD2.F32 R63, -RZ, R9.H0_H0 ;  /* 0x20000009ff3f7230 */ /* 0x000fe40000004100 */
[----:B------:R-:W-:Y:S02]  /*41e0*/  HADD2.F32 R43, -RZ, R66.H1_H1 ;  /* 0x30000042ff2b7230 */ /* 0x000fe40000004100 */
[----:B------:R-:W-:Y:S01]  /*41f0*/  FFMA.FTZ R41, R59, R42, R28 ;  /* 0x0000002a3b297223 */ /* 0x000fe2000001001c */
[----:B------:R-:W-:Y:S01]  /*4200*/  FADD.FTZ R42, R29, R42 ;  /* 0x0000002a1d2a7221 */ /* 0x000fe20000010000 */
[----:B------:R-:W-:Y:S01]  /*4210*/  FMUL.FTZ R29, R62, R23 ;  /* 0x000000173e1d7220 */ /* 0x000fe20000410000 */
[----:B------:R-:W-:-:S03]  /*4220*/  FADD.FTZ R63, R63, -UR12 ;  /* 0x8000000c3f3f7e21 */ /* 0x000fc60008010000 */
[----:B------:R-:W-:Y:S01]  /*4230*/  FFMA.FTZ R28, R60, R29, R41 ;  /* 0x0000001d3c1c7223 */ /* 0x000fe20000010029 */
[----:B------:R-:W-:Y:S02]  /*4240*/  HADD2.F32 R41, -RZ, R9.H1_H1 ;  /* 0x30000009ff297230 */ /* 0x000fe40000004100 */
[----:B------:R-:W-:Y:S01]  /*4250*/  FADD.FTZ R29, R29, R42 ;  /* 0x0000002a1d1d7221 */ /* 0x000fe20000010000 */
[----:B------:R-:W-:Y:S01]  /*4260*/  FMUL.FTZ R63, R63, UR13 ;  /* 0x0000000d3f3f7c20 */ /* 0x000fe20008410000 */
[----:B------:R-:W-:Y:S02]  /*4270*/  HADD2.F32 R42, -RZ, R66.H0_H0 ;  /* 0x20000042ff2a7230 */ /* 0x000fe40000004100 */
[----:B------:R-:W-:-:S04]  /*4280*/  FADD.FTZ R41, R41, -UR12 ;  /* 0x8000000c29297e21 */ /* 0x000fc80008010000 */
[----:B------:R-:W-:Y:S01]  /*4290*/  FMUL.FTZ R41, R41, UR13 ;  /* 0x0000000d29297c20 */ /* 0x000fe20008410000 */
        /* <DEDUP_REMOVED lines=19> */
.L_x_825:
[----:B------:R-:W2:Y:S01]  /*43d0*/  LDL R125, [R1+0x4] ;  /* 0x00000400017d7983 */ /* 0x000ea20000100800 */
[----:B------:R-:W-:Y:S01]  /*43e0*/  FMUL.FTZ R123, R42, R22 ;  /* 0x000000162a7b7220 */ /* 0x000fe20000410000 */
[----:B------:R-:W0:Y:S01]  /*43f0*/  S2UR UR17, SR_CgaCtaId ;  /* 0x00000000001179c3 */ /* 0x000e220000008800 */
[----:B------:R-:W-:Y:S01]  /*4400*/  FFMA.FTZ R51, R27, R17, R51 ;  /* 0x000000111b337223 */ /* 0x000fe20000010033 */
[----:B------:R-:W1:Y:S01]  /*4410*/  S2R R0, SR_LANEID ;  /* 0x0000000000007919 */ /* 0x000e620000000000 */
[----:B------:R-:W-:Y:S01]  /*4420*/  FFMA.FTZ R28, R63, R123, R28 ;  /* 0x0000007b3f1c7223 */ /* 0x000fe2000001001c */
[----:B------:R-:W-:Y:S01]  /*4430*/  FADD.FTZ R29, R29, R123 ;  /* 0x0000007b1d1d7221 */ /* 0x000fe20000010000 */
[----:B------:R-:W-:Y:S01]  /*4440*/  FMUL.FTZ R123, R43, R23 ;  /* 0x000000172b7b7220 */ /* 0x000fe20000410000 */
        /* <DEDUP_REMOVED lines=8> */
[----:B------:R-:W3:Y:S01]  /*44d0*/  SHFL.DOWN PT, R123, R28, 0x1, 0x1f ;  /* 0x08201f001c7b7f89 */ /* 0x000ee200000e0000 */
[----:B------:R-:W-:Y:S01]  /*44e0*/  FFMA.FTZ R39, R39, R37, R32 ;  /* 0x0000002527277223 */ /* 0x000fe20000010020 */
[----:B------:R-:W-:Y:S01]  /*44f0*/  FADD.FTZ R17, R17, R36 ;  /* 0x0000002411117221 */ /* 0x000fe20000010000 */
[----:B------:R-:W-:Y:S01]  /*4500*/  FADD.FTZ R37, R52, R37 ;  /* 0x0000002534257221 */ /* 0x000fe20000010000 */
[----:B------:R-:W4:Y:S01]  /*4510*/  SHFL.DOWN PT, R124, R29, 0x1, 0x1f ;  /* 0x08201f001d7c7f89 */ /* 0x000f2200000e0000 */
        /* <DEDUP_REMOVED lines=8> */
[----:B------:R-:W-:Y:S01]  /*45a0*/  UMOV UR10, 0x400 ;  /* 0x00000400000a7882 */ /* 0x000fe20000000000 */
[----:B------:R-:W-:Y:S01]  /*45b0*/  FFMA.FTZ R38, R55, R53, R38 ;  /* 0x0000003537267223 */ /* 0x000fe20000010026 */
[----:B------:R-:W-:Y:S01]  /*45c0*/  UIADD3 UR9, UR10, 0x40, URZ ;  /* 0x000000400a097890 */ /* 0x000fe2000fffe03f */
[----:B------:R-:W-:Y:S01]  /*45d0*/  FFMA.FTZ R39, R56, R54, R39 ;  /* 0x0000003638277223 */ /* 0x000fe20000010027 */
[----:B------:R-:W-:Y:S01]  /*45e0*/  FADD.FTZ R40, R40, R53 ;  /* 0x0000003528287221 */ /* 0x000fe20000010000 */
[----:B------:R-:W-:Y:S01]  /*45f0*/  FADD.FTZ R37, R37, R54 ;  /* 0x0000003625257221 */ /* 0x000fe20000010000 */
[----:B0-----:R-:W-:Y:S01]  /*4600*/  ULEA UR9, UR17, UR9, 0x18 ;  /* 0x0000000911097291 */ /* 0x001fe2000f8ec03f */
[----:B-1----:R-:W-:Y:S01]  /*4610*/  ISETP.GT.AND P0, PT, R0, 0x1e, PT ;  /* 0x0000001e0000780c */ /* 0x002fe20003f04270 */
[----:B------:R-:W-:Y:S01]  /*4620*/  FFMA.FTZ R38, R59, R61, R38 ;  /* 0x0000003d3b267223 */ /* 0x000fe20000010026 */
[----:B------:R-:W-:Y:S01]  /*4630*/  FFMA.FTZ R60, R60, R62, R39 ;  /* 0x0000003e3c3c7223 */ /* 0x000fe20000010027 */
[----:B------:R-:W-:Y:S01]  /*4640*/  FADD.FTZ R61, R40, R61 ;  /* 0x0000003d283d7221 */ /* 0x000fe20000010000 */
[----:B------:R-:W-:Y:S01]  /*4650*/  FADD.FTZ R62, R37, R62 ;  /* 0x0000003e253e7221 */ /* 0x000fe20000010000 */
[----:B------:R-:W0:Y:S01]  /*4660*/  LDC.64 R32, c[0x0][0x268] ;  /* 0x00009a00ff207b82 */ /* 0x000e220000000a00 */
[----:B------:R-:W-:Y:S01]  /*4670*/  FFMA.FTZ R40, R63, R42, R38 ;  /* 0x0000002a3f287223 */ /* 0x000fe20000010026 */
[----:B------:R-:W-:Y:S01]  /*4680*/  FFMA.FTZ R41, R41, R43, R60 ;  /* 0x0000002b29297223 */ /* 0x000fe2000001003c */
[----:B------:R-:W-:Y:S01]  /*4690*/  FADD.FTZ R42, R61, R42 ;  /* 0x0000002a3d2a7221 */ /* 0x000fe20000010000 */
[----:B------:R-:W-:Y:S01]  /*46a0*/  FADD.FTZ R43, R62, R43 ;  /* 0x0000002b3e2b7221 */ /* 0x000fe20000010000 */
[----:B------:R-:W-:Y:S01]  /*46b0*/  LEA R17, R2, UR9, 0x4 ;  /* 0x0000000902117c11 */ /* 0x000fe2000f8e20ff */
[----:B------:R-:W-:Y:S01]  /*46c0*/  BSSY B0, `(.L_x_826) ;  /* 0x000002a000007945 */ /* 0x000fe20003800000 */
[----:B------:R-:W-:Y:S01]  /*46d0*/  LEA R27, R26, R2, 0x2 ;  /* 0x000000021a1b7211 */ /* 0x000fe200078e10ff */
[----:B---3--:R-:W-:Y:S01]  /*46e0*/  @!P0 FADD.FTZ R28, R28, R123 ;  /* 0x0000007b1c1c8221 */ /* 0x008fe20000010000 */
[----:B----4-:R-:W-:Y:S01]  /*46f0*/  @!P0 FADD.FTZ R29, R29, R124 ;  /* 0x0000007c1d1d8221 */ /* 0x010fe20000010000 */
[----:B------:R-:W-:Y:S01]  /*4700*/  ISETP.GT.AND P0, PT, R0, 0x1d, PT ;  /* 0x0000001d0000780c */ /* 0x000fe20003f04270 */
[----:B------:R-:W-:Y:S04]  /*4710*/  STS.128 [R17], R40 ;  /* 0x0000002811007388 */ /* 0x000fe80000000c00 */
[----:B------:R-:W1:Y:S04]  /*4720*/  SHFL.DOWN PT, R123, R28, 0x2, 0x1f ;  /* 0x08401f001c7b7f89 */ /* 0x000e6800000e0000 */
[----:B------:R-:W3:Y:S01]  /*4730*/  SHFL.DOWN PT, R124, R29, 0x2, 0x1f ;  /* 0x08401f001d7c7f89 */ /* 0x000ee200000e0000 */
[----:B0-----:R-:W-:-:S04]  /*4740*/  IMAD.WIDE R26, R27, 0x4, R32 ;  /* 0x000000041b1a7825 */ /* 0x001fc800078e0220 */
[----:B-1----:R-:W-:Y:S01]  /*4750*/  @!P0 FADD.FTZ R28, R28, R123 ;  /* 0x0000007b1c1c8221 */ /* 0x002fe20000010000 */
[----:B---3--:R-:W-:-:S04]  /*4760*/  @!P0 FADD.FTZ R29, R29, R124 ;  /* 0x0000007c1d1d8221 */ /* 0x008fc80000010000 */
        /* <DEDUP_REMOVED lines=18> */
[----:B--2---:R0:W-:Y:S01]  /*4890*/  @!P0 STS.64 [R125+0x8], R28 ;  /* 0x0000081c7d008388 */ /* 0x0041e20000000a00 */
[----:B------:R-:W-:Y:S01]  /*48a0*/  BAR.SYNC.DEFER_BLOCKING 0x0 ;  /* 0x0000000000007b1d */ /* 0x000fe20000010000 */
[----:B------:R-:W-:-:S13]  /*48b0*/  ISETP.NE.AND P0, PT, R2, RZ, PT ;  /* 0x000000ff0200720c */ /* 0x000fda0003f05270 */
[----:B0--3--:R-:W-:Y:S05]  /*48c0*/  @P0 BRA `(.L_x_827) ;  /* 0x0000000000240947 */ /* 0x009fea0003800000 */
        /* <DEDUP_REMOVED lines=9> */
.L_x_827:
[----:B------:R-:W-:Y:S05]  /*4960*/  BSYNC B0 ;  /* 0x0000000000007941 */ /* 0x000fea0003800000 */
.L_x_826:
        /* <DEDUP_REMOVED lines=30> */
[----:B----4-:R-:W-:Y:S01]  /*4b50*/  FADD.FTZ R62, R57, R37 ;  /* 0x00000025393e7221 */ /* 0x010fe20000010000 */
[----:B------:R-:W-:Y:S01]  /*4b60*/  FADD.FTZ R36, R56, R36 ;  /* 0x0000002438247221 */ /* 0x000fe20000010000 */
[----:B------:R-:W-:Y:S01]  /*4b70*/  FADD.FTZ R37, R58, R38 ;  /* 0x000000263a257221 */ /* 0x000fe20000010000 */
[----:B------:R-:W-:Y:S01]  /*4b80*/  FADD.FTZ R60, R60, R39 ;  /* 0x000000273c3c7221 */ /* 0x000fe20000010000 */
[----:B------:R-:W4:Y:S01]  /*4b90*/  LDS.128 R56, [R17+0x2c0] ;  /* 0x0002c00011387984 */ /* 0x000f220000000c00 */
[----:B-----5:R-:W-:Y:S01]  /*4ba0*/  FADD.FTZ R62, R62, R53 ;  /* 0x000000353e3e7221 */ /* 0x020fe20000010000 */
[----:B------:R-:W-:Y:S01]  /*4bb0*/  FADD.FTZ R61, R36, R52 ;  /* 0x00000034243d7221 */ /* 0x000fe20000010000 */
[----:B------:R-:W-:Y:S01]  /*4bc0*/  FADD.FTZ R53, R37, R54 ;  /* 0x0000003625357221 */ /* 0x000fe20000010000 */
[----:B------:R-:W-:Y:S01]  /*4bd0*/  FADD.FTZ R60, R60, R55 ;  /* 0x000000373c3c7221 */ /* 0x000fe20000010000 */
[----:B------:R-:W5:Y:S01]  /*4be0*/  LDS.128 R36, [R17+0x300] ;  /* 0x0003000011247984 */ /* 0x000f620000000c00 */
        /* <DEDUP_REMOVED lines=38> */
[----:B------:R-:W0:Y:S01]  /*4e50*/  LDS.128 R36, [R17+0x4c0] ;  /* 0x0004c00011247984 */ /* 0x000e220000000c00 */
[----:B--2---:R-:W-:Y:S01]  /*4e60*/  FADD.FTZ R47, R41, R48 ;  /* 0x00000030292f7221 */ /* 0x004fe20000010000 */
[----:B------:R-:W-:Y:S01]  /*4e70*/  FADD.FTZ R48, R60, R49 ;  /* 0x000000313c307221 */ /* 0x000fe20000010000 */
[----:B------:R-:W-:Y:S01]  /*4e80*/  FADD.FTZ R49, R45, R50 ;  /* 0x000000322d317221 */ /* 0x000fe20000010000 */
[----:B------:R-:W1:Y:S01]  /*4e90*/  LDS.128 R40, [R17+0x500] ;  /* 0x0005000011287984 */ /* 0x000e620000000c00 */
[----:B------:R-:W-:Y:S01]  /*4ea0*/  FADD.FTZ R50, R44, R51 ;  /* 0x000000332c327221 */ /* 0x000fe20000010000 */
[----:B---3--:R-:W-:Y:S01]  /*4eb0*/  FADD.FTZ R51, R47, R52 ;  /* 0x000000342f337221 */ /* 0x008fe20000010000 */
[----:B------:R-:W-:Y:S01]  /*4ec0*/  FADD.FTZ R52, R48, R53 ;  /* 0x0000003530347221 */ /* 0x000fe20000010000 */
[----:B------:R-:W2:Y:S01]  /*4ed0*/  LDS.128 R44, [R17+0x540] ;  /* 0x00054000112c7984 */ /* 0x000ea20000000c00 */
[----:B------:R-:W-:Y:S01]  /*4ee0*/  FADD.FTZ R53, R49, R54 ;  /* 0x0000003631357221 */ /* 0x000fe20000010000 */
[----:B------:R-:W-:Y:S01]  /*4ef0*/  FADD.FTZ R61, R50, R55 ;  /* 0x00000037323d7221 */ /* 0x000fe20000010000 */
[----:B----4-:R-:W-:Y:S01]  /*4f00*/  FADD.FTZ R32, R51, R32 ;  /* 0x0000002033207221 */ /* 0x010fe20000010000 */
[----:B------:R-:W-:Y:S01]  /*4f10*/  FADD.FTZ R33, R52, R33 ;  /* 0x0000002134217221 */ /* 0x000fe20000010000 */
[----:B------:R-:W3:Y:S01]  /*4f20*/  LDS.128 R48, [R17+0x580] ;  /* 0x0005800011307984 */ /* 0x000ee20000000c00 */
[----:B------:R-:W-:Y:S01]  /*4f30*/  FADD.FTZ R60, R53, R34 ;  /* 0x00000022353c7221 */ /* 0x000fe20000010000 */
[----:B------:R-:W-:Y:S01]  /*4f40*/  FADD.FTZ R61, R61, R35 ;  /* 0x000000233d3d7221 */ /* 0x000fe20000010000 */
[----:B-----5:R-:W-:Y:S01]  /*4f50*/  FADD.FTZ R56, R32, R56 ;  /* 0x0000003820387221 */ /* 0x020fe20000010000 */
[----:B------:R-:W4:Y:S01]  /*4f60*/  LDS.128 R52, [R17+0x5c0] ;  /* 0x0005c00011347984 */ /* 0x000f220000000c00 */
        /* <DEDUP_REMOVED lines=15> */
[----:B------:R-:W-:Y:S01]  /*5060*/  FADD.FTZ R57, R57, R46 ;  /* 0x0000002e39397221 */ /* 0x000fe20000010000 */
[----:B------:R-:W-:Y:S01]  /*5070*/  FADD.FTZ R56, R56, R47 ;  /* 0x0000002f38387221 */ /* 0x000fe20000010000 */
[----:B------:R-:W-:Y:S01]  /*5080*/  LDS.128 R40, [R17+0x6c0] ;  /* 0x0006c00011287984 */ /* 0x000fe20000000c00 */
[----:B---3--:R-:W-:Y:S01]  /*5090*/  FADD.FTZ R59, R59, R48 ;  /* 0x000000303b3b7221 */ /* 0x008fe20000010000 */
[----:B------:R-:W-:Y:S01]  /*50a0*/  FADD.FTZ R57, R57, R50 ;  /* 0x0000003239397221 */ /* 0x000fe20000010000 */
[----:B------:R-:W-:Y:S01]  /*50b0*/  FADD.FTZ R56, R56, R51 ;  /* 0x0000003338387221 */ /* 0x000fe20000010000 */
[----:B------:R-:W1:Y:S01]  /*50c0*/  LDS.128 R44, [R17+0x680] ;  /* 0x00068000112c7984 */ /* 0x000e620000000c00 */
[----:B------:R-:W-:Y:S01]  /*50d0*/  FADD.FTZ R62, R62, R49 ;  /* 0x000000313e3e7221 */ /* 0x000fe20000010000 */
[----:B----4-:R-:W-:Y:S01]  /*50e0*/  FADD.FTZ R52, R59, R52 ;  /* 0x000000343b347221 */ /* 0x010fe20000010000 */
[----:B------:R-:W-:Y:S01]  /*50f0*/  FADD.FTZ R124, R57, R54 ;  /* 0x00000036397c7221 */ /* 0x000fe20000010000 */
[----:B------:R-:W2:Y:S01]  /*5100*/  LDS.128 R48, [R17+0x700] ;  /* 0x0007000011307984 */ /* 0x000ea20000000c00 */
[----:B------:R-:W-:Y:S01]  /*5110*/  FADD.FTZ R125, R56, R55 ;  /* 0x00000037387d7221 */ /* 0x000fe20000010000 */
[----:B------:R-:W-:Y:S01]  /*5120*/  FADD.FTZ R123, R62, R53 ;  /* 0x000000353e7b7221 */ /* 0x000fe20000010000 */
[----:B-----5:R-:W-:Y:S01]  /*5130*/  FADD.FTZ R32, R52, R32 ;  /* 0x0000002034207221 */ /* 0x020fe20000010000 */
[----:B------:R-:W3:Y:S01]  /*5140*/  LDS.128 R56, [R17+0x740] ;  /* 0x0007400011387984 */ /* 0x000ee20000000c00 */
[----:B------:R-:W-:Y:S01]  /*5150*/  FADD.FTZ R34, R124, R34 ;  /* 0x000000227c227221 */ /* 0x000fe20000010000 */
[----:B------:R-:W-:Y:S01]  /*5160*/  FADD.FTZ R33, R123, R33 ;  /* 0x000000217b217221 */ /* 0x000fe20000010000 */
[----:B------:R-:W-:Y:S01]  /*5170*/  FADD.FTZ R35, R125, R35 ;  /* 0x000000237d237221 */ /* 0x000fe20000010000 */
[----:B------:R-:W4:Y:S04]  /*5180*/  LDS.128 R52, [R17+0x780] ;  /* 0x0007800011347984 */ /* 0x000f280000000c00 */
        /* <DEDUP_REMOVED lines=28> */
[----:B------:R-:W-:-:S07]  /*5350*/  FADD.FTZ R43, R34, R63 ;  /* 0x0000003f222b7221 */ /* 0x000fce0000010000 */
.L_x_829:
[----:B------:R-:W-:Y:S05]  /*5360*/  BSYNC B0 ;  /* 0x0000000000007941 */ /* 0x000fea0003800000 */
.L_x_828:
[----:B------:R-:W-:Y:S04]  /*5370*/  BSSY B0, `(.L_x_830) ;  /* 0x000000f000007945 */ /* 0x000fe80003800000 */
[----:B------:R-:W-:Y:S05]  /*5380*/  @P6 BRA `(.L_x_831) ;  /* 0x0000000000346947 */ /* 0x000fea0003800000 */
        /* <DEDUP_REMOVED lines=13> */
.L_x_831:
[----:B------:R-:W-:Y:S05]  /*5460*/  BSYNC B0 ;  /* 0x0000000000007941 */ /* 0x000fea0003800000 */
.L_x_830:
        /* <DEDUP_REMOVED lines=34> */
.L_x_834:
[----:B------:R-:W2:Y:S04]  /*5690*/  LDG.E.STRONG.GPU R17, desc[UR14][R26.64] ;  /* 0x0000000e1a117981 */ /* 0x000ea8000c1ef900 */
[----:B--2---:R-:W-:Y:S01]  /*56a0*/  CCTL.IVALL ;  /* 0x00000000ff00798f */ /* 0x004fe20002000000 */
[----:B------:R-:W-:Y:S05]  /*56b0*/  YIELD ;  /* 0x0000000000007946 */ /* 0x000fea0003800000 */
[----:B------:R-:W-:-:S13]  /*56c0*/  ISETP.NE.AND P6, PT, R17, R36, PT ;  /* 0x000000241100720c */ /* 0x000fda0003fc5270 */
[----:B------:R-:W-:Y:S05]  /*56d0*/  @P6 BRA `(.L_x_834) ;  /* 0xfffffffc00ec6947 */ /* 0x000fea000383ffff */
.L_x_833:
        /* <DEDUP_REMOVED lines=21> */
.L_x_838:
        /* <DEDUP_REMOVED lines=115> */
.L_x_837:
        /* <DEDUP_REMOVED lines=62> */
.L_x_839:
[----:B------:R-:W-:-:S04]  /*6340*/  ISETP.NE.AND P6, PT, R17, RZ, PT ;  /* 0x000000ff1100720c */ /* 0x000fc80003fc5270 */
[----:B------:R-:W-:-:S13]  /*6350*/  ISETP.NE.OR P6, PT, R27, RZ, P6 ;  /* 0x000000ff1b00720c */ /* 0x000fda00037c5670 */
[----:B------:R-:W-:Y:S05]  /*6360*/  @!P6 BRA `(.L_x_835) ;  /* 0x00000000007ce947 */ /* 0x000fea0003800000 */
.L_x_836:
        /* <DEDUP_REMOVED lines=31> */
.L_x_835:
        /* <DEDUP_REMOVED lines=11> */
.L_x_841:
[----:B------:R-:W-:Y:S05]  /*6610*/  BSYNC B0 ;  /* 0x0000000000007941 */ /* 0x000fea0003800000 */
.L_x_840:
        /* <DEDUP_REMOVED lines=17> */
.L_x_832:
[----:B------:R-:W0:Y:S01]  /*6730*/  S2UR UR10, SR_CgaCtaId ;  /* 0x00000000000a79c3 */ /* 0x000e220000008800 */
[----:B------:R-:W-:Y:S01]  /*6740*/  UMOV UR9, 0x400 ;  /* 0x0000040000097882 */ /* 0x000fe20000000000 */
[----:B------:R-:W-:Y:S01]  /*6750*/  ISETP.NE.AND P6, PT, RZ, UR11, PT ;  /* 0x0000000bff007c0c */ /* 0x000fe2000bfc5270 */
[--C-:B-1----:R-:W-:Y:S02]  /*6760*/  HADD2.F32 R33, -RZ, R64.reuse.H0_H0 ;  /* 0x20000040ff217230 */ /* 0x102fe40000004100 */
[--C-:B------:R-:W-:Y:S02]  /*6770*/  HADD2.F32 R35, -RZ, R81.reuse.H0_H0 ;  /* 0x20000051ff237230 */ /* 0x100fe40000004100 */
[----:B------:R-:W-:Y:S01]  /*6780*/  HADD2.F32 R34, -RZ, R81.H1_H1 ;  /* 0x30000051ff227230 */ /* 0x000fe20000004100 */
[----:B------:R-:W1:Y:S01]  /*6790*/  LDC R32, c[0x0][0x2ac] ;  /* 0x0000ab00ff207b82 */ /* 0x000e620000000800 */
[----:B------:R-:W-:Y:S01]  /*67a0*/  HADD2.F32 R64, -RZ, R64.H1_H1 ;  /* 0x30000040ff407230 */ /* 0x000fe20000004100 */
[----:B0-----:R-:W-:-:S03]  /*67b0*/  ULEA UR9, UR10, UR9, 0x18 ;  /* 0x000000090a097291 */ /* 0x001fc6000f8ec03f */
[----:B------:R-:W-:-:S06]  /*67c0*/  ULDC UR10, c[0x0][0x2bc] ;  /* 0x0000af00000a7ab9 */ /* 0x000fcc0000000800 */
[----:B------:R-:W-:Y:S01]  /*67d0*/  @!P0 STS.64 [UR9+0x30], R28 ;  /* 0x0000301cff008988 */ /* 0x000fe20008000a09 */
[----:B------:R-:W-:Y:S06]  /*67e0*/  BAR.SYNC.DEFER_BLOCKING 0x0 ;  /* 0x0000000000007b1d */ /* 0x000fec0000010000 */
[----:B------:R-:W0:Y:S02]  /*67f0*/  LDS.64 R26, [UR9+0x30] ;  /* 0x00003009ff1a7984 */ /* 0x000e240008000a00 */
[----:B0-----:R-:W-:Y:S01]  /*6800*/  FMUL.FTZ R17, R26, UR10 ;  /* 0x0000000a1a117c20 */ /* 0x001fe20008410000 */
[----:B------:R-:W-:-:S02]  /*6810*/  HADD2.F32 R26, -RZ, R82.H0_H0 ;  /* 0x20000052ff1a7230 */ /* 0x000fc40000004100 */
[----:B------:R-:W-:Y:S02]  /*6820*/  HADD2.F32 R82, -RZ, R82.H1_H1 ;  /* 0x30000052ff527230 */ /* 0x000fe40000004100 */
[----:B------:R-:W-:Y:S01]  /*6830*/  R2UR UR9, R17 ;  /* 0x00000000110972ca */ /* 0x000fe200000e0000 */
[----:B------:R-:W-:Y:S01]  /*6840*/  FADD.FTZ R26, R26, -UR12 ;  /* 0x8000000c1a1a7e21 */ /* 0x000fe20008010000 */
[----:B------:R-:W-:Y:S01]  /*6850*/  FMUL.FTZ R17, R27, UR10 ;  /* 0x0000000a1b117c20 */ /* 0x000fe20008410000 */
[----:B------:R-:W-:Y:S02]  /*6860*/  FADD.FTZ R82, R82, -UR12 ;  /* 0x8000000c52527e21 */ /* 0x000fe40008010000 */
[----:B------:R-:W-:Y:S02]  /*6870*/  FMUL.FTZ R43, R26, UR13 ;  /* 0x0000000d1a2b7c20 */ /* 0x000fe40008410000 */
[----:B------:R-:W-:Y:S01]  /*6880*/  FMUL.FTZ R82, R82, UR13 ;  /* 0x0000000d52527c20 */ /* 0x000fe20008410000 */
[----:B-1----:R-:W-:Y:S07]  /*6890*/  @!P6 BRA `(.L_x_842) ;  /* 0x000000000048e947 */ /* 0x002fee0003800000 */
        /* <DEDUP_REMOVED lines=18> */
.L_x_842:
        /* <DEDUP_REMOVED lines=11> */
[----:B------:R-:W-:Y:S01]  /*6a70*/  FFMA.FTZ R27, R82, UR9, R17 ;  /* 0x00000009521b7c23 */ /* 0x000fe20008010011 */
[----:B------:R-:W-:-:S03]  /*6a80*/  LEA R28, P0, R26, UR18, 0x1 ;  /* 0x000000121a1c7c11 */ /* 0x000fc6000f8008ff */
[----:B------:R-:W-:Y:S01]  /*6a90*/  FFMA.FTZ R34, R34, R23, -R27 ;  /* 0x0000001722227223 */ /* 0x000fe2000001081b */
[----:B------:R-:W-:Y:S01]  /*6aa0*/  LEA.HI.X R29, R26, UR19, R29, 0x1, P0 ;  /* 0x000000131a1d7c11 */ /* 0x000fe200080f0c1d */
[----:B------:R-:W-:-:S04]  /*6ab0*/  FFMA.FTZ R26, R43, UR9, R17 ;  /* 0x000000092b1a7c23 */ /* 0x000fc80008010011 */
[----:B------:R-:W-:-:S04]  /*6ac0*/  FFMA.FTZ R26, R35, R22, -R26 ;  /* 0x00000016231a7223 */ /* 0x000fc8000001081a */
[----:B------:R-:W-:Y:S01]  /*6ad0*/  FMUL.FTZ R27, R26, UR13 ;  /* 0x0000000d1a1b7c20 */ /* 0x000fe20008410000 */
[----:B------:R-:W-:-:S05]  /*6ae0*/  FMUL.FTZ R26, R34, UR13 ;  /* 0x0000000d221a7c20 */ /* 0x000fca0008410000 */
[----:B------:R-:W-:-:S05]  /*6af0*/  F2FP.F16.F32.PACK_AB R27, R26, R27 ;  /* 0x0000001b1a1b723e */ /* 0x000fca00000000ff */
[----:B------:R0:W-:Y:S02]  /*6b00*/  STG.E desc[UR14][R28.64], R27 ;  /* 0x0000001b1c007986 */ /* 0x0001e4000c10190e */
.L_x_844:
[----:B------:R-:W-:Y:S05]  /*6b10*/  BSYNC B0 ;  /* 0x0000000000007941 */ /* 0x000fea0003800000 */
.L_x_843:
        /* <DEDUP_REMOVED lines=28> */
.L_x_845:
[----:B------:R-:W-:Y:S01]  /*6ce0*/  ISETP.NE.AND P0, PT, R105, RZ, PT ;  /* 0x000000ff6900720c */ /* 0x000fe20003f05270 */
[----:B------:R-:W-:-:S12]  /*6cf0*/  BSSY B0, `(.L_x_846) ;  /* 0x0000014000007945 */ /* 0x000fd80003800000 */
        /* <DEDUP_REMOVED lines=19> */
.L_x_847:
[----:B------:R-:W-:Y:S05]  /*6e30*/  BSYNC B0 ;  /* 0x0000000000007941 */ /* 0x000fea0003800000 */
.L_x_846:
[----:B------:R-:W-:Y:S01]  /*6e40*/  ISETP.NE.AND P0, PT, RZ, UR11, PT ;  /* 0x0000000bff007c0c */ /* 0x000fe2000bf05270 */
[----:B------:R-:W-:Y:S01]  /*6e50*/  FADD.FTZ R33, R33, -UR12 ;  /* 0x8000000c21217e21 */ /* 0x000fe20008010000 */
[----:B------:R-:W-:Y:S01]  /*6e60*/  FADD.FTZ R26, R31, -UR12 ;  /* 0x8000000c1f1a7e21 */ /* 0x000fe20008010000 */
[----:B------:R-:W-:Y:S02]  /*6e70*/  HADD2.F32 R31, -RZ, R65.H0_H0 ;  /* 0x20000041ff1f7230 */ /* 0x000fe40000004100 */
[--C-:B------:R-:W-:Y:S02]  /*6e80*/  HADD2.F32 R35, -RZ, R79.reuse.H0_H0 ;  /* 0x2000004fff237230 */ /* 0x100fe40000004100 */
[----:B------:R-:W-:Y:S01]  /*6e90*/  FMUL.FTZ R41, R33, UR13 ;  /* 0x0000000d21297c20 */ /* 0x000fe20008410000 */
[----:B------:R-:W-:Y:S02]  /*6ea0*/  HADD2.F32 R34, -RZ, R79.H1_H1 ;  /* 0x3000004fff227230 */ /* 0x000fe40000004100 */
[----:B------:R-:W-:Y:S01]  /*6eb0*/  FMUL.FTZ R40, R26, UR13 ;  /* 0x0000000d1a287c20 */ /* 0x000fe20008410000 */
[----:B------:R-:W-:-:S02]  /*6ec0*/  HADD2.F32 R65, -RZ, R65.H1_H1 ;  /* 0x30000041ff417230 */ /* 0x000fc40000004100 */
[----:B------:R-:W-:Y:S05]  /*6ed0*/  @!P0 BRA `(.L_x_848) ;  /* 0x0000000000488947 */ /* 0x000fea0003800000 */
        /* <DEDUP_REMOVED lines=18> */
.L_x_848:
[----:B------:R-:W-:Y:S01]  /*7000*/  ISETP.NE.AND P0, PT, R104, RZ, PT ;  /* 0x000000ff6800720c */ /* 0x000fe20003f05270 */
[----:B------:R-:W-:-:S12]  /*7010*/  BSSY B0, `(.L_x_849) ;  /* 0x0000014000007945 */ /* 0x000fd80003800000 */
        /* <DEDUP_REMOVED lines=19> */
.L_x_850:
[----:B------:R-:W-:Y:S05]  /*7150*/  BSYNC B0 ;  /* 0x0000000000007941 */ /* 0x000fea0003800000 */
.L_x_849:
[----:B------:R-:W-:Y:S01]  /*7160*/  ISETP.NE.AND P0, PT, RZ, UR11, PT ;  /* 0x0000000bff007c0c */ /* 0x000fe2000bf05270 */
[----:B------:R-:W-:Y:S01]  /*7170*/  FADD.FTZ R26, R31, -UR12 ;  /* 0x8000000c1f1a7e21 */ /* 0x000fe20008010000 */
[----:B------:R-:W-:Y:S01]  /*7180*/  FADD.FTZ R65, R65, -UR12 ;  /* 0x8000000c41417e21 */ /* 0x000fe20008010000 */
[----:B------:R-:W-:Y:S02]  /*7190*/  HADD2.F32 R33, -RZ, R78.H0_H0 ;  /* 0x2000004eff217230 */ /* 0x000fe40000004100 */
[----:B------:R-:W-:Y:S02]  /*71a0*/  HADD2.F32 R31, -RZ, R10.H0_H0 ;  /* 0x2000000aff1f7230 */ /* 0x000fe40000004100 */
[----:B------:R-:W-:Y:S01]  /*71b0*/  FMUL.FTZ R41, R26, UR13 ;  /* 0x0000000d1a297c20 */ /* 0x000fe20008410000 */
[----:B------:R-:W-:Y:S02]  /*71c0*/  HADD2.F32 R78, -RZ, R78.H1_H1 ;  /* 0x3000004eff4e7230 */ /* 0x000fe40000004100 */
[----:B------:R-:W-:Y:S01]  /*71d0*/  FMUL.FTZ R40, R65, UR13 ;  /* 0x0000000d41287c20 */ /* 0x000fe20008410000 */
[----:B------:R-:W-:-:S02]  /*71e0*/  HADD2.F32 R10, -RZ, R10.H1_H1 ;  /* 0x3000000aff0a7230 */ /* 0x000fc40000004100 */
[----:B------:R-:W-:Y:S05]  /*71f0*/  @!P0 BRA `(.L_x_851) ;  /* 0x0000000000488947 */ /* 0x000fea0003800000 */
        /* <DEDUP_REMOVED lines=18> */
.L_x_851:
[----:B------:R-:W-:Y:S01]  /*7320*/  ISETP.NE.AND P0, PT, R103, RZ, PT ;  /* 0x000000ff6700720c */ /* 0x000fe20003f05270 */
[----:B------:R-:W-:-:S12]  /*7330*/  BSSY B0, `(.L_x_852) ;  /* 0x0000014000007945 */ /* 0x000fd80003800000 */
[----:B------:R-:W-:Y:S05]  /*7340*/  @!P0 BRA `(.L_x_853) ;  /* 0x0000000000488947 */ /* 0x000fea0003800000 */
[----:B------:R-:W-:Y:S01]  /*7350*/  ULDC.64 UR18, c[0x0][0x288] ;  /* 0x0000a20000127ab9 */ /* 0x000fe20000000a00 */
[----:B------:R-:W-:Y:S01]  /*7360*/  MOV R26, R18 ;  /* 0x00000012001a7202 */ /* 0x000fe20000000f00 */
[----:B012---:R-:W-:Y:S01]  /*7370*/  IMAD R29, R115, UR18, RZ ;  /* 0x00000012731d7c24 */ /* 0x007fe2000f8e02ff */
        /* <DEDUP_REMOVED lines=15> */
.L_x_853:
[----:B------:R-:W-:Y:S05]  /*7470*/  BSYNC B0 ;  /* 0x0000000000007941 */ /* 0x000fea0003800000 */
.L_x_852:
[----:B------:R-:W-:Y:S01]  /*7480*/  ISETP.NE.AND P0, PT, RZ, UR11, PT ;  /* 0x0000000bff007c0c */ /* 0x000fe2000bf05270 */
[----:B------:R-:W-:Y:S01]  /*7490*/  FADD.FTZ R31, R31, -UR12 ;  /* 0x8000000c1f1f7e21 */ /* 0x000fe20008010000 */
[----:B------:R-:W-:Y:S01]  /*74a0*/  FADD.FTZ R10, R10, -UR12 ;  /* 0x8000000c0a0a7e21 */ /* 0x000fe20008010000 */
[--C-:B------:R-:W-:Y:S02]  /*74b0*/  HADD2.F32 R33, -RZ, R77.reuse.H0_H0 ;  /* 0x2000004dff217230 */ /* 0x100fe40000004100 */
[----:B------:R-:W-:Y:S02]  /*74c0*/  HADD2.F32 R34, -RZ, R77.H1_H1 ;  /* 0x3000004dff227230 */ /* 0x000fe40000004100 */
[----:B------:R-:W-:Y:S01]  /*74d0*/  FMUL.FTZ R39, R31, UR13 ;  /* 0x0000000d1f277c20 */ /* 0x000fe20008410000 */
[--C-:B------:R-:W-:Y:S02]  /*74e0*/  HADD2.F32 R38, -RZ, R30.reuse.H0_H0 ;  /* 0x2000001eff267230 */ /* 0x100fe40000004100 */
[----:B------:R-:W-:Y:S01]  /*74f0*/  FMUL.FTZ R36, R10, UR13 ;  /* 0x0000000d0a247c20 */ /* 0x000fe20008410000 */
[----:B------:R-:W-:-:S02]  /*7500*/  HADD2.F32 R40, -RZ, R30.H1_H1 ;  /* 0x3000001eff287230 */ /* 0x000fc40000004100 */
[----:B------:R-:W-:Y:S05]  /*7510*/  @!P0 BRA `(.L_x_854) ;  /* 0x0000000000488947 */ /* 0x000fea0003800000 */
[----:B------:R-:W-:Y:S01]  /*7520*/  FFMA.FTZ R10, R39, R22, R24 ;  /* 0x00000016270a7223 */ /* 0x000fe20000010018 */
[----:B------:R-:W-:-:S03]  /*7530*/  FFMA.FTZ R26, R36, R23, R25 ;  /* 0x00000017241a7223 */ /* 0x000fc60000010019 */
[----:B0123--:R-:W-:Y:S01]  /*7540*/  FMUL.FTZ R27, R10, -1.4426950216293334961 ;  /* 0xbfb8aa3b0a1b7820 */ /* 0x00ffe20000410000 */
        /* <DEDUP_REMOVED lines=15> */
.L_x_854:
[----:B------:R-:W-:Y:S01]  /*7640*/  ISETP.NE.AND P0, PT, R102, RZ, PT ;  /* 0x000000ff6600720c */ /* 0x000fe20003f05270 */
[----:B------:R-:W-:-:S12]  /*7650*/  BSSY B0, `(.L_x_855) ;  /* 0x0000014000007945 */ /* 0x000fd80003800000 */
[----:B------:R-:W-:Y:S05]  /*7660*/  @!P0 BRA `(.L_x_856) ;  /* 0x0000000000488947 */ /* 0x000fea0003800000 */
[----:B------:R-:W-:Y:S01]  /*7670*/  ULDC.64 UR18, c[0x0][0x288] ;  /* 0x0000a20000127ab9 */ /* 0x000fe20000000a00 */
[----:B------:R-:W-:Y:S01]  /*7680*/  MOV R26, R18 ;  /* 0x00000012001a7202 */ /* 0x000fe20000000f00 */
[----:B------:R-:W-:Y:S01]  /*7690*/  IMAD R10, R114, UR18, RZ ;  /* 0x00000012720a7c24 */ /* 0x000fe2000f8e02ff */
[----:B0123--:R-:W-:-:S03]  /*76a0*/  MOV R27, R21 ;  /* 0x00000015001b7202 */ /* 0x00ffc60000000f00 */
[----:B------:R-:W-:Y:S02]  /*76b0*/  IMAD R29, R91, UR19, R10 ;  /* 0x000000135b1d7c24 */ /* 0x000fe4000f8e020a */
[----:B------:R-:W-:Y:S01]  /*76c0*/  FFMA.FTZ R10, R39, UR9, R17 ;  /* 0x00000009270a7c23 */ /* 0x000fe20008010011 */
[----:B------:R-:W-:Y:S01]  /*76d0*/  IMAD.WIDE.U32 R26, R91, UR18, R26 ;  /* 0x000000125b1a7c25 */ /* 0x000fe2000f8e001a */
[----:B------:R-:W-:-:S03]  /*76e0*/  ULDC.64 UR18, c[0x0][0x210] ;  /* 0x0000840000127ab9 */ /* 0x000fc60000000a00 */
[----:B------:R-:W-:Y:S01]  /*76f0*/  FFMA.FTZ R10, R33, R22, -R10 ;  /* 0x00000016210a7223 */ /* 0x000fe2000001080a */
[----:B------:R-:W-:Y:S01]  /*7700*/  IADD3 R29, R27, R29, RZ ;  /* 0x0000001d1b1d7210 */ /* 0x000fe20007ffe0ff */
[----:B------:R-:W-:Y:S01]  /*7710*/  FFMA.FTZ R27, R36, UR9, R17 ;  /* 0x00000009241b7c23 */ /* 0x000fe20008010011 */
[----:B------:R-:W-:-:S03]  /*7720*/  LEA R28, P0, R26, UR18, 0x1 ;  /* 0x000000121a1c7c11 */ /* 0x000fc6000f8008ff */
[----:B------:R-:W-:Y:S01]  /*7730*/  FFMA.FTZ R34, R34, R23, -R27 ;  /* 0x0000001722227223 */ /* 0x000fe2000001081b */
[----:B------:R-:W-:Y:S01]  /*7740*/  FMUL.FTZ R27, R10, UR13 ;  /* 0x0000000d0a1b7c20 */ /* 0x000fe20008410000 */
[----:B------:R-:W-:Y:S02]  /*7750*/  LEA.HI.X R29, R26, UR19, R29, 0x1, P0 ;  /* 0x000000131a1d7c11 */ /* 0x000fe400080f0c1d */
[----:B------:R-:W-:-:S05]  /*7760*/  FMUL.FTZ R10, R34, UR13 ;  /* 0x0000000d220a7c20 */ /* 0x000fca0008410000 */
[----:B------:R-:W-:-:S05]  /*7770*/  F2FP.F16.F32.PACK_AB R27, R10, R27 ;  /* 0x0000001b0a1b723e */ /* 0x000fca00000000ff */
[----:B------:R4:W-:Y:S02]  /*7780*/  STG.E desc[UR14][R28.64], R27 ;  /* 0x0000001b1c007986 */ /* 0x0009e4000c10190e */
.L_x_856:
[----:B------:R-:W-:Y:S05]  /*7790*/  BSYNC B0 ;  /* 0x0000000000007941 */ /* 0x000fea0003800000 */
.L_x_855:
[----:B------:R-:W-:Y:S01]  /*77a0*/  ISETP.NE.AND P0, PT, RZ, UR11, PT ;  /* 0x0000000bff007c0c */ /* 0x000fe2000bf05270 */
[----:B------:R-:W-:Y:S01]  /*77b0*/  FADD.FTZ R38, R38, -UR12 ;  /* 0x8000000c26267e21 */ /* 0x000fe20008010000 */
[----:B------:R-:W-:Y:S01]  /*77c0*/  FADD.FTZ R40, R40, -UR12 ;  /* 0x8000000c28287e21 */ /* 0x000fe20008010000 */
[--C-:B01234-:R-:W-:Y:S02]  /*77d0*/  HADD2.F32 R29, -RZ, R76.reuse.H0_H0 ;  /* 0x2000004cff1d7230 */ /* 0x11ffe40000004100 */
        /* <DEDUP_REMOVED lines=24> */
.L_x_857:
        /* <DEDUP_REMOVED lines=21> */
.L_x_859:
[----:B------:R-:W-:Y:S05]  /*7ab0*/  BSYNC B0 ;  /* 0x0000000000007941 */ /* 0x000fea0003800000 */
.L_x_858:
[----:B------:R-:W-:Y:S01]  /*7ac0*/  ISETP.NE.AND P0, PT, RZ, UR11, PT ;  /* 0x0000000bff007c0c */ /* 0x000fe2000bf05270 */
[----:B------:R-:W-:Y:S01]  /*7ad0*/  FADD.FTZ R36, R36, -UR12 ;  /* 0x8000000c24247e21 */ /* 0x000fe20008010000 */
[----:B------:R-:W-:Y:S01]  /*7ae0*/  FADD.FTZ R37, R37, -UR12 ;  /* 0x8000000c25257e21 */ /* 0x000fe20008010000 */
[--C-:B------:R-:W-:Y:S02]  /*7af0*/  HADD2.F32 R29, -RZ, R75.reuse.H0_H0 ;  /* 0x2000004bff1d7230 */ /* 0x100fe40000004100 */
[----:B------:R-:W-:Y:S01]  /*7b00*/  FMUL.FTZ R35, R36, UR13 ;  /* 0x0000000d24237c20 */ /* 0x000fe20008410000 */
[----:B------:R-:W-:Y:S02]  /*7b10*/  HADD2.F32 R28, -RZ, R75.H1_H1 ;  /* 0x3000004bff1c7230 */ /* 0x000fe40000004100 */
[----:B------:R-:W-:Y:S01]  /*7b20*/  FMUL.FTZ R36, R37, UR13 ;  /* 0x0000000d25247c20 */ /* 0x000fe20008410000 */
[--C-:B------:R-:W-:Y:S02]  /*7b30*/  HADD2.F32 R38, -RZ, R12.reuse.H0_H0 ;  /* 0x2000000cff267230 */ /* 0x100fe40000004100 */
[----:B------:R-:W-:-:S02]  /*7b40*/  HADD2.F32 R39, -RZ, R12.H1_H1 ;  /* 0x3000000cff277230 */ /* 0x000fc40000004100 */
        /* <DEDUP_REMOVED lines=19> */
.L_x_860:
[----:B------:R-:W-:Y:S01]  /*7c80*/  ISETP.NE.AND P0, PT, R100, RZ, PT ;  /* 0x000000ff6400720c */ /* 0x000fe20003f05270 */
[----:B------:R-:W-:-:S12]  /*7c90*/  BSSY B0, `(.L_x_861) ;  /* 0x0000014000007945 */ /* 0x000fd80003800000 */
[----:B------:R-:W-:Y:S05]  /*7ca0*/  @!P0 BRA `(.L_x_862) ;  /* 0x0000000000488947 */ /* 0x000fea0003800000 */
[----:B------:R-:W-:Y:S01]  /*7cb0*/  ULDC.64 UR18, c[0x0][0x288] ;  /* 0x0000a20000127ab9 */ /* 0x000fe20000000a00 */
[----:B------:R-:W-:Y:S01]  /*7cc0*/  MOV R10, R18 ;  /* 0x00000012000a7202 */ /* 0x000fe20000000f00 */
[----:B------:R-:W-:Y:S01]  /*7cd0*/  IMAD R12, R112, UR18, RZ ;  /* 0x00000012700c7c24 */ /* 0x000fe2000f8e02ff */
[----:B0-----:R-:W-:-:S03]  /*7ce0*/  MOV R11, R21 ;  /* 0x00000015000b7202 */ /* 0x001fc60000000f00 */
        /* <DEDUP_REMOVED lines=14> */
.L_x_862:
[----:B------:R-:W-:Y:S05]  /*7dd0*/  BSYNC B0 ;  /* 0x0000000000007941 */ /* 0x000fea0003800000 */
.L_x_861:
[----:B------:R-:W-:Y:S01]  /*7de0*/  ISETP.NE.AND P6, PT, RZ, UR11, PT ;  /* 0x0000000bff007c0c */ /* 0x000fe2000bfc5270 */
[----:B------:R-:W-:Y:S01]  /*7df0*/  FADD.FTZ R38, R38, -UR12 ;  /* 0x8000000c26267e21 */ /* 0x000fe20008010000 */
[----:B------:R-:W-:Y:S01]  /*7e00*/  FADD.FTZ R39, R39, -UR12 ;  /* 0x8000000c27277e21 */ /* 0x000fe20008010000 */
[--C-:B01----:R-:W-:Y:S02]  /*7e10*/  HADD2.F32 R27, -RZ, R74.reuse.H0_H0 ;  /* 0x2000004aff1b7230 */ /* 0x103fe40000004100 */
        /* <DEDUP_REMOVED lines=24> */
.L_x_863:
        /* <DEDUP_REMOVED lines=20> */
.L_x_865:
[----:B------:R-:W-:Y:S05]  /*80e0*/  BSYNC B0 ;  /* 0x0000000000007941 */ /* 0x000fea0003800000 */
.L_x_864:
[----:B------:R-:W-:Y:S01]  /*80f0*/  FADD.FTZ R35, R35, -UR12 ;  /* 0x8000000c23237e21 */ /* 0x000fe20008010000 */
[----:B------:R-:W-:Y:S01]  /*8100*/  FADD.FTZ R36, R36, -UR12 ;  /* 0x8000000c24247e21 */ /* 0x000fe20008010000 */
[--C-:B------:R-:W-:Y:S02]  /*8110*/  HADD2.F32 R27, -RZ, R73.reuse.H0_H0 ;  /* 0x20000049ff1b7230 */ /* 0x100fe40000004100 */
[----:B------:R-:W-:Y:S02]  /*8120*/  HADD2.F32 R26, -RZ, R73.H1_H1 ;  /* 0x30000049ff1a7230 */ /* 0x000fe40000004100 */
[----:B------:R-:W-:Y:S01]  /*8130*/  FMUL.FTZ R35, R35, UR13 ;  /* 0x0000000d23237c20 */ /* 0x000fe20008410000 */
[--C-:B------:R-:W-:Y:S02]  /*8140*/  HADD2.F32 R33, -RZ, R14.reuse.H0_H0 ;  /* 0x2000000eff217230 */ /* 0x100fe40000004100 */
[----:B------:R-:W-:Y:S01]  /*8150*/  FMUL.FTZ R36, R36, UR13 ;  /* 0x0000000d24247c20 */ /* 0x000fe20008410000 */
[----:B------:R-:W-:Y:S01]  /*8160*/  HADD2.F32 R34, -RZ, R14.H1_H1 ;  /* 0x3000000eff227230 */ /* 0x000fe20000004100 */
        /* <DEDUP_REMOVED lines=19> */
.L_x_866:
        /* <DEDUP_REMOVED lines=20> */
.L_x_868:
[----:B------:R-:W-:Y:S05]  /*83e0*/  BSYNC B0 ;  /* 0x0000000000007941 */ /* 0x000fea0003800000 */
.L_x_867:
        /* <DEDUP_REMOVED lines=26> */
.L_x_869:
        /* <DEDUP_REMOVED lines=20> */
.L_x_871:
[----:B------:R-:W-:Y:S05]  /*86d0*/  BSYNC B0 ;  /* 0x0000000000007941 */ /* 0x000fea0003800000 */
.L_x_870:
[----:B------:R-:W-:Y:S02]  /*86e0*/  HADD2.F32 R10, -RZ, R15.H1_H1 ;  /* 0x3000000fff0a7230 */ /* 0x000fe40000004100 */
[----:B------:R-:W-:Y:S01]  /*86f0*/  FADD.FTZ R35, R35, -UR12 ;  /* 0x8000000c23237e21 */ /* 0x000fe20008010000 */
[--C-:B------:R-:W-:Y:S01]  /*8700*/  HADD2.F32 R15, -RZ, R71.reuse.H0_H0 ;  /* 0x20000047ff0f7230 */ /* 0x100fe20000004100 */
[----:B------:R-:W-:Y:S01]  /*8710*/  SHF.R.U32.HI R37, RZ, 0x2, R2 ;  /* 0x00000002ff257819 */ /* 0x000fe20000011602 */
[----:B------:R-:W-:Y:S02]  /*8720*/  HADD2.F32 R14, -RZ, R71.H1_H1 ;  /* 0x30000047ff0e7230 */ /* 0x000fe40000004100 */
[----:B------:R-:W-:Y:S01]  /*8730*/  FADD.FTZ R10, R10, -UR12 ;  /* 0x8000000c0a0a7e21 */ /* 0x000fe20008010000 */
[--C-:B------:R-:W-:Y:S02]  /*8740*/  HADD2.F32 R31, -RZ, R16.reuse.H0_H0 ;  /* 0x20000010ff1f7230 */ /* 0x100fe40000004100 */
[----:B------:R-:W-:Y:S01]  /*8750*/  FMUL.FTZ R35, R35, UR13 ;  /* 0x0000000d23237c20 */ /* 0x000fe20008410000 */
[----:B------:R-:W-:-:S02]  /*8760*/  HADD2.F32 R33, -RZ, R16.H1_H1 ;  /* 0x30000010ff217230 */ /* 0x000fc40000004100 */
        /* <DEDUP_REMOVED lines=20> */
.L_x_872:
[----:B------:R-:W-:Y:S04]  /*88b0*/  BSSY B0, `(.L_x_873) ;  /* 0x0000014000007945 */ /* 0x000fe80003800000 */
        /* <DEDUP_REMOVED lines=19> */
.L_x_874:
[----:B------:R-:W-:Y:S05]  /*89f0*/  BSYNC B0 ;  /* 0x0000000000007941 */ /* 0x000fea0003800000 */
.L_x_873:
[----:B------:R-:W-:Y:S01]  /*8a00*/  FADD.FTZ R31, R31, -UR12 ;  /* 0x8000000c1f1f7e21 */ /* 0x000fe20008010000 */
[----:B------:R-:W-:Y:S01]  /*8a10*/  FADD.FTZ R33, R33, -UR12 ;  /* 0x8000000c21217e21 */ /* 0x000fe20008010000 */
[--C-:B------:R-:W-:Y:S02]  /*8a20*/  HADD2.F32 R15, -RZ, R70.reuse.H0_H0 ;  /* 0x20000046ff0f7230 */ /* 0x100fe40000004100 */
[----:B------:R-:W-:Y:S02]  /*8a30*/  IMAD R32, R32, UR16, R37 ;  /* 0x0000001020207c24 */ /* 0x000fe4000f8e0225 */
[----:B------:R-:W-:Y:S01]  /*8a40*/  FMUL.FTZ R31, R31, UR13 ;  /* 0x0000000d1f1f7c20 */ /* 0x000fe20008410000 */
[----:B------:R-:W-:Y:S02]  /*8a50*/  HADD2.F32 R70, -RZ, R70.H1_H1 ;  /* 0x30000046ff467230 */ /* 0x000fe40000004100 */
[----:B------:R-:W-:Y:S01]  /*8a60*/  FMUL.FTZ R30, R33, UR13 ;  /* 0x0000000d211e7c20 */ /* 0x000fe20008410000 */
[----:B------:R-:W-:Y:S01]  /*8a70*/  HADD2.F32 R34, -RZ, R6.H0_H0 ;  /* 0x20000006ff227230 */ /* 0x000fe20000004100 */
        /* <DEDUP_REMOVED lines=19> */
.L_x_875:
[----:B------:R-:W-:Y:S04]  /*8bb0*/  BSSY B0, `(.L_x_876) ;  /* 0x0000014000007945 */ /* 0x000fe80003800000 */
[----:B------:R-:W-:Y:S05]  /*8bc0*/  @!P1 BRA `(.L_x_877) ;  /* 0x0000000000489947 */ /* 0x000fea0003800000 */
[----:B------:R-:W-:Y:S01]  /*8bd0*/  ULDC.64 UR18, c[0x0][0x288] ;  /* 0x0000a20000127ab9 */ /* 0x000fe20000000a00 */
[----:B------:R-:W-:Y:S01]  /*8be0*/  MOV R10, R18 ;  /* 0x00000012000a7202 */ /* 0x000fe20000000f00 */
[----:B0123--:R-:W-:Y:S01]  /*8bf0*/  IMAD R12, R107, UR18, RZ ;  /* 0x000000126b0c7c24 */ /* 0x00ffe2000f8e02ff */
        /* <DEDUP_REMOVED lines=15> */
.L_x_877:
[----:B------:R-:W-:Y:S05]  /*8cf0*/  BSYNC B0 ;  /* 0x0000000000007941 */ /* 0x000fea0003800000 */
.L_x_876:
[----:B------:R-:W-:Y:S02]  /*8d00*/  HADD2.F32 R6, -RZ, R6.H1_H1 ;  /* 0x30000006ff067230 */ /* 0x000fe40000004100 */
[----:B------:R-:W-:Y:S01]  /*8d10*/  FADD.FTZ R34, R34, -UR12 ;  /* 0x8000000c22227e21 */ /* 0x000fe20008010000 */
[----:B------:R-:W-:Y:S01]  /*8d20*/  IADD3 R28, R32, 0x180, RZ ;  /* 0x00000180201c7810 */ /* 0x000fe20007ffe0ff */
[----:B------:R-:W-:Y:S01]  /*8d30*/  ULDC.64 UR18, c[0x0][0x290] ;  /* 0x0000a40000127ab9 */ /* 0x000fe20000000a00 */
[--C-:B01234-:R-:W-:Y:S02]  /*8d40*/  HADD2.F32 R13, -RZ, R69.reuse.H0_H0 ;  /* 0x20000045ff0d7230 */ /* 0x11ffe40000004100 */
[----:B------:R-:W-:Y:S01]  /*8d50*/  FADD.FTZ R6, R6, -UR12 ;  /* 0x8000000c06067e21 */ /* 0x000fe20008010000 */
[----:B------:R-:W-:Y:S02]  /*8d60*/  HADD2.F32 R12, -RZ, R69.H1_H1 ;  /* 0x30000045ff0c7230 */ /* 0x000fe40000004100 */
[----:B------:R-:W-:Y:S01]  /*8d70*/  FMUL.FTZ R33, R34, UR13 ;  /* 0x0000000d22217c20 */ /* 0x000fe20008410000 */
[----:B------:R-:W-:Y:S01]  /*8d80*/  SHF.R.S32.HI R30, RZ, 0x1f, R28 ;  /* 0x0000001fff1e7819 */ /* 0x000fe2000001141c */
        /* <DEDUP_REMOVED lines=20> */
.L_x_878:
[----:B------:R-:W-:Y:S01]  /*8ed0*/  ISETP.GE.U32.AND P0, PT, R28, UR18, PT ;  /* 0x000000121c007c0c */ /* 0x000fe2000bf06070 */
[----:B------:R-:W-:Y:S01]  /*8ee0*/  BSSY B0, `(.L_x_879) ;  /* 0x0000018000007945 */ /* 0x000fe20003800000 */
[--C-:B------:R-:W-:Y:S02]  /*8ef0*/  HADD2.F32 R14, -RZ, R7.reuse.H0_H0 ;  /* 0x20000007ff0e7230 */ /* 0x100fe40000004100 */
[----:B------:R-:W-:Y:S01]  /*8f00*/  ISETP.GE.AND.EX P0, PT, R30, UR19, PT, P0 ;  /* 0x000000131e007c0c */ /* 0x000fe2000bf06300 */
[----:B------:R-:W-:-:S03]  /*8f10*/  HADD2.F32 R15, -RZ, R7.H1_H1 ;  /* 0x30000007ff0f7230 */ /* 0x000fc60000004100 */
[----:B------:R-:W-:-:S13]  /*8f20*/  ISETP.LT.U32.AND P0, PT, R2, 0x80, !P0 ;  /* 0x000000800200780c */ /* 0x000fda0004701070 */
        /* <DEDUP_REMOVED lines=19> */
.L_x_880:
[----:B------:R-:W-:Y:S05]  /*9060*/  BSYNC B0 ;  /* 0x0000000000007941 */ /* 0x000fea0003800000 */
.L_x_879:
[----:B------:R-:W-:Y:S01]  /*9070*/  FADD.FTZ R14, R14, -UR12 ;  /* 0x8000000c0e0e7e21 */ /* 0x000fe20008010000 */
[----:B------:R-:W-:Y:S01]  /*9080*/  IADD3 R28, R32, 0x1a0, RZ ;  /* 0x000001a0201c7810 */ /* 0x000fe20007ffe0ff */
[----:B------:R-:W-:Y:S01]  /*9090*/  FADD.FTZ R15, R15, -UR12 ;  /* 0x8000000c0f0f7e21 */ /* 0x000fe20008010000 */
[--C-:B------:R-:W-:Y:S02]  /*90a0*/  HADD2.F32 R13, -RZ, R68.reuse.H0_H0 ;  /* 0x20000044ff0d7230 */ /* 0x100fe40000004100 */
[----:B------:R-:W-:Y:S01]  /*90b0*/  FMUL.FTZ R29, R14, UR13 ;  /* 0x0000000d0e1d7c20 */ /* 0x000fe20008410000 */
[----:B------:R-:W-:Y:S01]  /*90c0*/  HADD2.F32 R68, -RZ, R68.H1_H1 ;  /* 0x30000044ff447230 */ /* 0x000fe20000004100 */
[----:B------:R-:W-:Y:S01]  /*90d0*/  SHF.R.S32.HI R30, RZ, 0x1f, R28 ;  /* 0x0000001fff1e7819 */ /* 0x000fe2000001141c */
[----:B------:R-:W-:Y:S01]  /*90e0*/  FMUL.FTZ R26, R15, UR13 ;  /* 0x0000000d0f1a7c20 */ /* 0x000fe20008410000 */
        /* <DEDUP_REMOVED lines=19> */
.L_x_881:
        /* <DEDUP_REMOVED lines=25> */
.L_x_883:
[----:B------:R-:W-:Y:S05]  /*93b0*/  BSYNC B0 ;  /* 0x0000000000007941 */ /* 0x000fea0003800000 */
.L_x_882:
[----:B------:R-:W-:Y:S01]  /*93c0*/  FADD.FTZ R12, R12, -UR12 ;  /* 0x8000000c0c0c7e21 */ /* 0x000fe20008010000 */
[----:B------:R-:W-:Y:S01]  /*93d0*/  IADD3 R28, R32, 0x1c0, RZ ;  /* 0x000001c0201c7810 */ /* 0x000fe20007ffe0ff */
[----:B------:R-:W-:Y:S01]  /*93e0*/  FADD.FTZ R8, R8, -UR12 ;  /* 0x8000000c08087e21 */ /* 0x000fe20008010000 */
[--C-:B01----:R-:W-:Y:S02]  /*93f0*/  HADD2.F32 R11, -RZ, R67.reuse.H0_H0 ;  /* 0x20000043ff0b7230 */ /* 0x103fe40000004100 */
[----:B------:R-:W-:Y:S01]  /*9400*/  FMUL.FTZ R29, R12, UR13 ;  /* 0x0000000d0c1d7c20 */ /* 0x000fe20008410000 */
[----:B------:R-:W-:Y:S01]  /*9410*/  HADD2.F32 R10, -RZ, R67.H1_H1 ;  /* 0x30000043ff0a7230 */ /* 0x000fe20000004100 */
        /* <DEDUP_REMOVED lines=21> */
.L_x_884:
        /* <DEDUP_REMOVED lines=25> */
.L_x_886:
[----:B------:R-:W-:Y:S05]  /*9700*/  BSYNC B0 ;  /* 0x0000000000007941 */ /* 0x000fea0003800000 */
.L_x_885:
[----:B------:R-:W-:Y:S01]  /*9710*/  FADD.FTZ R12, R12, -UR12 ;  /* 0x8000000c0c0c7e21 */ /* 0x000fe20008010000 */
[----:B------:R-:W-:Y:S01]  /*9720*/  IADD3 R32, R32, 0x1e0, RZ ;  /* 0x000001e020207810 */ /* 0x000fe20007ffe0ff */
[----:B------:R-:W-:Y:S01]  /*9730*/  FADD.FTZ R13, R13, -UR12 ;  /* 0x8000000c0d0d7e21 */ /* 0x000fe20008010000 */
[--C-:B0-----:R-:W-:Y:S02]  /*9740*/  HADD2.F32 R9, -RZ, R66.reuse.H0_H0 ;  /* 0x20000042ff097230 */ /* 0x101fe40000004100 */
        /* <DEDUP_REMOVED lines=23> */
.L_x_887:
[----:B------:R-:W-:Y:S01]  /*98c0*/  ISETP.GE.U32.AND P0, PT, R32, UR18, PT ;  /* 0x0000001220007c0c */ /* 0x000fe2000bf06070 */
[----:B------:R-:W-:Y:S03]  /*98d0*/  BSSY B0, `(.L_x_888) ;  /* 0x0000015000007945 */ /* 0x000fe60003800000 */
[----:B------:R-:W-:-:S04]  /*98e0*/  ISETP.GE.AND.EX P0, PT, R16, UR19, PT, P0 ;  /* 0x0000001310007c0c */ /* 0x000fc8000bf06300 */
[----:B------:R-:W-:-:S13]  /*98f0*/  ISETP.LT.U32.AND P0, PT, R2, 0x80, !P0 ;  /* 0x000000800200780c */ /* 0x000fda0004701070 */
[----:B------:R-:W-:Y:S05]  /*9900*/  @!P0 BRA `(.L_x_889) ;  /* 0x0000000000448947 */ /* 0x000fea0003800000 */
[----:B------:R-:W-:Y:S01]  /*9910*/  ULDC.64 UR18, c[0x0][0x288] ;  /* 0x0000a20000127ab9 */ /* 0x000fe20000000a00 */
[----:B------:R-:W-:Y:S01]  /*9920*/  MOV R19, R21 ;  /* 0x0000001500137202 */ /* 0x000fe20000000f00 */
[--C-:B------:R-:W-:Y:S01]  /*9930*/  FFMA.FTZ R8, R15, UR9, R17.reuse ;  /* 0x000000090f087c23 */ /* 0x100fe20008010011 */
[----:B------:R-:W-:Y:S02]  /*9940*/  IMAD R7, R119, UR18, RZ ;  /* 0x0000001277077c24 */ /* 0x000fe4000f8e02ff */
[----:B------:R-:W-:Y:S01]  /*9950*/  FFMA.FTZ R17, R14, UR9, R17 ;  /* 0x000000090e117c23 */ /* 0x000fe20008010011 */
[----:B------:R-:W-:-:S04]  /*9960*/  IMAD.WIDE.U32 R18, R96, UR18, R18 ;  /* 0x0000001260127c25 */ /* 0x000fc8000f8e0012 */
[----:B------:R-:W-:Y:S01]  /*9970*/  FFMA.FTZ R8, R9, R22, -R8 ;  /* 0x0000001609087223 */ /* 0x000fe20000010808 */
[----:B------:R-:W-:Y:S01]  /*9980*/  FFMA.FTZ R17, R66, R23, -R17 ;  /* 0x0000001742117223 */ /* 0x000fe20000010811 */
[----:B------:R-:W-:Y:S01]  /*9990*/  IMAD R7, R96, UR19, R7 ;  /* 0x0000001360077c24 */ /* 0x000fe2000f8e0207 */
[----:B------:R-:W-:Y:S01]  /*99a0*/  ULDC.64 UR18, c[0x0][0x210] ;  /* 0x0000840000127ab9 */ /* 0x000fe20000000a00 */
[----:B------:R-:W-:Y:S01]  /*99b0*/  FMUL.FTZ R8, R8, UR13 ;  /* 0x0000000d08087c20 */ /* 0x000fe20008410000 */
[----:B------:R-:W-:Y:S01]  /*99c0*/  FMUL.FTZ R9, R17, UR13 ;  /* 0x0000000d11097c20 */ /* 0x000fe20008410000 */
[----:B------:R-:W-:Y:S02]  /*99d0*/  LEA R6, P0, R18, UR18, 0x1 ;  /* 0x0000001212067c11 */ /* 0x000fe4000f8008ff */
[----:B------:R-:W-:Y:S02]  /*99e0*/  IADD3 R7, R19, R7, RZ ;  /* 0x0000000713077210 */ /* 0x000fe40007ffe0ff */
[----:B------:R-:W-:-:S02]  /*99f0*/  F2FP.F16.F32.PACK_AB R9, R9, R8 ;  /* 0x000000080909723e */ /* 0x000fc400000000ff */
[----:B------:R-:W-:-:S05]  /*9a00*/  LEA.HI.X R7, R18, UR19, R7, 0x1, P0 ;  /* 0x0000001312077c11 */ /* 0x000fca00080f0c07 */
[----:B------:R0:W-:Y:S02]  /*9a10*/  STG.E desc[UR14][R6.64], R9 ;  /* 0x0000000906007986 */ /* 0x0001e4000c10190e */
.L_x_889:
[----:B------:R-:W-:Y:S05]  /*9a20*/  BSYNC B0 ;  /* 0x0000000000007941 */ /* 0x000fea0003800000 */
.L_x_888:
[----:B------:R-:W-:Y:S02]  /*9a30*/  IADD3 R5, R3, R5, RZ ;  /* 0x0000000503057210 */ /* 0x000fe40007ffe0ff */
[----:B------:R-:W-:Y:S02]  /*9a40*/  IADD3 R84, R84, 0x1, RZ ;  /* 0x0000000154547810 */ /* 0x000fe40007ffe0ff */
[----:B------:R-:W-:-:S13]  /*9a50*/  ISETP.GE.AND P0, PT, R5, UR4, PT ;  /* 0x0000000405007c0c */ /* 0x000fda000bf06270 */
[----:B------:R-:W-:Y:S05]  /*9a60*/  @!P0 BRA `(.L_x_890) ;  /* 0xffffff6c001c8947 */ /* 0x000fea000383ffff */
.L_x_807:
        /* <DEDUP_REMOVED lines=23> */
.L_x_892:
[----:B------:R-:W-:Y:S05]  /*9be0*/  BSYNC B0 ;  /* 0x0000000000007941 */ /* 0x000fea0003800000 */
.L_x_891:
[----:B------:R-:W-:Y:S05]  /*9bf0*/  @P0 EXIT ;  /* 0x000000000000094d */ /* 0x000fea0003800000 */
[----:B------:R-:W-:Y:S05]  /*9c00*/  @P2 BRA `(.L_x_893) ;  /* 0x0000000000202947 */ /* 0x000fea0003800000 */
[----:B------:R-:W-:-:S05]  /*9c10*/  IMAD R0, R6, R9, RZ ;  /* 0x0000000906007224 */ /* 0x000fca00078e02ff */
[----:B------:R-:W-:-:S13]  /*9c20*/  ISETP.NE.AND P0, PT, R0, -0x1, PT ;  /* 0xffffffff0000780c */ /* 0x000fda0003f05270 */
[----:B------:R-:W-:Y:S05]  /*9c30*/  @!P0 BRA `(.L_x_893) ;  /* 0x0000000000148947 */ /* 0x000fea0003800000 */
.L_x_894:
[----:B0-----:R-:W2:Y:S04]  /*9c40*/  LDG.E.STRONG.GPU R3, desc[UR14][R4.64] ;  /* 0x0000000e04037981 */ /* 0x001ea8000c1ef900 */
[----:B--2---:R-:W-:Y:S01]  /*9c50*/  CCTL.IVALL ;  /* 0x00000000ff00798f */ /* 0x004fe20002000000 */
[----:B------:R-:W-:Y:S05]  /*9c60*/  YIELD ;  /* 0x0000000000007946 */ /* 0x000fea0003800000 */
[----:B------:R-:W-:-:S13]  /*9c70*/  ISETP.NE.AND P0, PT, R3, R0, PT ;  /* 0x000000000300720c */ /* 0x000fda0003f05270 */
[----:B------:R-:W-:Y:S05]  /*9c80*/  @P0 BRA `(.L_x_894) ;  /* 0xfffffffc00ec0947 */ /* 0x000fea000383ffff */
.L_x_893:
        /* <DEDUP_REMOVED lines=24> */
.L_x_895:
        /* <DEDUP_REMOVED lines=23> */
.L_x_896:
        /* <DEDUP_REMOVED lines=16> */
.L_x_3347:


//--------------------- .text._Z35group_norm_nhwc_bwd_one_pass_kernelI11Fp16IOBf16WLi64ELi8ELi128EEv26Group_norm_nhwc_bwd_params --------------------------
	.section	.text._Z35group_norm_nhwc_bwd_one_pass_kernelI11Fp16IOBf16WLi64ELi8ELi128EEv26Group_norm_nhwc_bwd_params,"ax",@progbits
	.align	128
        .global         _Z35group_norm_nhwc_bwd_one_pass_kernelI11Fp16IOBf16WLi64ELi8ELi128EEv26Group_norm_nhwc_bwd_params
        .type           _Z35group_norm_nhwc_bwd_one_pass_kernelI11Fp16IOBf16WLi64ELi8ELi128EEv26Group_norm_nhwc_bwd_params,@function
        .size           _Z35group_norm_nhwc_bwd_one_pass_kernelI11Fp16IOBf16WLi64ELi8ELi128EEv26Group_norm_nhwc_bwd_params,(.L_x_3348 - _Z35group_norm_nhwc_bwd_one_pass_kernelI11Fp16IOBf16WLi64ELi8ELi128EEv26Group_norm_nhwc_bwd_params)
        .other          _Z35group_norm_nhwc_bwd_one_pass_kernelI11Fp16IOBf16WLi64ELi8ELi128EEv26Group_norm_nhwc_bwd_params,@"STO_CUDA_ENTRY STV_DEFAULT"
_Z35group_norm_nhwc_bwd_one_pass_kernelI11Fp16IOBf16WLi64ELi8ELi128EEv26Group_norm_nhwc_bwd_params:
.text._Z35group_norm_nhwc_bwd_one_pass_kernelI11Fp16IOBf16WLi64ELi8ELi128EEv26Group_norm_nhwc_bwd_params:
        /* <DEDUP_REMOVED lines=47> */
.L_x_924:
        /* <DEDUP_REMOVED lines=10> */
[----:B---3--:R-:W-:-:S02]  /*0390*/  IADD3 R6, R8, 0xffffffe, RZ ;  /* 0x0ffffffe08067810 */ /* 0x008fc40007ffe0ff */
[----:B------:R-:W-:-:S04]  /*03a0*/  SHF.R.U32.HI R8, RZ, 0x2, R37 ;  /* 0x00000002ff087819 */ /* 0x000fc80000011625 */
[----:B------:R3:W4:Y:S01]  /*03b0*/  F2I.FTZ.U32.TRUNC.NTZ R7, R6 ;  /* 0x0000000600077305 */ /* 0x000722000021f000 */
[----:B-1----:R-:W-:Y:S01]  /*03c0*/  IMAD R8, R13, UR14, R8 ;  /* 0x0000000e0d087c24 */ /* 0x002fe2000f8e0208 */
[----:B---3--:R-:W-:Y:S02]  /*03d0*/  MOV R6, RZ ;  /* 0x000000ff00067202 */ /* 0x008fe40000000f00 */
[----:B----4-:R-:W-:-:S05]  /*03e0*/  IADD3 R10, RZ, -R7, RZ ;  /* 0x80000007ff0a7210 */ /* 0x010fca0007ffe0ff */
[----:B------:R-:W-:-:S04]  /*03f0*/  IMAD R11, R10, R9, RZ ;  /* 0x000000090a0b7224 */ /* 0x000fc800078e02ff */
[----:B------:R-:W-:Y:S02]  /*0400*/  IMAD.HI.U32 R7, R7, R11, R6 ;  /* 0x0000000b07077227 */ /* 0x000fe400078e0006 */
[----:B------:R-:W1:Y:S04]  /*0410*/  LDC.64 R10, c[0x0][0x248] ;  /* 0x00009200ff0a7b82 */ /* 0x000e680000000a00 */
[----:B------:R-:W-:-:S05]  /*0420*/  IMAD.HI.U32 R7, R7, R12, RZ ;  /* 0x0000000c07077227 */ /* 0x000fca00078e00ff */
[----:B------:R-:W-:-:S05]  /*0430*/  IADD3 R6, -R7, RZ, RZ ;  /* 0x000000ff07067210 */ /* 0x000fca0007ffe1ff */
[----:B------:R-:W-:Y:S01]  /*0440*/  IMAD R6, R9, R6, R12 ;  /* 0x0000000609067224 */ /* 0x000fe200078e020c */
[----:B------:R-:W-:-:S04]  /*0450*/  LOP3.LUT R12, R35, R14, RZ, 0x3c, !PT ;  /* 0x0000000e230c7212 */ /* 0x000fc800078e3cff */
[----:B------:R-:W-:Y:S01]  /*0460*/  ISETP.GT.U32.AND P5, PT, R9, R6, PT ;  /* 0x000000060900720c */ /* 0x000fe20003fa4070 */
[----:B-1----:R-:W-:-:S06]  /*0470*/  IMAD.WIDE R10, R35, 0x8, R10 ;  /* 0x00000008230a7825 */ /* 0x002fcc00078e020a */
[----:B------:R-:W3:Y:S06]  /*0480*/  LDG.E.64 R10, desc[UR12][R10.64] ;  /* 0x0000000c0a0a7981 */ /* 0x000eec000c1e1b00 */
[----:B------:R-:W-:-:S04]  /*0490*/  @!P5 IADD3 R6, R6, -R9, RZ ;  /* 0x800000090606d210 */ /* 0x000fc80007ffe0ff */
[----:B------:R-:W-:Y:S02]  /*04a0*/  ISETP.GE.U32.AND P4, PT, R6, R9, PT ;  /* 0x000000090600720c */ /* 0x000fe40003f86070 */
[----:B------:R-:W-:Y:S02]  /*04b0*/  IADD3 R8, R8, 0x20, RZ ;  /* 0x0000002008087810 */ /* 0x000fe40007ffe0ff */
[----:B------:R-:W-:Y:S02]  /*04c0*/  ISETP.GE.AND P2, PT, R12, RZ, PT ;  /* 0x000000ff0c00720c */ /* 0x000fe40003f46270 */
[----:B------:R-:W-:Y:S01]  /*04d0*/  @!P5 IADD3 R7, R7, 0x1, RZ ;  /* 0x000000010707d810 */ /* 0x000fe20007ffe0ff */
[----:B------:R-:W1:Y:S01]  /*04e0*/  @P1 LDC.64 R12, c[0x0][0x228] ;  /* 0x00008a00ff0c1b82 */ /* 0x000e620000000a00 */
        /* <DEDUP_REMOVED lines=20> */
[----:B------:R-:W4:Y:S01]  /*0630*/  @P0 LDC.64 R20, c[0x0][0x288] ;  /* 0x0000a200ff140b82 */ /* 0x000f220000000a00 */
[----:B------:R-:W-:Y:S01]  /*0640*/  SHF.R.S32.HI R9, RZ, 0x1f, R0 ;  /* 0x0000001fff097819 */ /* 0x000fe20000011400 */
[C---:B------:R-:W-:Y:S02]  /*0650*/  IMAD R43, R41.reuse, UR11, R8 ;  /* 0x0000000b292b7c24 */ /* 0x040fe4000f8e0208 */
[----:B------:R-:W-:-:S04]  /*0660*/  IMAD.WIDE.U32 R40, R41, UR10, R6 ;  /* 0x0000000a29287c25 */ /* 0x000fc8000f8e0006 */
[----:B--2---:R-:W-:Y:S01]  /*0670*/  @P1 IMAD R8, R9, R16, RZ ;  /* 0x0000001009081224 */ /* 0x004fe200078e02ff */
[----:B------:R-:W-:Y:S01]  /*0680*/  IADD3 R43, R41, R43, RZ ;  /* 0x0000002b292b7210 */ /* 0x000fe20007ffe0ff */
[----:B------:R-:W2:Y:S01]  /*0690*/  @P0 LDC.64 R14, c[0x0][0x230] ;  /* 0x00008c00ff0e0b82 */ /* 0x000ea20000000a00 */
[----:B------:R-:W-:Y:S01]  /*06a0*/  @P1 MOV R42, R40 ;  /* 0x00000028002a1202 */ /* 0x000fe20000000f00 */
[C---:B------:R-:W-:Y:S01]  /*06b0*/  @P1 IMAD R23, R0.reuse, R17, R8 ;  /* 0x0000001100171224 */ /* 0x040fe200078e0208 */
[----:B------:R-:W-:-:S03]  /*06c0*/  IADD3 R29, R0, 0x20, RZ ;  /* 0x00000020001d7810 */ /* 0x000fc60007ffe0ff */
[----:B------:R-:W-:Y:S02]  /*06d0*/  @P1 IMAD.WIDE.U32 R16, R0, R16, R42 ;  /* 0x0000001000101225 */ /* 0x000fe400078e002a */
[----:B------:R-:W2:Y:S01]  /*06e0*/  @P0 LDC.64 R8, c[0x0][0x228] ;  /* 0x00008a00ff080b82 */ /* 0x000ea20000000a00 */
[----:B------:R-:W-:Y:S02]  /*06f0*/  SHF.R.S32.HI R27, RZ, 0x1f, R29 ;  /* 0x0000001fff1b7819 */ /* 0x000fe4000001141d */
[----:B------:R-:W-:Y:S02]  /*0700*/  @P1 IADD3 R17, R17, R23, RZ ;  /* 0x0000001711111210 */ /* 0x000fe40007ffe0ff */
[C---:B------:R-:W-:Y:S01]  /*0710*/  @P1 SHF.L.U32 R23, R16.reuse, 0x1, RZ ;  /* 0x0000000110171819 */ /* 0x040fe200000006ff */
[----:B----4-:R-:W-:Y:S01]  /*0720*/  @P0 IMAD R26, R27, R20, RZ ;  /* 0x000000141b1a0224 */ /* 0x010fe200078e02ff */
[----:B------:R-:W-:Y:S02]  /*0730*/  @P1 SHF.L.U64.HI R22, R16, 0x1, R17 ;  /* 0x0000000110161819 */ /* 0x000fe40000010211 */
[----:B------:R-:W-:-:S02]  /*0740*/  @P0 MOV R16, R40 ;  /* 0x0000002800100202 */ /* 0x000fc40000000f00 */
[----:B------:R-:W-:Y:S01]  /*0750*/  @P0 MOV R17, R43 ;  /* 0x0000002b00110202 */ /* 0x000fe20000000f00 */
[----:B------:R-:W-:Y:S01]  /*0760*/  @P0 IMAD R27, R29, R21, R26 ;  /* 0x000000151d1b0224 */ /* 0x000fe200078e021a */
[----:B0-----:R-:W-:Y:S01]  /*0770*/  @P1 IADD3 R18, P2, R23, R18, RZ ;  /* 0x0000001217121210 */ /* 0x001fe20007f5e0ff */
[----:B------:R-:W-:-:S03]  /*0780*/  @P0 IMAD.WIDE.U32 R20, R29, R20, R16 ;  /* 0x000000141d140225 */ /* 0x000fc600078e0010 */
[----:B------:R-:W-:Y:S02]  /*0790*/  @P1 IADD3.X R19, R22, R19, RZ, P2, !PT ;  /* 0x0000001316131210 */ /* 0x000fe400017fe4ff */
[----:B-1----:R-:W-:Y:S02]  /*07a0*/  @P1 IADD3 R16, P2, R23, R12, RZ ;  /* 0x0000000c17101210 */ /* 0x002fe40007f5e0ff */
[----:B------:R-:W-:Y:S02]  /*07b0*/  @P0 SHF.L.U32 R17, R20, 0x1, RZ ;  /* 0x0000000114110819 */ /* 0x000fe400000006ff */
[----:B------:R-:W-:Y:S02]  /*07c0*/  CS2R R32, SRZ ;  /* 0x0000000000207805 */ /* 0x000fe4000001ff00 */
[----:B------:R-:W-:Y:S02]  /*07d0*/  CS2R R30, SRZ ;  /* 0x00000000001e7805 */ /* 0x000fe4000001ff00 */
[----:B--2---:R-:W-:-:S02]  /*07e0*/  @P0 IADD3 R12, P3, R17, R14, RZ ;  /* 0x0000000e110c0210 */ /* 0x004fc40007f7e0ff */
[----:B------:R-:W-:Y:S01]  /*07f0*/  @P0 IADD3 R8, P4, R17, R8, RZ ;  /* 0x0000000811080210 */ /* 0x000fe20007f9e0ff */
[----:B------:R0:W5:Y:S01]  /*0800*/  @P1 LDG.E R32, desc[UR12][R18.64] ;  /* 0x0000000c12201981 */ /* 0x000162000c1e1900 */
[----:B------:R-:W-:-:S05]  /*0810*/  @P1 IADD3.X R17, R22, R13, RZ, P2, !PT ;  /* 0x0000000d16111210 */ /* 0x000fca00017fe4ff */
[----:B------:R0:W5:Y:S01]  /*0820*/  @P1 LDG.E R31, desc[UR12][R16.64] ;  /* 0x0000000c101f1981 */ /* 0x000162000c1e1900 */
[----:B------:R-:W-:-:S04]  /*0830*/  @P0 IADD3 R21, R21, R27, RZ ;  /* 0x0000001b15150210 */ /* 0x000fc80007ffe0ff */
[----:B------:R-:W-:-:S04]  /*0840*/  @P0 SHF.L.U64.HI R20, R20, 0x1, R21 ;  /* 0x0000000114140819 */ /* 0x000fc80000010215 */
[C---:B------:R-:W-:Y:S02]  /*0850*/  @P0 IADD3.X R13, R20.reuse, R15, RZ, P3, !PT ;  /* 0x0000000f140d0210 */ /* 0x040fe40001ffe4ff */
[----:B------:R-:W-:-:S03]  /*0860*/  @P0 IADD3.X R9, R20, R9, RZ, P4, !PT ;  /* 0x0000000914090210 */ /* 0x000fc600027fe4ff */
[----:B------:R0:W5:Y:S04]  /*0870*/  @P0 LDG.E R33, desc[UR12][R12.64] ;  /* 0x0000000c0c210981 */ /* 0x000168000c1e1900 */
[----:B------:R0:W5:Y:S01]  /*0880*/  @P0 LDG.E R30, desc[UR12][R8.64] ;  /* 0x0000000c081e0981 */ /* 0x000162000c1e1900 */
[----:B------:R-:W-:Y:S01]  /*0890*/  UMOV UR10, 0x3f800000 ;  /* 0x3f800000000a7882 */ /* 0x000fe20000000000 */
[----:B------:R-:W-:Y:S01]  /*08a0*/  BSSY B0, `(.L_x_898) ;  /* 0x0000022000007945 */ /* 0x000fe20003800000 */
[----:B------:R-:W-:Y:S02]  /*08b0*/  CS2R R28, SRZ ;  /* 0x00000000001c7805 */ /* 0x000fe4000001ff00 */
[----:B------:R-:W-:Y:S02]  /*08c0*/  CS2R R26, SRZ ;  /* 0x00000000001a7805 */ /* 0x000fe4000001ff00 */
        /* <DEDUP_REMOVED lines=8> */
[----:B------:R-:W1:Y:S02]  /*0950*/  @P0 MUFU.RSQ R10, R10 ;  /* 0x0000000a000a0308 */ /* 0x000e640000001400 */
[----:B-1----:R-:W-:Y:S02]  /*0960*/  @P0 R2UR UR4, R10 ;  /* 0x000000000a0402ca */ /* 0x002fe400000e0000 */
[----:B------:R-:W-:-:S11]  /*0970*/  ISETP.GT.U32.AND P0, PT, R37, 0x7f, PT ;  /* 0x0000007f2500780c */ /* 0x000fd60003f04070 */
[----:B------:R-:W-:Y:S02]  /*0980*/  @UP0 UMOV UR10, UR4 ;  /* 0x00000004000a0c82 */ /* 0x000fe40008000000 */
[----:B0-----:R-:W-:Y:S05]  /*0990*/  @P0 BRA `(.L_x_899) ;  /* 0x0000000000480947 */ /* 0x001fea0003800000 */
[----:B------:R-:W-:Y:S01]  /*09a0*/  ULDC.U8 UR4, c[0x0][0x2a4] ;  /* 0x0000a90000047ab9 */ /* 0x000fe20000000000 */
[C---:B------:R-:W-:Y:S01]  /*09b0*/  SHF.L.U32 R11, R6.reuse, 0x1, RZ ;  /* 0x00000001060b7819 */ /* 0x040fe200000006ff */
[----:B------:R-:W-:Y:S01]  /*09c0*/  ULDC.64 UR16, c[0x0][0x238] ;  /* 0x00008e0000107ab9 */ /* 0x000fe20000000a00 */
[----:B------:R-:W-:Y:S02]  /*09d0*/  ISETP.NE.AND P0, PT, RZ, UR4, PT ;  /* 0x00000004ff007c0c */ /* 0x000fe4000bf05270 */
[----:B------:R-:W-:Y:S02]  /*09e0*/  SHF.L.U64.HI R10, R6, 0x1, R7 ;  /* 0x00000001060a7819 */ /* 0x000fe40000010207 */
[----:B------:R-:W-:-:S04]  /*09f0*/  IADD3 R6, P2, R11, UR16, RZ ;  /* 0x000000100b067c10 */ /* 0x000fc8000ff5e0ff */
[----:B------:R-:W-:-:S05]  /*0a00*/  IADD3.X R7, R10, UR17, RZ, P2, !PT ;  /* 0x000000110a077c10 */ /* 0x000fca00097fe4ff */
[----:B------:R-:W0:Y:S01]  /*0a10*/  @P0 LDC.64 R8, c[0x0][0x240] ;  /* 0x00009000ff080b82 */ /* 0x000e220000000a00 */
        /* <DEDUP_REMOVED lines=10> */
.L_x_899:
[----:B------:R-:W-:Y:S05]  /*0ac0*/  BSYNC B0 ;  /* 0x0000000000007941 */ /* 0x000fea0003800000 */
.L_x_898:
[----:B------:R-:W-:Y:S01]  /*0ad0*/  ULDC.U8 UR4, c[0x0][0x2a4] ;  /* 0x0000a90000047ab9 */ /* 0x000fe20000000000 */
[--C-:B-----5:R-:W-:Y:S01]  /*0ae0*/  HADD2.F32 R6, -RZ, R32.reuse.H0_H0 ;  /* 0x20000020ff067230 */ /* 0x120fe20000004100 */
        /* <DEDUP_REMOVED lines=32> */
.L_x_900:
        /* <DEDUP_REMOVED lines=26> */
.L_x_901:
        /* <DEDUP_REMOVED lines=65> */
.L_x_903:
[----:B------:R-:W-:Y:S05]  /*12a0*/  BSYNC B0 ;  /* 0x0000000000007941 */ /* 0x000fea0003800000 */
.L_x_902:
        /* <DEDUP_REMOVED lines=158> */
.L_x_905:
[----:B------:R-:W-:Y:S05]  /*1c90*/  BSYNC B0 ;  /* 0x0000000000007941 */ /* 0x000fea0003800000 */
.L_x_904:
        /* <DEDUP_REMOVED lines=19> */
.L_x_907:
[----:B------:R-:W-:Y:S05]  /*1dd0*/  BSYNC B0 ;  /* 0x0000000000007941 */ /* 0x000fea0003800000 */
.L_x_906:
[----:B------:R-:W-:Y:S05]  /*1de0*/  @!P0 BRA `(.L_x_908) ;  /* 0x0000001000808947 */ /* 0x000fea0003800000 */
[----:B------:R-:W1:Y:S01]  /*1df0*/  LDC.64 R8, c[0x0][0x258] ;  /* 0x00009600ff087b82 */ /* 0x000e620000000a00 */
[----:B--2---:R-:W-:-:S05]  /*1e00*/  LOP3.LUT R11, R34, 0x1, RZ, 0xc0, !PT ;  /* 0x00000001220b7812 */ /* 0x004fca00078ec0ff */
        /* <DEDUP_REMOVED lines=28> */
.L_x_910:
[----:B--2---:R-:W2:Y:S04]  /*1fd0*/  LDG.E.STRONG.GPU R10, desc[UR12][R8.64] ;  /* 0x0000000c080a7981 */ /* 0x004ea8000c1ef900 */
[----:B--2---:R-:W-:Y:S01]  /*1fe0*/  CCTL.IVALL ;  /* 0x00000000ff00798f */ /* 0x004fe20002000000 */
[----:B------:R-:W-:Y:S05]  /*1ff0*/  YIELD ;  /* 0x0000000000007946 */ /* 0x000fea0003800000 */
[----:B------:R-:W-:-:S13]  /*2000*/  ISETP.NE.AND P0, PT, R10, R15, PT ;  /* 0x0000000f0a00720c */ /* 0x000fda0003f05270 */
[----:B------:R-:W-:Y:S05]  /*2010*/  @P0 BRA `(.L_x_910) ;  /* 0xfffffffc00ec0947 */ /* 0x000fea000383ffff */
.L_x_909:
        /* <DEDUP_REMOVED lines=16> */
.L_x_914:
        /* <DEDUP_REMOVED lines=115> */
.L_x_913:
        /* <DEDUP_REMOVED lines=61> */
.L_x_915:
[----:B------:R-:W-:-:S13]  /*2c20*/  ISETP.NE.OR P0, PT, R16, RZ, P0 ;  /* 0x000000ff1000720c */ /* 0x000fda0000705670 */
[----:B------:R-:W-:Y:S05]  /*2c30*/  @!P0 BRA `(.L_x_911) ;  /* 0x00000000007c8947 */ /* 0x000fea0003800000 */
.L_x_912:
        /* <DEDUP_REMOVED lines=31> */
.L_x_911:
        /* <DEDUP_REMOVED lines=11> */
.L_x_917:
[----:B------:R-:W-:Y:S05]  /*2ee0*/  BSYNC B0 ;  /* 0x0000000000007941 */ /* 0x000fea0003800000 */
.L_x_916:
        /* <DEDUP_REMOVED lines=16> */
.L_x_908:
[----:B------:R-:W1:Y:S01]  /*2ff0*/  S2UR UR6, SR_CgaCtaId ;  /* 0x00000000000679c3 */ /* 0x000e620000008800 */
[----:B------:R-:W-:Y:S01]  /*3000*/  UMOV UR4, 0x400 ;  /* 0x0000040000047882 */ /* 0x000fe20000000000 */
[--C-:B--2---:R-:W-:Y:S01]  /*3010*/  HADD2.F32 R13, -RZ, R33.reuse.H0_H0 ;  /* 0x20000021ff0d7230 */ /* 0x104fe20000004100 */
[----:B------:R-:W-:Y:S01]  /*3020*/  SHF.R.U32.HI R15, RZ, 0x2, R37 ;  /* 0x00000002ff0f7819 */ /* 0x000fe20000011625 */
[----:B------:R-:W-:-:S04]  /*3030*/  HADD2.F32 R33, -RZ, R33.H1_H1 ;  /* 0x30000021ff217230 */ /* 0x000fc80000004100 */
[----:B------:R-:W2:Y:S01]  /*3040*/  LDC R12, c[0x0][0x2ac] ;  /* 0x0000ab00ff0c7b82 */ /* 0x000ea20000000800 */
[----:B-1----:R-:W-:-:S09]  /*3050*/  ULEA UR4, UR6, UR4, 0x18 ;  /* 0x0000000406047291 */ /* 0x002fd2000f8ec03f */
[----:B------:R-:W-:Y:S01]  /*3060*/  @!P3 STS.64 [UR4+0x30], R6 ;  /* 0x00003006ff00b988 */ /* 0x000fe20008000a04 */
[----:B------:R-:W-:Y:S06]  /*3070*/  BAR.SYNC.DEFER_BLOCKING 0x0 ;  /* 0x0000000000007b1d */ /* 0x000fec0000010000 */
[----:B------:R-:W1:Y:S01]  /*3080*/  LDS.64 R8, [UR4+0x30] ;  /* 0x00003004ff087984 */ /* 0x000e620008000a00 */
[----:B------:R-:W-:Y:S02]  /*3090*/  ULDC UR4, c[0x0][0x2bc] ;  /* 0x0000af0000047ab9 */ /* 0x000fe40000000800 */
[----:B-1----:R-:W-:Y:S01]  /*30a0*/  FMUL.FTZ R11, R9, UR4 ;  /* 0x00000004090b7c20 */ /* 0x002fe20008410000 */
        /* <DEDUP_REMOVED lines=28> */
.L_x_918:
        /* <DEDUP_REMOVED lines=15> */
[----:B------:R-:W-:Y:S02]  /*3360*/  ULDC.64 UR16, c[0x0][0x210] ;  /* 0x0000840000107ab9 */ /* 0x000fe40000000a00 */
[----:B------:R-:W-:Y:S02]  /*3370*/  LEA R8, P0, R6, UR16, 0x1 ;  /* 0x0000001006087c11 */ /* 0x000fe4000f8008ff */
[----:B------:R-:W-:Y:S02]  /*3380*/  IADD3 R9, R7, R9, RZ ;  /* 0x0000000907097210 */ /* 0x000fe40007ffe0ff */
[----:B------:R-:W-:Y:S02]  /*3390*/  F2FP.F16.F32.PACK_AB R7, R14, R17 ;  /* 0x000000110e07723e */ /* 0x000fe400000000ff */
[----:B------:R-:W-:-:S05]  /*33a0*/  LEA.HI.X R9, R6, UR17, R9, 0x1, P0 ;  /* 0x0000001106097c11 */ /* 0x000fca00080f0c09 */
[----:B------:R0:W-:Y:S02]  /*33b0*/  STG.E desc[UR12][R8.64], R7 ;  /* 0x0000000708007986 */ /* 0x0001e4000c10190c */
.L_x_920:
[----:B------:R-:W-:Y:S05]  /*33c0*/  BSYNC B0 ;  /* 0x0000000000007941 */ /* 0x000fea0003800000 */
.L_x_919:
        /* <DEDUP_REMOVED lines=27> */
.L_x_921:
        /* <DEDUP_REMOVED lines=21> */
[----:B------:R-:W-:Y:S02]  /*36d0*/  LEA R6, P0, R40, UR16, 0x1 ;  /* 0x0000001028067c11 */ /* 0x000fe4000f8008ff */
[----:B------:R-:W-:Y:S02]  /*36e0*/  IADD3 R7, R41, R7, RZ ;  /* 0x0000000729077210 */ /* 0x000fe40007ffe0ff */
[----:B------:R-:W-:Y:S02]  /*36f0*/  F2FP.F16.F32.PACK_AB R9, R8, R9 ;  /* 0x000000090809723e */ /* 0x000fe400000000ff */
[----:B------:R-:W-:-:S05]  /*3700*/  LEA.HI.X R7, R40, UR17, R7, 0x1, P0 ;  /* 0x0000001128077c11 */ /* 0x000fca00080f0c07 */
[----:B------:R0:W-:Y:S02]  /*3710*/  STG.E desc[UR12][R6.64], R9 ;  /* 0x0000000906007986 */ /* 0x0001e4000c10190c */
.L_x_923:
[----:B------:R-:W-:Y:S05]  /*3720*/  BSYNC B0 ;  /* 0x0000000000007941 */ /* 0x000fea0003800000 */
.L_x_922:
[----:B------:R-:W-:Y:S01]  /*3730*/  ULDC UR4, c[0x0][0x2a0] ;  /* 0x0000a80000047ab9 */ /* 0x000fe20000000800 */
[----:B------:R-:W-:Y:S01]  /*3740*/  ULDC UR6, c[0x0][0x270] ;  /* 0x00009c0000067ab9 */ /* 0x000fe20000000800 */
[----:B------:R-:W-:Y:S01]  /*3750*/  IADD3 R35, R24, R35, RZ ;  /* 0x0000002318237210 */ /* 0x000fe20007ffe0ff */
[----:B------:R-:W-:Y:S01]  /*3760*/  UIMAD UR4, UR4, UR6, URZ ;  /* 0x00000006040472a4 */ /* 0x000fe2000f8e023f */
[----:B------:R-:W-:-:S05]  /*3770*/  IADD3 R34, R34, 0x1, RZ ;  /* 0x0000000122227810 */ /* 0x000fca0007ffe0ff */
[----:B------:R-:W-:-:S13]  /*3780*/  ISETP.GE.AND P0, PT, R35, UR4, PT ;  /* 0x0000000423007c0c */ /* 0x000fda000bf06270 */
[----:B------:R-:W-:Y:S05]  /*3790*/  @!P0 BRA `(.L_x_924) ;  /* 0xffffffc800d48947 */ /* 0x000fea000383ffff */
.L_x_897:
        /* <DEDUP_REMOVED lines=23> */
.L_x_926:
[----:B------:R-:W-:Y:S05]  /*3910*/  BSYNC B0 ;  /* 0x0000000000007941 */ /* 0x000fea0003800000 */
.L_x_925:
[----:B------:R-:W-:Y:S05]  /*3920*/  @P0 EXIT ;  /* 0x000000000000094d */ /* 0x000fea0003800000 */
[----:B------:R-:W-:Y:S05]  /*3930*/  @P2 BRA `(.L_x_927) ;  /* 0x0000000000202947 */ /* 0x000fea0003800000 */
[----:B------:R-:W-:-:S05]  /*3940*/  IMAD R0, R6, R7, RZ ;  /* 0x0000000706007224 */ /* 0x000fca00078e02ff */
[----:B------:R-:W-:-:S13]  /*3950*/  ISETP.NE.AND P0, PT, R0, -0x1, PT ;  /* 0xffffffff0000780c */ /* 0x000fda0003f05270 */
[----:B------:R-:W-:Y:S05]  /*3960*/  @!P0 BRA `(.L_x_927) ;  /* 0x0000000000148947 */ /* 0x000fea0003800000 */
.L_x_928:
[----:B0-----:R-:W2:Y:S04]  /*3970*/  LDG.E.STRONG.GPU R5, desc[UR12][R2.64] ;  /* 0x0000000c02057981 */ /* 0x001ea8000c1ef900 */
[----:B--2---:R-:W-:Y:S01]  /*3980*/  CCTL.IVALL ;  /* 0x00000000ff00798f */ /* 0x004fe20002000000 */
[----:B------:R-:W-:Y:S05]  /*3990*/  YIELD ;  /* 0x0000000000007946 */ /* 0x000fea0003800000 */
[----:B------:R-:W-:-:S13]  /*39a0*/  ISETP.NE.AND P0, PT, R5, R0, PT ;  /* 0x000000000500720c */ /* 0x000fda0003f05270 */
[----:B------:R-:W-:Y:S05]  /*39b0*/  @P0 BRA `(.L_x_928) ;  /* 0xfffffffc00ec0947 */ /* 0x000fea000383ffff */
.L_x_927:
        /* <DEDUP_REMOVED lines=24> */
.L_x_929:
        /* <DEDUP_REMOVED lines=25> */
.L_x_930:
        /* <DEDUP_REMOVED lines=11> */
.L_x_3348:


//--------------------- .text._Z35group_norm_nhwc_bwd_one_pass_kernelI11Fp16IOBf16WLi128ELi8ELi128EEv26Group_norm_nhwc_bwd_params --------------------------
	.section	.text._Z35group_norm_nhwc_bwd_one_pass_kernelI11Fp16IOBf16WLi128ELi8ELi128EEv26Group_norm_nhwc_bwd_params,"ax",@progbits
	.align	128
        .global         _Z35group_norm_nhwc_bwd_one_pass_kernelI11Fp16IOBf16WLi128ELi8ELi128EEv26Group_norm_nhwc_bwd_params
        .type           _Z35group_norm_nhwc_bwd_one_pass_kernelI11Fp16IOBf16WLi128ELi8ELi128EEv26Group_norm_nhwc_bwd_params,@function
        .size           _Z35group_norm_nhwc_bwd_one_pass_kernelI11Fp16IOBf16WLi128ELi8ELi128EEv26Group_norm_nhwc_bwd_params,(.L_x_3349 - _Z35group_norm_nhwc_bwd_one_pass_kernelI11Fp16IOBf16WLi128ELi8ELi128EEv26Group_norm_nhwc_bwd_params)
        .other          _Z35group_norm_nhwc_bwd_one_pass_kernelI11Fp16IOBf16WLi128ELi8ELi128EEv26Group_norm_nhwc_bwd_params,@"STO_CUDA_ENTRY STV_DEFAULT"
_Z35group_norm_nhwc_bwd_one_pass_kernelI11Fp16IOBf16WLi128ELi8ELi128EEv26Group_norm_nhwc_bwd_params:
.text._Z35group_norm_nhwc_bwd_one_pass_kernelI11Fp16IOBf16WLi128ELi8ELi128EEv26Group_norm_nhwc_bwd_params:
        /* <DEDUP_REMOVED lines=15> */
[----:B------:R-:W-:Y:S01]  /*00f0*/  ISETP.GE.U32.AND P2, PT, R40, 0x80, PT ;  /* 0x000000802800780c */ /* 0x000fe20003f46070 */
[----:B------:R-:W-:Y:S01]  /*0100*/  UIMAD.WIDE.U32 UR4, UR10, 0x3, URZ ;  /* 0x000000030a0478a5 */ /* 0x000fe2000f8e003f */
[----:B------:R-:W-:Y:S01]  /*0110*/  SHF.R.S32.HI R5, RZ, 0x1f, R40 ;  /* 0x0000001fff057819 */ /* 0x000fe20000011428 */
[----:B------:R-:W-:Y:S01]  /*0120*/  UIMAD UR8, UR11, 0x3, URZ ;  /* 0x000000030b0878a4 */ /* 0x000fe2000f8e023f */
[----:B------:R-:W1:Y:S01]  /*0130*/  S2UR UR9, SR_CgaCtaId ;  /* 0x00000000000979c3 */ /* 0x000e620000008800 */
[----:B------:R-:W-:Y:S01]  /*0140*/  ULEA.HI UR7, UP0, UR11, UR10, URZ, 0x1 ;  /* 0x0000000a0b077291 */ /* 0x000fe2000f81083f */
[----:B------:R-:W-:Y:S01]  /*0150*/  R2UR UR15, R0 ;  /* 0x00000000000f72ca */ /* 0x000fe200000e0000 */
[----:B------:R-:W-:Y:S01]  /*0160*/  UIADD3 UR8, UR5, UR8, URZ ;  /* 0x0000000805087290 */ /* 0x000fe2000fffe03f */
[----:B------:R-:W-:Y:S01]  /*0170*/  LEA.HI R5, R5, R40, RZ, 0x5 ;  /* 0x0000002805057211 */ /* 0x000fe200078f28ff */
[----:B------:R-:W-:Y:S01]  /*0180*/  UMOV UR6, 0x400 ;  /* 0x0000040000067882 */ /* 0x000fe20000000000 */
[----:B------:R-:W-:-:S04]  /*0190*/  UIADD3.X UR10, URZ, UR11, URZ, UP0, !UPT ;  /* 0x0000000b3f0a7290 */ /* 0x000fc800087fe43f */
[----:B------:R-:W-:Y:S02]  /*01a0*/  USHF.R.S64 UR5, UR7, 0x1, UR10 ;  /* 0x0000000107057899 */ /* 0x000fe4000800100a */
[----:B------:R-:W-:Y:S01]  /*01b0*/  USHF.R.S32.HI UR7, URZ, 0x1, UR10 ;  /* 0x000000013f077899 */ /* 0x000fe2000801140a */
[----:B0-----:R-:W-:-:S03]  /*01c0*/  IMAD R2, R3, UR14, R2 ;  /* 0x0000000e03027c24 */ /* 0x001fc6000f8e0202 */
[----:B------:R-:W-:Y:S01]  /*01d0*/  USHF.L.U64.HI UR7, UR5, 0x2, UR7 ;  /* 0x0000000205077899 */ /* 0x000fe20008010207 */
[----:B------:R-:W0:Y:S01]  /*01e0*/  S2R R3, SR_LANEID ;  /* 0x0000000000037919 */ /* 0x000e220000000000 */
[----:B------:R-:W-:Y:S02]  /*01f0*/  ISETP.LT.U32.AND P1, PT, R2, UR16, PT ;  /* 0x0000001002007c0c */ /* 0x000fe4000bf21070 */
[----:B------:R-:W-:Y:S01]  /*0200*/  SHF.R.S32.HI R4, RZ, 0x1f, R2 ;  /* 0x0000001fff047819 */ /* 0x000fe20000011402 */
[----:B-1----:R-:W-:Y:S02]  /*0210*/  ULEA UR9, UR9, UR6, 0x18 ;  /* 0x0000000609097291 */ /* 0x002fe4000f8ec03f */
[----:B------:R-:W-:Y:S01]  /*0220*/  ULEA.HI UR6, UP0, UR8, UR4, URZ, 0x1 ;  /* 0x0000000408067291 */ /* 0x000fe2000f81083f */
[----:B------:R-:W-:Y:S02]  /*0230*/  ISETP.LT.AND.EX P1, PT, R4, UR17, !P2, P1 ;  /* 0x0000001104007c0c */ /* 0x000fe4000d721310 */
[----:B------:R-:W-:Y:S01]  /*0240*/  IADD3 R4, R2, 0x20, RZ ;  /* 0x0000002002047810 */ /* 0x000fe20007ffe0ff */
[----:B------:R-:W-:Y:S01]  /*0250*/  UIADD3.X UR8, URZ, UR8, URZ, UP0, !UPT ;  /* 0x000000083f087290 */ /* 0x000fe200087fe43f */
[----:B------:R-:W-:-:S02]  /*0260*/  UMOV UR4, URZ ;  /* 0x0000003f00047c82 */ /* 0x000fc40008000000 */
        /* <DEDUP_REMOVED lines=8> */
[----:B------:R-:W-:-:S07]  /*02f0*/  LEA R4, R4, UR9, 0x3 ;  /* 0x0000000904047c11 */ /* 0x000fce000f8e18ff */
.L_x_966:
[----:B------:R-:W1:Y:S01]  /*0300*/  LDC R11, c[0x0][0x2a0] ;  /* 0x0000a800ff0b7b82 */ /* 0x000e620000000800 */
        /* <DEDUP_REMOVED lines=8> */
[----:B------:R-:W3:Y:S02]  /*0390*/  @P2 LDC.64 R16, c[0x0][0x288] ;  /* 0x0000a200ff102b82 */ /* 0x000ee40000000a00 */
[----:B------:R-:W4:Y:S01]  /*03a0*/  LDG.E.64 R14, desc[UR12][R14.64] ;  /* 0x0000000c0e0e7981 */ /* 0x000f22000c1e1b00 */
[----:B-1----:R-:W-:-:S05]  /*03b0*/  IABS R8, R11 ;  /* 0x0000000b00087213 */ /* 0x002fca0000000000 */
[----:B------:R-:W1:Y:S01]  /*03c0*/  @P2 LDC.64 R20, c[0x0][0x230] ;  /* 0x00008c00ff142b82 */ /* 0x000e620000000a00 */
[----:B0-----:R-:W0:Y:S01]  /*03d0*/  I2F.RP R5, R8 ;  /* 0x0000000800057306 */ /* 0x001e220000209400 */
        /* <DEDUP_REMOVED lines=160> */
.L_x_933:
[----:B------:R-:W-:Y:S05]  /*0de0*/  BSYNC B0 ;  /* 0x0000000000007941 */ /* 0x000fea0003800000 */
.L_x_932:
[----:B------:R-:W-:Y:S01]  /*0df0*/  ULDC.U8 UR9, c[0x0][0x2a4] ;  /* 0x0000a90000097ab9 */ /* 0x000fe20000000000 */
[--C-:B-----5:R-:W-:Y:S01]  /*0e00*/  HADD2.F32 R6, -RZ, R38.reuse.H0_H0 ;  /* 0x20000026ff067230 */ /* 0x120fe20000004100 */
        /* <DEDUP_REMOVED lines=27> */
.L_x_934:
        /* <DEDUP_REMOVED lines=33> */
.L_x_935:
        /* <DEDUP_REMOVED lines=31> */
.L_x_936:
[----:B------:R-:W-:Y:S01]  /*13c0*/  FFMA.FTZ R22, R8, R21, R19 ;  /* 0x0000001508167223 */ /* 0x000fe20000010013 */
[----:B------:R-:W-:Y:S01]  /*13d0*/  FMUL.FTZ R20, R18, R31 ;  /* 0x0000001f12147220 */ /* 0x000fe20000410000 */
[----:B------:R-:W-:Y:S01]  /*13e0*/  FADD.FTZ R21, R21, R12 ;  /* 0x0000000c15157221 */ /* 0x000fe20000010000 */
[----:B------:R-:W-:Y:S02]  /*13f0*/  FMUL.FTZ R23, R15, R28 ;  /* 0x0000001c0f177220 */ /* 0x000fe40000410000 */
[----:B------:R-:W-:Y:S01]  /*1400*/  FFMA.FTZ R19, R17, R20, R22 ;  /* 0x0000001411137223 */ /* 0x000fe20000010016 */
[----:B------:R-:W-:Y:S01]  /*1410*/  FADD.FTZ R20, R21, R20 ;  /* 0x0000001415147221 */ /* 0x000fe20000010000 */
[--C-:B------:R-:W-:Y:S02]  /*1420*/  HADD2.F32 R21, -RZ, R35.reuse.H0_H0 ;  /* 0x20000023ff157230 */ /* 0x100fe40000004100 */
[----:B------:R-:W-:Y:S02]  /*1430*/  HADD2.F32 R22, -RZ, R35.H1_H1 ;  /* 0x30000023ff167230 */ /* 0x000fe40000004100 */
[----:B------:R-:W-:Y:S01]  /*1440*/  FFMA.FTZ R12, R16, R23, R19 ;  /* 0x00000017100c7223 */ /* 0x000fe20000010013 */
[----:B------:R-:W-:Y:S01]  /*1450*/  FADD.FTZ R23, R23, R20 ;  /* 0x0000001417177221 */ /* 0x000fe20000010000 */
[----:B------:R-:W-:Y:S01]  /*1460*/  FADD.FTZ R21, R21, -UR20 ;  /* 0x8000001415157e21 */ /* 0x000fe20008010000 */
[----:B------:R-:W-:-:S02]  /*1470*/  HADD2.F32 R19, -RZ, R32.H1_H1 ;  /* 0x30000020ff137230 */ /* 0x000fc40000004100 */
[----:B------:R-:W-:Y:S01]  /*1480*/  FADD.FTZ R20, R22, -UR20 ;  /* 0x8000001416147e21 */ /* 0x000fe20008010000 */
[----:B------:R-:W-:Y:S02]  /*1490*/  HADD2.F32 R22, -RZ, R32.H0_H0 ;  /* 0x20000020ff167230 */ /* 0x000fe40000004100 */
        /* <DEDUP_REMOVED lines=21> */
.L_x_937:
        /* <DEDUP_REMOVED lines=71> */
.L_x_939:
[----:B------:R-:W-:Y:S05]  /*1a60*/  BSYNC B0 ;  /* 0x0000000000007941 */ /* 0x000fea0003800000 */
.L_x_938:
        /* <DEDUP_REMOVED lines=158> */
.L_x_941:
[----:B------:R-:W-:Y:S05]  /*2450*/  BSYNC B0 ;  /* 0x0000000000007941 */ /* 0x000fea0003800000 */
.L_x_940:
        /* <DEDUP_REMOVED lines=20> */
.L_x_943:
[----:B------:R-:W-:Y:S05]  /*25a0*/  BSYNC B0 ;  /* 0x0000000000007941 */ /* 0x000fea0003800000 */
.L_x_942:
        /* <DEDUP_REMOVED lines=35> */
.L_x_946:
[----:B------:R-:W2:Y:S04]  /*27e0*/  LDG.E.STRONG.GPU R5, desc[UR12][R8.64] ;  /* 0x0000000c08057981 */ /* 0x000ea8000c1ef900 */
[----:B--2---:R-:W-:Y:S01]  /*27f0*/  CCTL.IVALL ;  /* 0x00000000ff00798f */ /* 0x004fe20002000000 */
[----:B------:R-:W-:Y:S05]  /*2800*/  YIELD ;  /* 0x0000000000007946 */ /* 0x000fea0003800000 */
[----:B------:R-:W-:-:S13]  /*2810*/  ISETP.NE.AND P0, PT, R5, R12, PT ;  /* 0x0000000c0500720c */ /* 0x000fda0003f05270 */
[----:B------:R-:W-:Y:S05]  /*2820*/  @P0 BRA `(.L_x_946) ;  /* 0xfffffffc00ec0947 */ /* 0x000fea000383ffff */
.L_x_945:
        /* <DEDUP_REMOVED lines=17> */
.L_x_950:
        /* <DEDUP_REMOVED lines=115> */
.L_x_949:
        /* <DEDUP_REMOVED lines=61> */
.L_x_951:
[----:B------:R-:W-:-:S13]  /*3440*/  ISETP.NE.OR P0, PT, R5, RZ, P0 ;  /* 0x000000ff0500720c */ /* 0x000fda0000705670 */
[----:B------:R-:W-:Y:S05]  /*3450*/  @!P0 BRA `(.L_x_947) ;  /* 0x00000000007c8947 */ /* 0x000fea0003800000 */
.L_x_948:
        /* <DEDUP_REMOVED lines=31> */
.L_x_947:
        /* <DEDUP_REMOVED lines=11> */
.L_x_953:
[----:B------:R-:W-:Y:S05]  /*3700*/  BSYNC B0 ;  /* 0x0000000000007941 */ /* 0x000fea0003800000 */
.L_x_952:
        /* <DEDUP_REMOVED lines=16> */
.L_x_944:
[----:B------:R-:W1:Y:S01]  /*3810*/  S2UR UR10, SR_CgaCtaId ;  /* 0x00000000000a79c3 */ /* 0x000e620000008800 */
[----:B------:R-:W-:Y:S01]  /*3820*/  UMOV UR9, 0x400 ;  /* 0x0000040000097882 */ /* 0x000fe20000000000 */
[----:B------:R-:W-:Y:S01]  /*3830*/  SHF.R.U32.HI R5, RZ, 0x2, R40 ;  /* 0x00000002ff057819 */ /* 0x000fe20000011628 */
[----:B------:R-:W-:-:S05]  /*3840*/  ULDC.64 UR18, c[0x0][0x290] ;  /* 0x0000a40000127ab9 */ /* 0x000fca0000000a00 */
[----:B--2---:R-:W2:Y:S01]  /*3850*/  LDC R10, c[0x0][0x2ac] ;  /* 0x0000ab00ff0a7b82 */ /* 0x004ea20000000800 */
[----:B-1----:R-:W-:Y:S01]  /*3860*/  ULEA UR9, UR10, UR9, 0x18 ;  /* 0x000000090a097291 */ /* 0x002fe2000f8ec03f */
[----:B--2---:R-:W-:-:S08]  /*3870*/  IMAD R5, R10, UR14, R5 ;  /* 0x0000000e0a057c24 */ /* 0x004fd0000f8e0205 */
[----:B------:R0:W-:Y:S01]  /*3880*/  @!P3 STS.64 [UR9+0x30], R6 ;  /* 0x00003006ff00b988 */ /* 0x0001e20008000a09 */
[----:B------:R-:W-:Y:S01]  /*3890*/  BAR.SYNC.DEFER_BLOCKING 0x0 ;  /* 0x0000000000007b1d */ /* 0x000fe20000010000 */
[C---:B------:R-:W-:Y:S02]  /*38a0*/  IADD3 R10, R5.reuse, 0x40, RZ ;  /* 0x00000040050a7810 */ /* 0x040fe40007ffe0ff */
[----:B------:R-:W-:Y:S02]  /*38b0*/  IADD3 R5, R5, 0x60, RZ ;  /* 0x0000006005057810 */ /* 0x000fe40007ffe0ff */
[----:B------:R-:W-:Y:S01]  /*38c0*/  ISETP.GE.U32.AND P0, PT, R10, UR18, PT ;  /* 0x000000120a007c0c */ /* 0x000fe2000bf06070 */
[--C-:B0-----:R-:W-:Y:S01]  /*38d0*/  HADD2.F32 R7, -RZ, R38.reuse.H0_H0 ;  /* 0x20000026ff077230 */ /* 0x101fe20000004100 */
[----:B------:R-:W-:Y:S01]  /*38e0*/  ISETP.GE.U32.AND P3, PT, R5, UR18, PT ;  /* 0x0000001205007c0c */ /* 0x000fe2000bf66070 */
[----:B------:R-:W-:Y:S01]  /*38f0*/  HADD2.F32 R38, -RZ, R38.H1_H1 ;  /* 0x30000026ff267230 */ /* 0x000fe20000004100 */
[----:B------:R-:W-:-:S02]  /*3900*/  SHF.R.S32.HI R5, RZ, 0x1f, R5 ;  /* 0x0000001fff057819 */ /* 0x000fc40000011405 */
[----:B------:R-:W-:Y:S02]  /*3910*/  SHF.R.S32.HI R10, RZ, 0x1f, R10 ;  /* 0x0000001fff0a7819 */ /* 0x000fe4000001140a */
[----:B------:R-:W-:Y:S01]  /*3920*/  ISETP.GE.AND.EX P3, PT, R5, UR19, PT, P3 ;  /* 0x0000001305007c0c */ /* 0x000fe2000bf66330 */
[----:B------:R-:W-:Y:S01]  /*3930*/  FADD.FTZ R38, R38, -UR20 ;  /* 0x8000001426267e21 */ /* 0x000fe20008010000 */
[----:B------:R-:W-:-:S03]  /*3940*/  ISETP.GE.AND.EX P0, PT, R10, UR19, PT, P0 ;  /* 0x000000130a007c0c */ /* 0x000fc6000bf06300 */
[----:B------:R-:W-:Y:S01]  /*3950*/  FMUL.FTZ R38, R38, UR11 ;  /* 0x0000000b26267c20 */ /* 0x000fe20008410000 */
[----:B------:R-:W0:Y:S01]  /*3960*/  LDS.64 R8, [UR9+0x30] ;  /* 0x00003009ff087984 */ /* 0x000e220008000a00 */
[----:B------:R-:W-:Y:S02]  /*3970*/  ULDC UR9, c[0x0][0x2bc] ;  /* 0x0000af0000097ab9 */ /* 0x000fe40000000800 */
[----:B0-----:R-:W-:Y:S01]  /*3980*/  FMUL.FTZ R6, R9, UR9 ;  /* 0x0000000909067c20 */ /* 0x001fe20008410000 */
[----:B------:R-:W-:Y:S01]  /*3990*/  FADD.FTZ R9, R7, -UR20 ;  /* 0x8000001407097e21 */ /* 0x000fe20008010000 */
[----:B------:R-:W-:Y:S01]  /*39a0*/  FMUL.FTZ R5, R8, UR9 ;  /* 0x0000000908057c20 */ /* 0x000fe20008410000 */
[----:B------:R-:W-:Y:S02]  /*39b0*/  HADD2.F32 R8, -RZ, R37.H0_H0 ;  /* 0x20000025ff087230 */ /* 0x000fe40000004100 */
[----:B------:R-:W-:Y:S02]  /*39c0*/  HADD2.F32 R7, -RZ, R39.H0_H0 ;  /* 0x20000027ff077230 */ /* 0x000fe40000004100 */
[----:B------:R-:W-:Y:S01]  /*39d0*/  FMUL.FTZ R19, R9, UR11 ;  /* 0x0000000b09137c20 */ /* 0x000fe20008410000 */
[----:B------:R-:W-:-:S02]  /*39e0*/  HADD2.F32 R37, -RZ, R37.H1_H1 ;  /* 0x30000025ff257230 */ /* 0x000fc40000004100 */
        /* <DEDUP_REMOVED lines=20> */
.L_x_954:
[----:B------:R-:W-:Y:S04]  /*3b30*/  BSSY B0, `(.L_x_955) ;  /* 0x0000015000007945 */ /* 0x000fe80003800000 */
[----:B------:R-:W-:Y:S05]  /*3b40*/  @!P1 BRA `(.L_x_956) ;  /* 0x00000000004c9947 */ /* 0x000fea0003800000 */
[C---:B------:R-:W-:Y:S01]  /*3b50*/  FFMA.FTZ R9, R5.reuse, R19, R6 ;  /* 0x0000001305097223 */ /* 0x040fe20000010006 */
[----:B------:R-:W-:Y:S01]  /*3b60*/  SHF.R.S32.HI R11, RZ, 0x1f, R2 ;  /* 0x0000001fff0b7819 */ /* 0x000fe20000011402 */
[----:B------:R-:W-:Y:S01]  /*3b70*/  ULDC.64 UR18, c[0x0][0x288] ;  /* 0x0000a20000127ab9 */ /* 0x000fe20000000a00 */
[----:B------:R-:W-:Y:S01]  /*3b80*/  FFMA.FTZ R12, R5, R38, R6 ;  /* 0x00000026050c7223 */ /* 0x000fe20000010006 */
        /* <DEDUP_REMOVED lines=12> */
[----:B------:R-:W-:Y:S02]  /*3c50*/  F2FP.F16.F32.PACK_AB R9, R12, R13 ;  /* 0x0000000d0c09723e */ /* 0x000fe400000000ff */
[----:B------:R-:W-:-:S05]  /*3c60*/  LEA.HI.X R11, R8, UR19, R11, 0x1, P5 ;  /* 0x00000013080b7c11 */ /* 0x000fca000a8f0c0b */
[----:B------:R0:W-:Y:S02]  /*3c70*/  STG.E desc[UR12][R10.64], R9 ;  /* 0x000000090a007986 */ /* 0x0001e4000c10190c */
.L_x_956:
[----:B------:R-:W-:Y:S05]  /*3c80*/  BSYNC B0 ;  /* 0x0000000000007941 */ /* 0x000fea0003800000 */
.L_x_955:
[----:B0-----:R-:W-:Y:S01]  /*3c90*/  FADD.FTZ R9, R7, -UR20 ;  /* 0x8000001407097e21 */ /* 0x001fe20008010000 */
        /* <DEDUP_REMOVED lines=24> */
.L_x_957:
        /* <DEDUP_REMOVED lines=22> */
.L_x_959:
[----:B------:R-:W-:Y:S05]  /*3f80*/  BSYNC B0 ;  /* 0x0000000000007941 */ /* 0x000fea0003800000 */
.L_x_958:
[--C-:B0-----:R-:W-:Y:S01]  /*3f90*/  HADD2.F32 R7, -RZ, R34.reuse.H0_H0 ;  /* 0x20000022ff077230 */ /* 0x101fe20000004100 */
[C---:B------:R-:W-:Y:S01]  /*3fa0*/  ISETP.LT.U32.AND P0, PT, R40.reuse, 0x80, !P0 ;  /* 0x000000802800780c */ /* 0x040fe20004701070 */
[----:B------:R-:W-:Y:S01]  /*3fb0*/  HADD2.F32 R34, -RZ, R34.H1_H1 ;  /* 0x30000022ff227230 */ /* 0x000fe20000004100 */
[----:B------:R-:W-:Y:S01]  /*3fc0*/  ISETP.LT.U32.AND P3, PT, R40, 0x80, !P3 ;  /* 0x000000802800780c */ /* 0x000fe20005f61070 */
[----:B------:R-:W-:Y:S02]  /*3fd0*/  HADD2.F32 R8, -RZ, R33.H0_H0 ;  /* 0x20000021ff087230 */ /* 0x000fe40000004100 */
        /* <DEDUP_REMOVED lines=26> */
.L_x_960:
        /* <DEDUP_REMOVED lines=22> */
.L_x_962:
[----:B------:R-:W-:Y:S05]  /*42e0*/  BSYNC B0 ;  /* 0x0000000000007941 */ /* 0x000fea0003800000 */
.L_x_961:
        /* <DEDUP_REMOVED lines=25> */
.L_x_963:
        /* <DEDUP_REMOVED lines=12> */
[----:B------:R-:W-:Y:S01]  /*4540*/  FMUL.FTZ R8, R6, UR11 ;  /* 0x0000000b06087c20 */ /* 0x000fe20008410000 */
        /* <DEDUP_REMOVED lines=8> */
.L_x_965:
[----:B------:R-:W-:Y:S05]  /*45d0*/  BSYNC B0 ;  /* 0x0000000000007941 */ /* 0x000fea0003800000 */
.L_x_964:
        /* <DEDUP_REMOVED lines=8> */
.L_x_931:
        /* <DEDUP_REMOVED lines=23> */
.L_x_968:
[----:B------:R-:W-:Y:S05]  /*47d0*/  BSYNC B0 ;  /* 0x0000000000007941 */ /* 0x000fea0003800000 */
.L_x_967:
[----:B------:R-:W-:Y:S05]  /*47e0*/  @P0 EXIT ;  /* 0x000000000000094d */ /* 0x000fea0003800000 */
[----:B------:R-:W-:Y:S05]  /*47f0*/  @P2 BRA `(.L_x_969) ;  /* 0x0000000000202947 */ /* 0x000fea0003800000 */
[----:B------:R-:W-:-:S05]  /*4800*/  IMAD R0, R6, R7, RZ ;  /* 0x0000000706007224 */ /* 0x000fca00078e02ff */
[----:B------:R-:W-:-:S13]  /*4810*/  ISETP.NE.AND P0, PT, R0, -0x1, PT ;  /* 0xffffffff0000780c */ /* 0x000fda0003f05270 */
[----:B------:R-:W-:Y:S05]  /*4820*/  @!P0 BRA `(.L_x_969) ;  /* 0x0000000000148947 */ /* 0x000fea0003800000 */
.L_x_970:
[----:B0-----:R-:W2:Y:S04]  /*4830*/  LDG.E.STRONG.GPU R5, desc[UR12][R2.64] ;  /* 0x0000000c02057981 */ /* 0x001ea8000c1ef900 */
[----:B--2---:R-:W-:Y:S01]  /*4840*/  CCTL.IVALL ;  /* 0x00000000ff00798f */ /* 0x004fe20002000000 */
[----:B------:R-:W-:Y:S05]  /*4850*/  YIELD ;  /* 0x0000000000007946 */ /* 0x000fea0003800000 */
[----:B------:R-:W-:-:S13]  /*4860*/  ISETP.NE.AND P0, PT, R5, R0, PT ;  /* 0x000000000500720c */ /* 0x000fda0003f05270 */
[----:B------:R-:W-:Y:S05]  /*4870*/  @P0 BRA `(.L_x_970) ;  /* 0xfffffffc00ec0947 */ /* 0x000fea000383ffff */
.L_x_969:
        /* <DEDUP_REMOVED lines=24> */
.L_x_971:
        /* <DEDUP_REMOVED lines=25> */
.L_x_972:
        /* <DEDUP_REMOVED lines=15> */
.L_x_3349:


//--------------------- .text._Z35group_norm_nhwc_bwd_one_pass_kernelI11Fp16IOBf16WLi256ELi8ELi128EEv26Group_norm_nhwc_bwd_params --------------------------
	.section	.text._Z35group_norm_nhwc_bwd_one_pass_kernelI11Fp16IOBf16WLi256ELi8ELi128EEv26Group_norm_nhwc_bwd_params,"ax",@progbits
	.align	128
        .global         _Z35group_norm_nhwc_bwd_one_pass_kernelI11Fp16IOBf16WLi256ELi8ELi128EEv26Group_norm_nhwc_bwd_params
        .type           _Z35group_norm_nhwc_bwd_one_pass_kernelI11Fp16IOBf16WLi256ELi8ELi128EEv26Group_norm_nhwc_bwd_params,@function
        .size           _Z35group_norm_nhwc_bwd_one_pass_kernelI11Fp16IOBf16WLi256ELi8ELi128EEv26Group_norm_nhwc_bwd_params,(.L_x_3350 - _Z35group_norm_nhwc_bwd_one_pass_kernelI11Fp16IOBf16WLi256ELi8ELi128EEv26Group_norm_nhwc_bwd_params)
        .other          _Z35group_norm_nhwc_bwd_one_pass_kernelI11Fp16IOBf16WLi256ELi8ELi128EEv26Group_norm_nhwc_bwd_params,@"STO_CUDA_ENTRY STV_DEFAULT"
_Z35group_norm_nhwc_bwd_one_pass_kernelI11Fp16IOBf16WLi256ELi8ELi128EEv26Group_norm_nhwc_bwd_params:
.text._Z35group_norm_nhwc_bwd_one_pass_kernelI11Fp16IOBf16WLi256ELi8ELi128EEv26Group_norm_nhwc_bwd_params:
        /* <DEDUP_REMOVED lines=25> */
[----:B------:R-:W-:-:S03]  /*0190*/  UIADD3 UR7, UR7, UR10, URZ ;  /* 0x0000000a07077290 */ /* 0x000fc6000fffe03f */
[----:B------:R-:W-:Y:S01]  /*01a0*/  ULDC.U8 UR10, c[0x0][0x2a4] ;  /* 0x0000a900000a7ab9 */ /* 0x000fe20000000000 */
        /* <DEDUP_REMOVED lines=41> */
.L_x_1024:
[----:B0-----:R-:W0:Y:S01]  /*0440*/  LDC R19, c[0x0][0x2a0] ;  /* 0x0000a800ff137b82 */ /* 0x001e220000000800 */
[----:B------:R-:W-:Y:S01]  /*0450*/  ISETP.NE.AND P6, PT, R51, RZ, PT ;  /* 0x000000ff3300720c */ /* 0x000fe20003fc5270 */
[----:B------:R-:W-:Y:S01]  /*0460*/  ULDC.64 UR8, c[0x0][0x298] ;  /* 0x0000a60000087ab9 */ /* 0x000fe20000000a00 */
[C---:B------:R-:W-:Y:S02]  /*0470*/  IADD3 R27, R0.reuse, 0x60, RZ ;  /* 0x00000060001b7810 */ /* 0x040fe40007ffe0ff */
[C---:B------:R-:W-:Y:S02]  /*0480*/  IADD3 R29, R0.reuse, 0x80, RZ ;  /* 0x00000080001d7810 */ /* 0x040fe40007ffe0ff */
[----:B------:R-:W-:Y:S01]  /*0490*/  SHF.R.S32.HI R31, RZ, 0x1f, R27 ;  /* 0x0000001fff1f7819 */ /* 0x000fe2000001141b */
[----:B------:R-:W1:Y:S01]  /*04a0*/  @P3 LDC.64 R38, c[0x0][0x230] ;  /* 0x00008c00ff263b82 */ /* 0x000e620000000a00 */
[----:B------:R-:W-:Y:S02]  /*04b0*/  SHF.R.S32.HI R33, RZ, 0x1f, R29 ;  /* 0x0000001fff217819 */ /* 0x000fe4000001141d */
[----:B------:R-:W-:-:S05]  /*04c0*/  IADD3 R44, R0, 0xa0, RZ ;  /* 0x000000a0002c7810 */ /* 0x000fca0007ffe0ff */
        /* <DEDUP_REMOVED lines=8> */
[----:B------:R-:W4:Y:S01]  /*0550*/  LDC R30, c[0x0][0x2ac] ;  /* 0x0000ab00ff1e7b82 */ /* 0x000f220000000800 */
        /* <DEDUP_REMOVED lines=12> */
[----:B------:R-:W-:-:S13]  /*0620*/  ISETP.GT.U32.AND P0, PT, R17, R14, PT ;  /* 0x0000000e1100720c */ /* 0x000fda0003f04070 */
        /* <DEDUP_REMOVED lines=15> */
[----:B------:R-:W-:Y:S02]  /*0720*/  LOP3.LUT R19, R16, 0x6, RZ, 0xc0, !PT ;  /* 0x0000000610137812 */ /* 0x000fe400078ec0ff */
[C---:B------:R-:W-:Y:S02]  /*0730*/  SEL R59, R14.reuse, R17, !P0 ;  /* 0x000000110e3b7207 */ /* 0x040fe40004000000 */
[----:B------:R-:W-:Y:S02]  /*0740*/  SEL R56, R14, R15, !P0 ;  /* 0x0000000f0e387207 */ /* 0x000fe40004000000 */
[----:B------:R-:W-:Y:S02]  /*0750*/  SHF.R.S32.HI R16, RZ, 0x1f, R59 ;  /* 0x0000001fff107819 */ /* 0x000fe4000001143b */
[----:B------:R-:W-:-:S03]  /*0760*/  LEA R14, R56, R19, 0x3 ;  /* 0x00000013380e7211 */ /* 0x000fc600078e18ff */
[----:B------:R-:W-:Y:S01]  /*0770*/  IMAD R18, R16, UR8, RZ ;  /* 0x0000000810127c24 */ /* 0x000fe2000f8e02ff */
[----:B------:R-:W-:Y:S01]  /*0780*/  SHF.R.S32.HI R15, RZ, 0x1f, R14 ;  /* 0x0000001fff0f7819 */ /* 0x000fe2000001140e */
[----:B------:R-:W3:Y:S02]  /*0790*/  @P3 LDC.64 R16, c[0x0][0x288] ;  /* 0x0000a200ff103b82 */ /* 0x000ee40000000a00 */
[C---:B------:R-:W-:Y:S02]  /*07a0*/  IMAD R61, R59.reuse, UR9, R18 ;  /* 0x000000093b3d7c24 */ /* 0x040fe4000f8e0212 */
[----:B------:R-:W-:Y:S01]  /*07b0*/  IMAD.WIDE.U32 R58, R59, UR8, R14 ;  /* 0x000000083b3a7c25 */ /* 0x000fe2000f8e000e */
[----:B------:R-:W-:-:S03]  /*07c0*/  ULDC.64 UR8, c[0x0][0x290] ;  /* 0x0000a40000087ab9 */ /* 0x000fc60000000a00 */
[----:B-1----:R-:W-:Y:S01]  /*07d0*/  @P6 IMAD R18, R5, R12, RZ ;  /* 0x0000000c05126224 */ /* 0x002fe200078e02ff */
[----:B------:R-:W-:Y:S02]  /*07e0*/  IADD3 R61, R59, R61, RZ ;  /* 0x0000003d3b3d7210 */ /* 0x000fe40007ffe0ff */
[-C--:B------:R-:W-:Y:S01]  /*07f0*/  @P6 MOV R60, R58.reuse ;  /* 0x0000003a003c6202 */ /* 0x080fe20000000f00 */
[----:B------:R-:W-:Y:S01]  /*0800*/  @P6 IMAD R21, R0, R13, R18 ;  /* 0x0000000d00156224 */ /* 0x000fe200078e0212 */
[----:B------:R-:W-:-:S03]  /*0810*/  @P5 MOV R32, R58 ;  /* 0x0000003a00205202 */ /* 0x000fc60000000f00 */
[----:B------:R-:W-:Y:S02]  /*0820*/  @P6 IMAD.WIDE.U32 R18, R0, R12, R60 ;  /* 0x0000000c00126225 */ /* 0x000fe400078e003c */
[----:B------:R-:W1:Y:S03]  /*0830*/  @P2 LDC.64 R12, c[0x0][0x288] ;  /* 0x0000a200ff0c2b82 */ /* 0x000e660000000a00 */
[----:B------:R-:W-:Y:S02]  /*0840*/  @P6 IADD3 R21, R19, R21, RZ ;  /* 0x0000001513156210 */ /* 0x000fe40007ffe0ff */
[C---:B------:R-:W-:Y:S02]  /*0850*/  @P6 SHF.L.U32 R19, R18.reuse, 0x1, RZ ;  /* 0x0000000112136819 */ /* 0x040fe400000006ff */
[----:B------:R-:W-:Y:S01]  /*0860*/  @P6 SHF.L.U64.HI R20, R18, 0x1, R21 ;  /* 0x0000000112146819 */ /* 0x000fe20000010215 */
[----:B---3--:R-:W-:Y:S01]  /*0870*/  @P3 IMAD R18, R8, R16, RZ ;  /* 0x0000001008123224 */ /* 0x008fe200078e02ff */
[----:B--2---:R-:W-:-:S03]  /*0880*/  @P6 IADD3 R42, P0, R19, R42, RZ ;  /* 0x0000002a132a6210 */ /* 0x004fc60007f1e0ff */
        /* <DEDUP_REMOVED lines=21> */
[----:B------:R-:W-:Y:S01]  /*09e0*/  @P2 SHF.L.U32 R13, R20, 0x1, RZ ;  /* 0x00000001140d2819 */ /* 0x000fe200000006ff */
[----:B0-----:R-:W-:Y:S01]  /*09f0*/  @P5 IMAD R12, R31, R18, RZ ;  /* 0x000000121f0c5224 */ /* 0x001fe200078e02ff */
[----:B------:R-:W-:Y:S02]  /*0a00*/  @P3 IADD3.X R37, R22, R37, RZ, P0, !PT ;  /* 0x0000002516253210 */ /* 0x000fe400007fe4ff */
[----:B------:R-:W-:Y:S01]  /*0a10*/  @P2 SHF.L.U64.HI R26, R20, 0x1, R21 ;  /* 0x00000001141a2819 */ /* 0x000fe20000010215 */
[----:B------:R-:W0:Y:S01]  /*0a20*/  @P5 LDC.64 R22, c[0x0][0x230] ;  /* 0x00008c00ff165b82 */ /* 0x000e220000000a00 */
[----:B------:R-:W-:Y:S01]  /*0a30*/  @P2 IADD3 R34, P0, R13, R34, RZ ;  /* 0x000000220d222210 */ /* 0x000fe20007f1e0ff */
[----:B------:R-:W-:-:S02]  /*0a40*/  @P5 IMAD R31, R27, R19, R12 ;  /* 0x000000131b1f5224 */ /* 0x000fc400078e020c */
[----:B-1----:R-:W-:Y:S01]  /*0a50*/  @P4 IMAD R28, R33, R16, RZ ;  /* 0x00000010211c4224 */ /* 0x002fe200078e02ff */
[C---:B------:R-:W-:Y:S02]  /*0a60*/  @P2 IADD3.X R35, R26.reuse, R35, RZ, P0, !PT ;  /* 0x000000231a232210 */ /* 0x040fe400007fe4ff */
[----:B------:R-:W-:Y:S01]  /*0a70*/  @P2 IADD3 R24, P0, R13, R24, RZ ;  /* 0x000000180d182210 */ /* 0x000fe20007f1e0ff */
[----:B------:R-:W1:Y:S01]  /*0a80*/  @P5 LDC.64 R20, c[0x0][0x228] ;  /* 0x00008a00ff145b82 */ /* 0x000e620000000a00 */
[----:B------:R-:W-:Y:S01]  /*0a90*/  @P5 MOV R33, R61 ;  /* 0x0000003d00215202 */ /* 0x000fe20000000f00 */
[----:B------:R-:W-:Y:S01]  /*0aa0*/  @P4 IMAD R53, R29, R17, R28 ;  /* 0x000000111d354224 */ /* 0x000fe200078e021c */
[----:B------:R-:W-:Y:S02]  /*0ab0*/  @P2 IADD3.X R25, R26, R25, RZ, P0, !PT ;  /* 0x000000191a192210 */ /* 0x000fe400007fe4ff */
[----:B------:R-:W-:Y:S01]  /*0ac0*/  @P4 MOV R26, R58 ;  /* 0x0000003a001a4202 */ /* 0x000fe20000000f00 */
[----:B------:R-:W-:Y:S01]  /*0ad0*/  @P5 IMAD.WIDE.U32 R32, R27, R18, R32 ;  /* 0x000000121b205225 */ /* 0x000fe200078e0020 */
[----:B------:R-:W-:Y:S01]  /*0ae0*/  @P4 MOV R27, R61 ;  /* 0x0000003d001b4202 */ /* 0x000fe20000000f00 */
[----:B------:R-:W2:Y:S03]  /*0af0*/  @P1 LDC.64 R12, c[0x0][0x288] ;  /* 0x0000a200ff0c1b82 */ /* 0x000ea60000000a00 */
[----:B------:R-:W-:Y:S01]  /*0b00*/  @P5 IADD3 R31, R33, R31, RZ ;  /* 0x0000001f211f5210 */ /* 0x000fe20007ffe0ff */
[----:B------:R-:W-:Y:S01]  /*0b10*/  @P4 IMAD.WIDE.U32 R16, R29, R16, R26 ;  /* 0x000000101d104225 */ /* 0x000fe200078e001a */
[----:B------:R-:W-:-:S02]  /*0b20*/  @P5 SHF.L.U32 R45, R32, 0x1, RZ ;  /* 0x00000001202d5819 */ /* 0x000fc400000006ff */
[----:B------:R-:W-:Y:S01]  /*0b30*/  @P5 SHF.L.U64.HI R32, R32, 0x1, R31 ;  /* 0x0000000120205819 */ /* 0x000fe2000001021f */
[----:B------:R-:W3:Y:S01]  /*0b40*/  @P4 LDC.64 R18, c[0x0][0x230] ;  /* 0x00008c00ff124b82 */ /* 0x000ee20000000a00 */
[----:B0-----:R-:W-:Y:S02]  /*0b50*/  @P5 IADD3 R22, P0, R45, R22, RZ ;  /* 0x000000162d165210 */ /* 0x001fe40007f1e0ff */
[----:B------:R-:W-:Y:S02]  /*0b60*/  SHF.R.S32.HI R33, RZ, 0x1f, R44 ;  /* 0x0000001fff217819 */ /* 0x000fe4000001142c */
[----:B------:R-:W-:Y:S02]  /*0b70*/  @P4 IADD3 R31, R17, R53, RZ ;  /* 0x00000035111f4210 */ /* 0x000fe40007ffe0ff */
[----:B------:R-:W-:Y:S01]  /*0b80*/  @P5 IADD3.X R23, R32, R23, RZ, P0, !PT ;  /* 0x0000001720175210 */ /* 0x000fe200007fe4ff */
[----:B------:R-:W0:Y:S01]  /*0b90*/  @P4 LDC.64 R26, c[0x0][0x228] ;  /* 0x00008a00ff1a4b82 */ /* 0x000e220000000a00 */
[----:B------:R-:W-:-:S02]  /*0ba0*/  @P4 SHF.L.U64.HI R31, R16, 0x1, R31 ;  /* 0x00000001101f4819 */ /* 0x000fc4000001021f */
[----:B------:R-:W-:Y:S02]  /*0bb0*/  @P4 SHF.L.U32 R52, R16, 0x1, RZ ;  /* 0x0000000110344819 */ /* 0x000fe400000006ff */
[----:B-1----:R-:W-:Y:S02]  /*0bc0*/  @P5 IADD3 R20, P0, R45, R20, RZ ;  /* 0x000000142d145210 */ /* 0x002fe40007f1e0ff */
[----:B------:R-:W-:Y:S01]  /*0bd0*/  SHF.R.U32.HI R45, RZ, 0x2, R50 ;  /* 0x00000002ff2d7819 */ /* 0x000fe20000011632 */
[----:B------:R-:W1:Y:S01]  /*0be0*/  @P1 LDC.64 R28, c[0x0][0x230] ;  /* 0x00008c00ff1c1b82 */ /* 0x000e620000000a00 */
[----:B--2---:R-:W-:Y:S01]  /*0bf0*/  @P1 IMAD R33, R33, R12, RZ ;  /* 0x0000000c21211224 */ /* 0x004fe200078e02ff */
[----:B------:R-:W-:Y:S02]  /*0c00*/  @P5 IADD3.X R21, R32, R21, RZ, P0, !PT ;  /* 0x0000001520155210 */ /* 0x000fe400007fe4ff */
[----:B------:R-:W-:Y:S01]  /*0c10*/  @P1 MOV R32, R58 ;  /* 0x0000003a00201202 */ /* 0x000fe20000000f00 */
[----:B------:R-:W-:Y:S01]  /*0c20*/  @P1 IMAD R13, R44, R13, R33 ;  /* 0x0000000d2c0d1224 */ /* 0x000fe200078e0221 */
[----:B------:R-:W-:Y:S01]  /*0c30*/  @P1 MOV R33, R61 ;  /* 0x0000003d00211202 */ /* 0x000fe20000000f00 */
[----:B------:R-:W-:Y:S01]  /*0c40*/  IMAD R30, R30, UR14, R45 ;  /* 0x0000000e1e1e7c24 */ /* 0x000fe2000f8e022d */
[----:B------:R-:W2:Y:S01]  /*0c50*/  @P1 LDC.64 R16, c[0x0][0x228] ;  /* 0x00008a00ff101b82 */ /* 0x000ea20000000a00 */
[----:B---3--:R-:W-:Y:S01]  /*0c60*/  @P4 IADD3 R18, P0, R52, R18, RZ ;  /* 0x0000001234124210 */ /* 0x008fe20007f1e0ff */
[----:B------:R-:W-:-:S02]  /*0c70*/  @P1 IMAD.WIDE.U32 R32, R44, R12, R32 ;  /* 0x0000000c2c201225 */ /* 0x000fc400078e0020 */
[----:B------:R-:W-:Y:S02]  /*0c80*/  IADD3 R12, R30, 0xc0, RZ ;  /* 0x000000c01e0c7810 */ /* 0x000fe40007ffe0ff */
[----:B------:R-:W-:Y:S02]  /*0c90*/  @P4 IADD3.X R19, R31, R19, RZ, P0, !PT ;  /* 0x000000131f134210 */ /* 0x000fe400007fe4ff */
[----:B0-----:R-:W-:Y:S02]  /*0ca0*/  @P4 IADD3 R52, P0, R52, R26, RZ ;  /* 0x0000001a34344210 */ /* 0x001fe40007f1e0ff */
[----:B------:R-:W-:Y:S02]  /*0cb0*/  @P1 IADD3 R33, R33, R13, RZ ;  /* 0x0000000d21211210 */ /* 0x000fe40007ffe0ff */
[----:B------:R-:W-:Y:S02]  /*0cc0*/  @P1 SHF.L.U32 R13, R32, 0x1, RZ ;  /* 0x00000001200d1819 */ /* 0x000fe400000006ff */
[----:B------:R-:W-:-:S02]  /*0cd0*/  @P4 IADD3.X R53, R31, R27, RZ, P0, !PT ;  /* 0x0000001b1f354210 */ /* 0x000fc400007fe4ff */
[----:B------:R-:W-:Y:S02]  /*0ce0*/  @P1 SHF.L.U64.HI R32, R32, 0x1, R33 ;  /* 0x0000000120201819 */ /* 0x000fe40000010221 */
[C---:B-1----:R-:W-:Y:S02]  /*0cf0*/  @P1 IADD3 R28, P0, R13.reuse, R28, RZ ;  /* 0x0000001c0d1c1210 */ /* 0x042fe40007f1e0ff */
[----:B------:R-:W-:Y:S02]  /*0d00*/  IADD3 R31, R0, 0xc0, RZ ;  /* 0x000000c0001f7810 */ /* 0x000fe40007ffe0ff */
[----:B------:R-:W-:Y:S02]  /*0d10*/  @P1 IADD3.X R29, R32, R29, RZ, P0, !PT ;  /* 0x0000001d201d1210 */ /* 0x000fe400007fe4ff */
[----:B--2---:R-:W-:Y:S02]  /*0d20*/  @P1 IADD3 R16, P0, R13, R16, RZ ;  /* 0x000000100d101210 */ /* 0x004fe40007f1e0ff */
[----:B------:R-:W-:-:S02]  /*0d30*/  SHF.R.S32.HI R33, RZ, 0x1f, R31 ;  /* 0x0000001fff217819 */ /* 0x000fc4000001141f */
[----:B------:R-:W-:Y:S02]  /*0d40*/  @P1 IADD3.X R17, R32, R17, RZ, P0, !PT ;  /* 0x0000001120111210 */ /* 0x000fe400007fe4ff */
[----:B------:R-:W-:Y:S02]  /*0d50*/  ISETP.GE.U32.AND P0, PT, R12, UR8, PT ;  /* 0x000000080c007c0c */ /* 0x000fe4000bf06070 */
[----:B------:R-:W-:Y:S02]  /*0d60*/  SHF.R.S32.HI R12, RZ, 0x1f, R12 ;  /* 0x0000001fff0c7819 */ /* 0x000fe4000001140c */
[----:B------:R-:W-:Y:S02]  /*0d70*/  IADD3 R30, R30, 0xe0, RZ ;  /* 0x000000e01e1e7810 */ /* 0x000fe40007ffe0ff */
        /* <DEDUP_REMOVED lines=17> */
[----:B------:R-:W-:Y:S02]  /*0e90*/  @P0 IADD3.X R13, R32, R13, RZ, P6, !PT ;  /* 0x0000000d200d0210 */ /* 0x000fe400037fe4ff */
[----:B------:R-:W-:-:S03]  /*0ea0*/  MOV R32, RZ ;  /* 0x000000ff00207202 */ /* 0x000fc60000000f00 */
[----:B------:R0:W5:Y:S04]  /*0eb0*/  @P0 LDG.E R31, desc[UR12][R12.64] ;  /* 0x0000000c0c1f0981 */ /* 0x000168000c1e1900 */
[----:B------:R1:W5:Y:S01]  /*0ec0*/  @P0 LDG.E R32, desc[UR12][R26.64] ;  /* 0x0000000c1a200981 */ /* 0x000362000c1e1900 */
[----:B------:R-:W-:Y:S02]  /*0ed0*/  ISETP.GE.U32.AND P0, PT, R30, UR8, PT ;  /* 0x000000081e007c0c */ /* 0x000fe4000bf06070 */
[----:B------:R-:W-:-:S04]  /*0ee0*/  SHF.R.S32.HI R30, RZ, 0x1f, R30 ;  /* 0x0000001fff1e7819 */ /* 0x000fc8000001141e */
[----:B------:R-:W-:-:S04]  /*0ef0*/  ISETP.GE.AND.EX P0, PT, R30, UR9, PT, P0 ;  /* 0x000000091e007c0c */ /* 0x000fc8000bf06300 */
[----:B------:R-:W-:-:S13]  /*0f00*/  ISETP.LT.U32.AND P0, PT, R50, 0x80, !P0 ;  /* 0x000000803200780c */ /* 0x000fda0004701070 */
[----:B0-----:R-:W0:Y:S01]  /*0f10*/  @P0 LDC.64 R12, c[0x0][0x288] ;  /* 0x0000a200ff0c0b82 */ /* 0x001e220000000a00 */
[----:B------:R-:W-:-:S04]  /*0f20*/  IADD3 R55, R0, 0xe0, RZ ;  /* 0x000000e000377810 */ /* 0x000fc80007ffe0ff */
[----:B------:R-:W-:Y:S02]  /*0f30*/  SHF.R.S32.HI R33, RZ, 0x1f, R55 ;  /* 0x0000001fff217819 */ /* 0x000fe40000011437 */
[----:B------:R-:W-:Y:S01]  /*0f40*/  @P0 MOV R44, R58 ;  /* 0x0000003a002c0202 */ /* 0x000fe20000000f00 */
[----:B-1----:R-:W1:Y:S01]  /*0f50*/  @P0 LDC.64 R26, c[0x0][0x230] ;  /* 0x00008c00ff1a0b82 */ /* 0x002e620000000a00 */
[----:B------:R-:W-:Y:S01]  /*0f60*/  @P0 MOV R45, R61 ;  /* 0x0000003d002d0202 */ /* 0x000fe20000000f00 */
[-C--:B0-----:R-:W-:Y:S02]  /*0f70*/  @P0 IMAD R30, R33, R12.reuse, RZ ;  /* 0x0000000c211e0224 */ /* 0x081fe400078e02ff */
[----:B------:R-:W-:-:S04]  /*0f80*/  @P0 IMAD.WIDE.U32 R44, R55, R12, R44 ;  /* 0x0000000c372c0225 */ /* 0x000fc800078e002c */
[----:B------:R-:W-:Y:S01]  /*0f90*/  @P0 IMAD R33, R55, R13, R30 ;  /* 0x0000000d37210224 */ /* 0x000fe200078e021e */
[----:B------:R-:W-:-:S04]  /*0fa0*/  @P0 SHF.L.U32 R55, R44, 0x1, RZ ;  /* 0x000000012c370819 */ /* 0x000fc800000006ff */
[----:B------:R-:W-:-:S04]  /*0fb0*/  @P0 IADD3 R13, R45, R33, RZ ;  /* 0x000000212d0d0210 */ /* 0x000fc80007ffe0ff */
[----:B------:R-:W-:Y:S02]  /*0fc0*/  @P0 SHF.L.U64.HI R44, R44, 0x1, R13 ;  /* 0x000000012c2c0819 */ /* 0x000fe4000001020d */
[----:B------:R-:W0:Y:S01]  /*0fd0*/  @P0 LDC.64 R12, c[0x0][0x228] ;  /* 0x00008a00ff0c0b82 */ /* 0x000e220000000a00 */
[----:B-1----:R-:W-:-:S04]  /*0fe0*/  @P0 IADD3 R26, P6, R55, R26, RZ ;  /* 0x0000001a371a0210 */ /* 0x002fc80007fde0ff */
[----:B------:R-:W-:Y:S02]  /*0ff0*/  @P0 IADD3.X R27, R44, R27, RZ, P6, !PT ;  /* 0x0000001b2c1b0210 */ /* 0x000fe400037fe4ff */
[----:B0-----:R-:W-:-:S04]  /*1000*/  @P0 IADD3 R54, P6, R55, R12, RZ ;  /* 0x0000000c37360210 */ /* 0x001fc80007fde0ff */
[----:B------:R-:W-:Y:S02]  /*1010*/  @P0 IADD3.X R55, R44, R13, RZ, P6, !PT ;  /* 0x0000000d2c370210 */ /* 0x000fe400037fe4ff */
[----:B------:R-:W0:Y:S02]  /*1020*/  LDC.64 R12, c[0x0][0x248] ;  /* 0x00009200ff0c7b82 */ /* 0x000e240000000a00 */
[----:B0-----:R-:W-:-:S06]  /*1030*/  IMAD.WIDE R12, R46, 0x8, R12 ;  /* 0x000000082e0c7825 */ /* 0x001fcc00078e020c */
[----:B------:R-:W2:Y:S01]  /*1040*/  LDG.E.64 R12, desc[UR12][R12.64] ;  /* 0x0000000c0c0c7981 */ /* 0x000ea2000c1e1b00 */
[----:B------:R-:W-:Y:S02]  /*1050*/  ISETP.NE.AND P6, PT, R51, RZ, PT ;  /* 0x000000ff3300720c */ /* 0x000fe40003fc5270 */
[----:B------:R-:W-:-:S06]  /*1060*/  CS2R R44, SRZ ;  /* 0x00000000002c7805 */ /* 0x000fcc000001ff00 */
[----:B------:R-:W5:Y:S05]  /*1070*/  @P3 LDG.E R45, desc[UR12][R38.64] ;  /* 0x0000000c262d3981 */ /* 0x000f6a000c1e1900 */
[----:B------:R0:W5:Y:S02]  /*1080*/  @P6 LDG.E R44, desc[UR12][R42.64] ;  /* 0x0000000c2a2c6981 */ /* 0x000164000c1e1900 */
[----:B0-----:R-:W-:-:S06]  /*1090*/  CS2R R42, SRZ ;  /* 0x00000000002a7805 */ /* 0x001fcc000001ff00 */
[----:B------:R0:W5:Y:S01]  /*10a0*/  @P6 LDG.E R43, desc[UR12][R40.64] ;  /* 0x0000000c282b6981 */ /* 0x000162000c1e1900 */
[----:B------:R-:W-:-:S03]  /*10b0*/  CS2R R38, SRZ ;  /* 0x0000000000267805 */ /* 0x000fc6000001ff00 */
[----:B------:R1:W5:Y:S04]  /*10c0*/  @P3 LDG.E R42, desc[UR12][R36.64] ;  /* 0x0000000c242a3981 */ /* 0x000368000c1e1900 */
[----:B------:R-:W5:Y:S01]  /*10d0*/  @P2 LDG.E R39, desc[UR12][R24.64] ;  /* 0x0000000c18272981 */ /* 0x000f62000c1e1900 */
[----:B0-----:R-:W-:-:S03]  /*10e0*/  CS2R R40, SRZ ;  /* 0x0000000000287805 */ /* 0x001fc6000001ff00 */
[----:B------:R-:W5:Y:S01]  /*10f0*/  @P5 LDG.E R38, desc[UR12][R20.64] ;  /* 0x0000000c14265981 */ /* 0x000f62000c1e1900 */
[----:B-1----:R-:W-:-:S03]  /*1100*/  CS2R R36, SRZ ;  /* 0x0000000000247805 */ /* 0x002fc6000001ff00 */
        /* <DEDUP_REMOVED lines=8> */
[----:B------:R-:W-:Y:S01]  /*1190*/  UMOV UR11, 0x3f800000 ;  /* 0x3f800000000b7882 */ /* 0x000fe20000000000 */
[----:B------:R-:W-:Y:S01]  /*11a0*/  BSSY B0, `(.L_x_974) ;  /* 0x0000025000007945 */ /* 0x000fe20003800000 */
[----:B------:R0:W5:Y:S04]  /*11b0*/  @P4 LDG.E R35, desc[UR12][R52.64] ;  /* 0x0000000c34234981 */ /* 0x000168000c1e1900 */
[----:B------:R-:W5:Y:S04]  /*11c0*/  @P0 LDG.E R33, desc[UR12][R26.64] ;  /* 0x0000000c1a210981 */ /* 0x000f68000c1e1900 */
[----:B------:R1:W5:Y:S01]  /*11d0*/  @P0 LDG.E R30, desc[UR12][R54.64] ;  /* 0x0000000c361e0981 */ /* 0x000362000c1e1900 */
[----:B0-----:R-:W-:-:S02]  /*11e0*/  CS2R R52, SRZ ;  /* 0x0000000000347805 */ /* 0x001fc4000001ff00 */
[----:B-1----:R-:W-:Y:S02]  /*11f0*/  CS2R R54, SRZ ;  /* 0x0000000000367805 */ /* 0x002fe4000001ff00 */
        /* <DEDUP_REMOVED lines=31> */
.L_x_975:
[----:B------:R-:W-:Y:S05]  /*13f0*/  BSYNC B0 ;  /* 0x0000000000007941 */ /* 0x000fea0003800000 */
.L_x_974:
[----:B------:R-:W-:Y:S01]  /*1400*/  ISETP.NE.AND P0, PT, RZ, UR10, PT ;  /* 0x0000000aff007c0c */ /* 0x000fe2000bf05270 */
[--C-:B-----5:R-:W-:Y:S02]  /*1410*/  HADD2.F32 R12, -RZ, R44.reuse.H0_H0 ;  /* 0x2000002cff0c7230 */ /* 0x120fe40000004100 */
[----:B------:R-:W-:Y:S01]  /*1420*/  HADD2.F32 R13, -RZ, R44.H1_H1 ;  /* 0x3000002cff0d7230 */ /* 0x000fe20000004100 */
[----:B------:R-:W-:Y:S01]  /*1430*/  P2R R14, PR, RZ, 0x1 ;  /* 0x00000001ff0e7803 */ /* 0x000fe20000000000 */
[--C-:B------:R-:W-:Y:S02]  /*1440*/  HADD2.F32 R20, -RZ, R45.reuse.H0_H0 ;  /* 0x2000002dff147230 */ /* 0x100fe40000004100 */
[----:B------:R-:W-:Y:S01]  /*1450*/  FADD.FTZ R12, R12, -UR15 ;  /* 0x8000000f0c0c7e21 */ /* 0x000fe20008010000 */
[----:B------:R-:W-:Y:S02]  /*1460*/  HADD2.F32 R19, -RZ, R45.H1_H1 ;  /* 0x3000002dff137230 */ /* 0x000fe40000004100 */
[----:B------:R-:W-:Y:S01]  /*1470*/  FADD.FTZ R13, R13, -UR15 ;  /* 0x8000000f0d0d7e21 */ /* 0x000fe20008010000 */
[----:B------:R-:W-:-:S02]  /*1480*/  HADD2.F32 R18, -RZ, R43.H0_H0 ;  /* 0x2000002bff127230 */ /* 0x000fc40000004100 */
[----:B------:R-:W-:Y:S01]  /*1490*/  FADD.FTZ R20, R20, -UR15 ;  /* 0x8000000f14147e21 */ /* 0x000fe20008010000 */
[----:B------:R-:W-:Y:S02]  /*14a0*/  HADD2.F32 R14, -RZ, R43.H1_H1 ;  /* 0x3000002bff0e7230 */ /* 0x000fe40000004100 */
        /* <DEDUP_REMOVED lines=24> */
.L_x_976:
        /* <DEDUP_REMOVED lines=20> */
[----:B------:R-:W-:-:S04]  /*1770*/  FFMA.FTZ R27, R24, R27, 1 ;  /* 0x3f800000181b7423 */ /* 0x000fc8000001001b */
[----:B------:R-:W-:Y:S01]  /*1780*/  FMUL.FTZ R16, R16, R27 ;  /* 0x0000001b10107220 */ /* 0x000fe20000410000 */
[----:B-1----:R-:W-:Y:S01]  /*1790*/  FADD.FTZ R57, -R29, 1 ;  /* 0x3f8000001d397421 */ /* 0x002fe20000010100 */
[----:B------:R-:W-:-:S03]  /*17a0*/  FMUL.FTZ R17, R17, R29 ;  /* 0x0000001d11117220 */ /* 0x000fc60000410000 */
[----:B------:R-:W-:-:S04]  /*17b0*/  FFMA.FTZ R24, R19, R57, 1 ;  /* 0x3f80000013187423 */ /* 0x000fc80000010039 */
[----:B------:R-:W-:-:S07]  /*17c0*/  FMUL.FTZ R17, R17, R24 ;  /* 0x0000001811117220 */ /* 0x000fce0000410000 */
.L_x_977:
[C---:B------:R-:W-:Y:S01]  /*17d0*/  FFMA.FTZ R24, R13.reuse, R22, R12 ;  /* 0x000000160d187223 */ /* 0x040fe2000001000c */
[----:B------:R-:W-:Y:S01]  /*17e0*/  FMUL.FTZ R19, R16, R55 ;  /* 0x0000003710137220 */ /* 0x000fe20000410000 */
[----:B------:R-:W-:Y:S01]  /*17f0*/  FFMA.FTZ R12, R20, R16, R21 ;  /* 0x00000010140c7223 */ /* 0x000fe20000010015 */
[----:B------:R-:W-:Y:S01]  /*1800*/  FADD.FTZ R25, RZ, R18 ;  /* 0x00000012ff197221 */ /* 0x000fe20000010000 */
[----:B------:R-:W-:Y:S01]  /*1810*/  FADD.FTZ R22, R22, R23 ;  /* 0x0000001716167221 */ /* 0x000fe20000010000 */
[----:B------:R-:W-:Y:S01]  /*1820*/  FFMA.FTZ R21, R20, R19, R24 ;  /* 0x0000001314157223 */ /* 0x000fe20000010018 */
[----:B------:R-:W-:Y:S01]  /*1830*/  FFMA.FTZ R20, R13, R14, RZ ;  /* 0x0000000e0d147223 */ /* 0x000fe200000100ff */
[----:B------:R-:W-:Y:S01]  /*1840*/  FADD.FTZ R18, RZ, R14 ;  /* 0x0000000eff127221 */ /* 0x000fe20000010000 */
[--C-:B------:R-:W-:Y:S02]  /*1850*/  HADD2.F32 R23, -RZ, R40.reuse.H0_H0 ;  /* 0x20000028ff177230 */ /* 0x100fe40000004100 */
[----:B------:R-:W-:Y:S01]  /*1860*/  FMUL.FTZ R14, R17, R54 ;  /* 0x00000036110e7220 */ /* 0x000fe20000410000 */
[----:B------:R-:W-:-:S02]  /*1870*/  HADD2.F32 R24, -RZ, R40.H1_H1 ;  /* 0x30000028ff187230 */ /* 0x000fc40000004100 */
        /* <DEDUP_REMOVED lines=30> */
.L_x_978:
[----:B------:R-:W-:Y:S01]  /*1a60*/  FADD.FTZ R24, R14, R19 ;  /* 0x000000130e187221 */ /* 0x000fe20000010000 */
[----:B------:R-:W-:Y:S01]  /*1a70*/  FMUL.FTZ R23, R15, R55 ;  /* 0x000000370f177220 */ /* 0x000fe20000410000 */
[----:B------:R-:W-:Y:S01]  /*1a80*/  FADD.FTZ R14, R16, R15 ;  /* 0x0000000f100e7221 */ /* 0x000fe20000010000 */
[C---:B------:R-:W-:Y:S01]  /*1a90*/  FFMA.FTZ R15, R22.reuse, R15, R12 ;  /* 0x0000000f160f7223 */ /* 0x040fe2000001000c */
[----:B------:R-:W-:Y:S01]  /*1aa0*/  FADD.FTZ R12, R17, R18 ;  /* 0x00000012110c7221 */ /* 0x000fe20000010000 */
[--C-:B------:R-:W-:Y:S02]  /*1ab0*/  HADD2.F32 R16, -RZ, R41.reuse.H0_H0 ;  /* 0x20000029ff107230 */ /* 0x100fe40000004100 */
[----:B------:R-:W-:Y:S01]  /*1ac0*/  FFMA.FTZ R20, R22, R23, R20 ;  /* 0x0000001716147223 */ /* 0x000fe20000010014 */
[----:B------:R-:W-:Y:S02]  /*1ad0*/  HADD2.F32 R17, -RZ, R41.H1_H1 ;  /* 0x30000029ff117230 */ /* 0x000fe40000004100 */
[----:B------:R-:W-:Y:S01]  /*1ae0*/  FFMA.FTZ R13, R21, R18, R13 ;  /* 0x00000012150d7223 */ /* 0x000fe2000001000d */
[----:B------:R-:W-:Y:S01]  /*1af0*/  FMUL.FTZ R18, R18, R54 ;  /* 0x0000003612127220 */ /* 0x000fe20000410000 */
[----:B------:R-:W-:Y:S01]  /*1b00*/  FADD.FTZ R23, R24, R23 ;  /* 0x0000001718177221 */ /* 0x000fe20000010000 */
        /* <DEDUP_REMOVED lines=28> */
.L_x_979:
[----:B------:R-:W-:Y:S01]  /*1cd0*/  FFMA.FTZ R21, R24, R22, R15 ;  /* 0x0000001618157223 */ /* 0x000fe2000001000f */
[----:B------:R-:W-:Y:S02]  /*1ce0*/  HADD2.F32 R15, -RZ, R36.H1_H1 ;  /* 0x30000024ff0f7230 */ /* 0x000fe40000004100 */
[----:B------:R-:W-:Y:S01]  /*1cf0*/  FMUL.FTZ R19, R22, R55 ;  /* 0x0000003716137220 */ /* 0x000fe20000410000 */
[----:B------:R-:W-:Y:S01]  /*1d00*/  FADD.FTZ R14, R14, R22 ;  /* 0x000000160e0e7221 */ /* 0x000fe20000010000 */
[----:B------:R-:W-:Y:S01]  /*1d10*/  FADD.FTZ R22, R16, -UR15 ;  /* 0x8000000f10167e21 */ /* 0x000fe20008010000 */
[--C-:B------:R-:W-:Y:S02]  /*1d20*/  HADD2.F32 R16, -RZ, R35.reuse.H0_H0 ;  /* 0x20000023ff107230 */ /* 0x100fe40000004100 */
[----:B------:R-:W-:Y:S01]  /*1d30*/  FADD.FTZ R15, R15, -UR15 ;  /* 0x8000000f0f0f7e21 */ /* 0x000fe20008010000 */
[----:B------:R-:W-:Y:S01]  /*1d40*/  FFMA.FTZ R20, R24, R19, R20 ;  /* 0x0000001318147223 */ /* 0x000fe20000010014 */
[----:B------:R-:W-:Y:S01]  /*1d50*/  FADD.FTZ R23, R23, R19 ;  /* 0x0000001317177221 */ /* 0x000fe20000010000 */
        /* <DEDUP_REMOVED lines=23> */
.L_x_980:
[C---:B------:R-:W-:Y:S01]  /*1ed0*/  FFMA.FTZ R27, R17.reuse, R24, R20 ;  /* 0x00000018111b7223 */ /* 0x040fe20000010014 */
[----:B------:R-:W-:Y:S01]  /*1ee0*/  FADD.FTZ R20, R24, R23 ;  /* 0x0000001718147221 */ /* 0x000fe20000010000 */
[----:B------:R-:W-:Y:S01]  /*1ef0*/  FMUL.FTZ R25, R16, R55 ;  /* 0x0000003710197220 */ /* 0x000fe20000410000 */
[----:B------:R-:W-:Y:S01]  /*1f00*/  FFMA.FTZ R24, R17, R18, R13 ;  /* 0x0000001211187223 */ /* 0x000fe2000001000d */
[--C-:B------:R-:W-:Y:S02]  /*1f10*/  HADD2.F32 R13, -RZ, R37.reuse.H0_H0 ;  /* 0x20000025ff0d7230 */ /* 0x100fe40000004100 */
[----:B------:R-:W-:Y:S01]  /*1f20*/  FADD.FTZ R18, R12, R18 ;  /* 0x000000120c127221 */ /* 0x000fe20000010000 */
[----:B------:R-:W-:Y:S02]  /*1f30*/  HADD2.F32 R23, -RZ, R37.H1_H1 ;  /* 0x30000025ff177230 */ /* 0x000fe40000004100 */
[----:B------:R-:W-:Y:S01]  /*1f40*/  FFMA.FTZ R12, R22, R25, R27 ;  /* 0x00000019160c7223 */ /* 0x000fe2000001001b */
[----:B------:R-:W-:Y:S01]  /*1f50*/  FADD.FTZ R20, R20, R25 ;  /* 0x0000001914147221 */ /* 0x000fe20000010000 */
[----:B------:R-:W-:Y:S01]  /*1f60*/  FMUL.FTZ R25, R19, R54 ;  /* 0x0000003613197220 */ /* 0x000fe20000410000 */
[----:B------:R-:W-:Y:S01]  /*1f70*/  FADD.FTZ R13, R13, -UR15 ;  /* 0x8000000f0d0d7e21 */ /* 0x000fe20008010000 */
[----:B------:R-:W-:Y:S01]  /*1f80*/  FADD.FTZ R23, R23, -UR15 ;  /* 0x8000000f17177e21 */ /* 0x000fe20008010000 */
[----:B------:R-:W-:Y:S01]  /*1f90*/  FFMA.FTZ R21, R22, R16, R21 ;  /* 0x0000001016157223 */ /* 0x000fe20000010015 */
        /* <DEDUP_REMOVED lines=25> */
.L_x_981:
        /* <DEDUP_REMOVED lines=36> */
.L_x_982:
[----:B------:R-:W-:Y:S01]  /*2370*/  FMUL.FTZ R29, R18, R55 ;  /* 0x00000037121d7220 */ /* 0x000fe20000410000 */
[----:B------:R-:W-:Y:S01]  /*2380*/  FFMA.FTZ R21, R22, R20, R21 ;  /* 0x0000001416157223 */ /* 0x000fe20000010015 */
[----:B------:R-:W-:Y:S01]  /*2390*/  FADD.FTZ R27, R23, R20 ;  /* 0x00000014171b7221 */ /* 0x000fe20000010000 */
[--C-:B------:R-:W-:Y:S02]  /*23a0*/  HADD2.F32 R22, -RZ, R33.reuse.H0_H0 ;  /* 0x20000021ff167230 */ /* 0x100fe40000004100 */
[----:B------:R-:W-:Y:S01]  /*23b0*/  FFMA.FTZ R20, R16, R29, R25 ;  /* 0x0000001d10147223 */ /* 0x000fe20000010019 */
[----:B------:R-:W-:Y:S02]  /*23c0*/  HADD2.F32 R25, -RZ, R33.H1_H1 ;  /* 0x30000021ff197230 */ /* 0x000fe40000004100 */
[----:B------:R-:W-:Y:S01]  /*23d0*/  FADD.FTZ R23, R24, R29 ;  /* 0x0000001d18177221 */ /* 0x000fe20000010000 */
[----:B------:R-:W-:Y:S01]  /*23e0*/  FMUL.FTZ R24, R17, R54 ;  /* 0x0000003611187220 */ /* 0x000fe20000410000 */
[----:B------:R-:W-:Y:S01]  /*23f0*/  FADD.FTZ R22, R22, -UR15 ;  /* 0x8000000f16167e21 */ /* 0x000fe20008010000 */
[----:B------:R-:W-:-:S02]  /*2400*/  FADD.FTZ R25, R25, -UR15 ;  /* 0x8000000f19197e21 */ /* 0x000fc40008010000 */
[----:B------:R-:W-:Y:S01]  /*2410*/  FFMA.FTZ R29, R15, R24, R20 ;  /* 0x000000180f1d7223 */ /* 0x000fe20000010014 */
[----:B------:R-:W-:Y:S01]  /*2420*/  FADD.FTZ R24, R24, R23 ;  /* 0x0000001718187221 */ /* 0x000fe20000010000 */
[----:B------:R-:W-:Y:S01]  /*2430*/  FMUL.FTZ R22, R22, UR11 ;  /* 0x0000000b16167c20 */ /* 0x000fe20008410000 */
[----:B------:R-:W-:Y:S01]  /*2440*/  FMUL.FTZ R25, R25, UR11 ;  /* 0x0000000b19197c20 */ /* 0x000fe20008410000 */
[--C-:B------:R-:W-:Y:S02]  /*2450*/  HADD2.F32 R20, -RZ, R30.reuse.H0_H0 ;  /* 0x2000001eff147230 */ /* 0x100fe40000004100 */
[----:B------:R-:W-:Y:S01]  /*2460*/  HADD2.F32 R23, -RZ, R30.H1_H1 ;  /* 0x3000001eff177230 */ /* 0x000fe20000004100 */
        /* <DEDUP_REMOVED lines=19> */
.L_x_983:
[----:B------:R-:W-:Y:S01]  /*25a0*/  FMUL.FTZ R57, R20, R55 ;  /* 0x0000003714397220 */ /* 0x000fe20000410000 */
[----:B------:R-:W-:Y:S01]  /*25b0*/  ISETP.GT.AND P0, PT, R3, 0x1e, PT ;  /* 0x0000001e0300780c */ /* 0x000fe20003f04270 */
[----:B------:R-:W0:Y:S01]  /*25c0*/  S2UR UR16, SR_CgaCtaId ;  /* 0x00000000001079c3 */ /* 0x000e220000008800 */
[----:B------:R-:W-:Y:S01]  /*25d0*/  UMOV UR9, 0x400 ;  /* 0x0000040000097882 */ /* 0x000fe20000000000 */
[----:B------:R-:W-:Y:S01]  /*25e0*/  FFMA.FTZ R28, R22, R57, R29 ;  /* 0x00000039161c7223 */ /* 0x000fe2000001001d */
[----:B------:R-:W-:Y:S01]  /*25f0*/  FMUL.FTZ R29, R23, R54 ;  /* 0x00000036171d7220 */ /* 0x000fe20000410000 */
[----:B------:R-:W-:Y:S01]  /*2600*/  FADD.FTZ R24, R24, R57 ;  /* 0x0000003918187221 */ /* 0x000fe20000010000 */
[----:B------:R-:W-:Y:S01]  /*2610*/  UIADD3 UR8, UR9, 0x40, URZ ;  /* 0x0000004009087890 */ /* 0x000fe2000fffe03f */
[----:B------:R-:W-:Y:S01]  /*2620*/  FFMA.FTZ R14, R13, R12, R14 ;  /* 0x0000000c0d0e7223 */ /* 0x000fe2000001000e */
[----:B------:R-:W-:Y:S01]  /*2630*/  FFMA.FTZ R28, R25, R29, R28 ;  /* 0x0000001d191c7223 */ /* 0x000fe2000001001c */
[----:B------:R-:W-:Y:S01]  /*2640*/  FADD.FTZ R29, R29, R24 ;  /* 0x000000181d1d7221 */ /* 0x000fe20000010000 */
[----:B------:R-:W-:Y:S01]  /*2650*/  FADD.FTZ R12, R19, R12 ;  /* 0x0000000c130c7221 */ /* 0x000fe20000010000 */
[----:B------:R-:W-:Y:S01]  /*2660*/  FFMA.FTZ R21, R16, R18, R21 ;  /* 0x0000001210157223 */ /* 0x000fe20000010015 */
[----:B------:R-:W-:Y:S01]  /*2670*/  FFMA.FTZ R14, R15, R17, R14 ;  /* 0x000000110f0e7223 */ /* 0x000fe2000001000e */
[----:B------:R-:W1:Y:S01]  /*2680*/  SHFL.DOWN PT, R57, R28, 0x1, 0x1f ;  /* 0x08201f001c397f89 */ /* 0x000e6200000e0000 */
[----:B------:R-:W-:Y:S01]  /*2690*/  FADD.FTZ R27, R27, R18 ;  /* 0x000000121b1b7221 */ /* 0x000fe20000010000 */
[----:B------:R-:W-:Y:S01]  /*26a0*/  FADD.FTZ R16, R12, R17 ;  /* 0x000000110c107221 */ /* 0x000fe20000010000 */
[----:B------:R-:W-:Y:S01]  /*26b0*/  FFMA.FTZ R13, R25, R23, R14 ;  /* 0x00000017190d7223 */ /* 0x000fe2000001000e */
[----:B------:R-:W2:Y:S01]  /*26c0*/  SHFL.DOWN PT, R24, R29, 0x1, 0x1f ;  /* 0x08201f001d187f89 */ /* 0x000ea200000e0000 */
[----:B------:R-:W-:Y:S01]  /*26d0*/  FFMA.FTZ R12, R22, R20, R21 ;  /* 0x00000014160c7223 */ /* 0x000fe20000010015 */
[----:B------:R-:W-:Y:S01]  /*26e0*/  FADD.FTZ R14, R27, R20 ;  /* 0x000000141b0e7221 */ /* 0x000fe20000010000 */
[----:B------:R-:W-:Y:S01]  /*26f0*/  FADD.FTZ R15, R16, R23 ;  /* 0x00000017100f7221 */ /* 0x000fe20000010000 */
[----:B------:R-:W-:Y:S01]  /*2700*/  BSSY B0, `(.L_x_984) ;  /* 0x0000028000007945 */ /* 0x000fe20003800000 */
[----:B0-----:R-:W-:Y:S01]  /*2710*/  ULEA UR8, UR16, UR8, 0x18 ;  /* 0x0000000810087291 */ /* 0x001fe2000f8ec03f */
        /* <DEDUP_REMOVED lines=21> */
[----:B------:R-:W-:Y:S01]  /*2870*/  LEA R57, R50, UR8, 0x4 ;  /* 0x0000000832397c11 */ /* 0x000fe2000f8e20ff */
[----:B-1----:R-:W-:Y:S01]  /*2880*/  @!P0 FADD.FTZ R29, R29, R24 ;  /* 0x000000181d1d8221 */ /* 0x002fe20000010000 */
[----:B------:R-:W-:-:S03]  /*2890*/  ISETP.NE.AND P0, PT, R3, RZ, PT ;  /* 0x000000ff0300720c */ /* 0x000fc60003f05270 */
[----:B------:R0:W-:Y:S10]  /*28a0*/  STS.128 [R57], R12 ;  /* 0x0000000c39007388 */ /* 0x0001f40000000c00 */
        /* <DEDUP_REMOVED lines=13> */
.L_x_985:
[----:B------:R-:W-:Y:S05]  /*2980*/  BSYNC B0 ;  /* 0x0000000000007941 */ /* 0x000fea0003800000 */
.L_x_984:
        /* <DEDUP_REMOVED lines=146> */
[----:B------:R-:W-:Y:S04]  /*32b0*/  LDS.128 R20, [R57+0x7c0] ;  /* 0x0007c00039147984 */ /* 0x000fe80000000c00 */
[----:B------:R-:W1:Y:S01]  /*32c0*/  LDS.128 R12, [R57+0x780] ;  /* 0x00078000390c7984 */ /* 0x000e620000000c00 */
        /* <DEDUP_REMOVED lines=11> */
[----:B------:R-:W-:-:S07]  /*3380*/  FADD.FTZ R15, R26, R23 ;  /* 0x000000171a0f7221 */ /* 0x000fce0000010000 */
.L_x_987:
[----:B------:R-:W-:Y:S05]  /*3390*/  BSYNC B0 ;  /* 0x0000000000007941 */ /* 0x000fea0003800000 */
.L_x_986:
        /* <DEDUP_REMOVED lines=18> */
.L_x_989:
[----:B------:R-:W-:Y:S05]  /*34c0*/  BSYNC B0 ;  /* 0x0000000000007941 */ /* 0x000fea0003800000 */
.L_x_988:
        /* <DEDUP_REMOVED lines=33> */
.L_x_992:
[----:B-1----:R-:W2:Y:S04]  /*36e0*/  LDG.E.STRONG.GPU R14, desc[UR12][R12.64] ;  /* 0x0000000c0c0e7981 */ /* 0x002ea8000c1ef900 */
[----:B--2---:R-:W-:Y:S01]  /*36f0*/  CCTL.IVALL ;  /* 0x00000000ff00798f */ /* 0x004fe20002000000 */
[----:B------:R-:W-:Y:S05]  /*3700*/  YIELD ;  /* 0x0000000000007946 */ /* 0x000fea0003800000 */
[----:B------:R-:W-:-:S13]  /*3710*/  ISETP.NE.AND P6, PT, R14, R21, PT ;  /* 0x000000150e00720c */ /* 0x000fda0003fc5270 */
[----:B------:R-:W-:Y:S05]  /*3720*/  @P6 BRA `(.L_x_992) ;  /* 0xfffffffc00ec6947 */ /* 0x000fea000383ffff */
.L_x_991:
        /* <DEDUP_REMOVED lines=18> */
.L_x_996:
        /* <DEDUP_REMOVED lines=116> */
.L_x_995:
        /* <DEDUP_REMOVED lines=62> */
.L_x_997:
[----:B------:R-:W-:-:S06]  /*4370*/  UISETP.NE.OR UP0, UPT, UR8, URZ, UP0 ;  /* 0x0000003f0800728c */ /* 0x000fcc0008705670 */
[----:B------:R-:W-:-:S13]  /*4380*/  PLOP3.LUT P6, PT, PT, PT, UP0, 0x80, 0x0 ;  /* 0x000000000000781c */ /* 0x000fda0003fcf008 */
[----:B------:R-:W-:Y:S05]  /*4390*/  @!P6 BRA `(.L_x_993) ;  /* 0x00000000007ce947 */ /* 0x000fea0003800000 */
.L_x_994:
        /* <DEDUP_REMOVED lines=31> */
.L_x_993:
        /* <DEDUP_REMOVED lines=10> */
.L_x_999:
[----:B------:R-:W-:Y:S05]  /*4630*/  BSYNC B0 ;  /* 0x0000000000007941 */ /* 0x000fea0003800000 */
.L_x_998:
        /* <DEDUP_REMOVED lines=17> */
.L_x_990:
        /* <DEDUP_REMOVED lines=40> */
.L_x_1000:
        /* <DEDUP_REMOVED lines=15> */
[----:B------:R-:W-:Y:S02]  /*4ac0*/  FFMA.FTZ R12, R17, R21, R18 ;  /* 0x00000015110c7223 */ /* 0x000fe40000010012 */
[----:B------:R-:W-:Y:S02]  /*4ad0*/  FMUL.FTZ R13, R13, UR11 ;  /* 0x0000000b0d0d7c20 */ /* 0x000fe40008410000 */
[----:B------:R-:W-:-:S04]  /*4ae0*/  FFMA.FTZ R12, R43, R54, -R12 ;  /* 0x000000362b0c7223 */ /* 0x000fc8000001080c */
[----:B------:R-:W-:-:S05]  /*4af0*/  FMUL.FTZ R12, R12, UR11 ;  /* 0x0000000b0c0c7c20 */ /* 0x000fca0008410000 */
[----:B------:R-:W-:-:S05]  /*4b00*/  F2FP.F16.F32.PACK_AB R13, R12, R13 ;  /* 0x0000000d0c0d723e */ /* 0x000fca00000000ff */
[----:B------:R0:W-:Y:S02]  /*4b10*/  STG.E desc[UR12][R14.64], R13 ;  /* 0x0000000d0e007986 */ /* 0x0001e4000c10190c */
.L_x_1002:
[----:B------:R-:W-:Y:S05]  /*4b20*/  BSYNC B0 ;  /* 0x0000000000007941 */ /* 0x000fea0003800000 */
.L_x_1001:
        /* <DEDUP_REMOVED lines=28> */
.L_x_1003:
        /* <DEDUP_REMOVED lines=20> */
.L_x_1005:
[----:B------:R-:W-:Y:S05]  /*4e30*/  BSYNC B0 ;  /* 0x0000000000007941 */ /* 0x000fea0003800000 */
.L_x_1004:
[----:B------:R-:W-:Y:S01]  /*4e40*/  FADD.FTZ R22, R19, -UR15 ;  /* 0x8000000f13167e21 */ /* 0x000fe20008010000 */
[----:B------:R-:W-:Y:S01]  /*4e50*/  FADD.FTZ R21, R40, -UR15 ;  /* 0x8000000f28157e21 */ /* 0x000fe20008010000 */
[----:B------:R-:W-:Y:S02]  /*4e60*/  HADD2.F32 R20, -RZ, R39.H0_H0 ;  /* 0x20000027ff147230 */ /* 0x000fe40000004100 */
[----:B------:R-:W-:Y:S02]  /*4e70*/  HADD2.F32 R19, -RZ, R41.H0_H0 ;  /* 0x20000029ff137230 */ /* 0x000fe40000004100 */
        /* <DEDUP_REMOVED lines=23> */
.L_x_1006:
        /* <DEDUP_REMOVED lines=20> */
.L_x_1008:
[----:B------:R-:W-:Y:S05]  /*5130*/  BSYNC B0 ;  /* 0x0000000000007941 */ /* 0x000fea0003800000 */
.L_x_1007:
        /* <DEDUP_REMOVED lines=26> */
.L_x_1009:
        /* <DEDUP_REMOVED lines=18> */
[----:B------:R-:W-:-:S03]  /*5400*/  FMUL.FTZ R13, R13, UR11 ;  /* 0x0000000b0d0d7c20 */ /* 0x000fc60008410000 */
[----:B------:R-:W-:-:S05]  /*5410*/  FMUL.FTZ R12, R12, UR11 ;  /* 0x0000000b0c0c7c20 */ /* 0x000fca0008410000 */
[----:B------:R-:W-:-:S05]  /*5420*/  F2FP.F16.F32.PACK_AB R13, R12, R13 ;  /* 0x0000000d0c0d723e */ /* 0x000fca00000000ff */
[----:B------:R3:W-:Y:S02]  /*5430*/  STG.E desc[UR12][R14.64], R13 ;  /* 0x0000000d0e007986 */ /* 0x0007e4000c10190c */
.L_x_1011:
[----:B------:R-:W-:Y:S05]  /*5440*/  BSYNC B0 ;  /* 0x0000000000007941 */ /* 0x000fea0003800000 */
.L_x_1010:
[----:B------:R-:W-:Y:S02]  /*5450*/  HADD2.F32 R36, -RZ, R36.H1_H1 ;  /* 0x30000024ff247230 */ /* 0x000fe40000004100 */
[----:B------:R-:W-:Y:S01]  /*5460*/  FADD.FTZ R19, R19, -UR15 ;  /* 0x8000000f13137e21 */ /* 0x000fe20008010000 */
[----:B------:R-:W-:Y:S01]  /*5470*/  HADD2.F32 R22, -RZ, R35.H0_H0 ;  /* 0x20000023ff167230 */ /* 0x000fe20000004100 */
[----:B------:R-:W-:Y:S01]  /*5480*/  SHF.R.U32.HI R21, RZ, 0x2, R50 ;  /* 0x00000002ff157819 */ /* 0x000fe20000011632 */
[----:B------:R-:W-:Y:S02]  /*5490*/  HADD2.F32 R20, -RZ, R37.H0_H0 ;  /* 0x20000025ff147230 */ /* 0x000fe40000004100 */
[----:B------:R-:W-:Y:S01]  /*54a0*/  FADD.FTZ R36, R36, -UR15 ;  /* 0x8000000f24247e21 */ /* 0x000fe20008010000 */
[----:B------:R-:W-:Y:S01]  /*54b0*/  FMUL.FTZ R24, R19, UR11 ;  /* 0x0000000b13187c20 */ /* 0x000fe20008410000 */
[----:B------:R-:W-:Y:S02]  /*54c0*/  HADD2.F32 R35, -RZ, R35.H1_H1 ;  /* 0x30000023ff237230 */ /* 0x000fe40000004100 */
[----:B------:R-:W-:-:S02]  /*54d0*/  HADD2.F32 R37, -RZ, R37.H1_H1 ;  /* 0x30000025ff257230 */ /* 0x000fc40000004100 */
[----:B------:R-:W-:Y:S01]  /*54e0*/  FMUL.FTZ R19, R36, UR11 ;  /* 0x0000000b24137c20 */ /* 0x000fe20008410000 */
        /* <DEDUP_REMOVED lines=19> */
.L_x_1012:
        /* <DEDUP_REMOVED lines=22> */
.L_x_1014:
[----:B------:R-:W-:Y:S05]  /*5780*/  BSYNC B0 ;  /* 0x0000000000007941 */ /* 0x000fea0003800000 */
.L_x_1013:
[----:B------:R-:W-:Y:S01]  /*5790*/  FADD.FTZ R20, R20, -UR15 ;  /* 0x8000000f14147e21 */ /* 0x000fe20008010000 */
[----:B------:R-:W-:Y:S01]  /*57a0*/  FADD.FTZ R23, R37, -UR15 ;  /* 0x8000000f25177e21 */ /* 0x000fe20008010000 */
[----:B------:R-:W-:Y:S02]  /*57b0*/  IMAD R16, R16, UR14, R21 ;  /* 0x0000000e10107c24 */ /* 0x000fe4000f8e0215 */
[--C-:B------:R-:W-:Y:S02]  /*57c0*/  HADD2.F32 R22, -RZ, R34.reuse.H0_H0 ;  /* 0x20000022ff167230 */ /* 0x100fe40000004100 */
[----:B------:R-:W-:Y:S01]  /*57d0*/  FMUL.FTZ R20, R20, UR11 ;  /* 0x0000000b14147c20 */ /* 0x000fe20008410000 */
[----:B------:R-:W-:Y:S02]  /*57e0*/  HADD2.F32 R21, -RZ, R34.H1_H1 ;  /* 0x30000022ff157230 */ /* 0x000fe40000004100 */
[----:B------:R-:W-:Y:S01]  /*57f0*/  FMUL.FTZ R23, R23, UR11 ;  /* 0x0000000b17177c20 */ /* 0x000fe20008410000 */
[----:B------:R-:W-:Y:S01]  /*5800*/  HADD2.F32 R19, -RZ, R32.H0_H0 ;  /* 0x20000020ff137230 */ /* 0x000fe20000004100 */
        /* <DEDUP_REMOVED lines=19> */
.L_x_1015:
        /* <DEDUP_REMOVED lines=22> */
.L_x_1017:
[----:B------:R-:W-:Y:S05]  /*5aa0*/  BSYNC B0 ;  /* 0x0000000000007941 */ /* 0x000fea0003800000 */
.L_x_1016:
        /* <DEDUP_REMOVED lines=29> */
.L_x_1018:
        /* <DEDUP_REMOVED lines=27> */
.L_x_1020:
[----:B------:R-:W-:Y:S05]  /*5e30*/  BSYNC B0 ;  /* 0x0000000000007941 */ /* 0x000fea0003800000 */
.L_x_1019:
[--C-:B------:R-:W-:Y:S01]  /*5e40*/  HADD2.F32 R12, -RZ, R33.reuse.H0_H0 ;  /* 0x20000021ff0c7230 */ /* 0x100fe20000004100 */
[----:B------:R-:W-:Y:S01]  /*5e50*/  ISETP.GE.U32.AND P0, PT, R16, UR8, PT ;  /* 0x0000000810007c0c */ /* 0x000fe2000bf06070 */
[----:B------:R-:W-:Y:S02]  /*5e60*/  HADD2.F32 R33, -RZ, R33.H1_H1 ;  /* 0x30000021ff217230 */ /* 0x000fe40000004100 */
[--C-:B01234-:R-:W-:Y:S01]  /*5e70*/  HADD2.F32 R13, -RZ, R30.reuse.H1_H1 ;  /* 0x3000001eff0d7230 */ /* 0x11ffe20000004100 */
[----:B------:R-:W-:Y:S01]  /*5e80*/  ISETP.GE.AND.EX P0, PT, R21, UR9, PT, P0 ;  /* 0x0000000915007c0c */ /* 0x000fe2000bf06300 */
[----:B------:R-:W-:Y:S01]  /*5e90*/  FADD.FTZ R14, R12, -UR15 ;  /* 0x8000000f0c0e7e21 */ /* 0x000fe20008010000 */
        /* <DEDUP_REMOVED lines=24> */
.L_x_1021:
        /* <DEDUP_REMOVED lines=13> */
[----:B------:R-:W-:Y:S01]  /*60f0*/  FMUL.FTZ R18, R18, UR11 ;  /* 0x0000000b12127c20 */ /* 0x000fe20008410000 */
[----:B------:R-:W-:Y:S01]  /*6100*/  IMAD R13, R19, UR9, R14 ;  /* 0x00000009130d7c24 */ /* 0x000fe2000f8e020e */
[----:B------:R-:W-:-:S03]  /*6110*/  ULDC.64 UR8, c[0x0][0x210] ;  /* 0x0000840000087ab9 */ /* 0x000fc60000000a00 */
[----:B------:R-:W-:Y:S02]  /*6120*/  F2FP.F16.F32.PACK_AB R15, R18, R15 ;  /* 0x0000000f120f723e */ /* 0x000fe400000000ff */
[----:B------:R-:W-:Y:S02]  /*6130*/  LEA R12, P0, R58, UR8, 0x1 ;  /* 0x000000083a0c7c11 */ /* 0x000fe4000f8008ff */
[----:B------:R-:W-:-:S04]  /*6140*/  IADD3 R13, R59, R13, RZ ;  /* 0x0000000d3b0d7210 */ /* 0x000fc80007ffe0ff */
[----:B------:R-:W-:-:S05]  /*6150*/  LEA.HI.X R13, R58, UR9, R13, 0x1, P0 ;  /* 0x000000093a0d7c11 */ /* 0x000fca00080f0c0d */
[----:B------:R0:W-:Y:S02]  /*6160*/  STG.E desc[UR12][R12.64], R15 ;  /* 0x0000000f0c007986 */ /* 0x0001e4000c10190c */
.L_x_1023:
[----:B------:R-:W-:Y:S05]  /*6170*/  BSYNC B0 ;  /* 0x0000000000007941 */ /* 0x000fea0003800000 */
.L_x_1022:
[----:B------:R-:W-:Y:S01]  /*6180*/  ULDC UR8, c[0x0][0x2a0] ;  /* 0x0000a80000087ab9 */ /* 0x000fe20000000800 */
[----:B------:R-:W-:Y:S01]  /*6190*/  ULDC UR9, c[0x0][0x270] ;  /* 0x00009c0000097ab9 */ /* 0x000fe20000000800 */
[----:B------:R-:W-:Y:S01]  /*61a0*/  IADD3 R46, R2, R46, RZ ;  /* 0x0000002e022e7210 */ /* 0x000fe20007ffe0ff */
[----:B------:R-:W-:Y:S01]  /*61b0*/  UIMAD UR8, UR8, UR9, URZ ;  /* 0x00000009080872a4 */ /* 0x000fe2000f8e023f */
[----:B------:R-:W-:-:S05]  /*61c0*/  IADD3 R47, R47, 0x1, RZ ;  /* 0x000000012f2f7810 */ /* 0x000fca0007ffe0ff */
[----:B------:R-:W-:-:S13]  /*61d0*/  ISETP.GE.AND P0, PT, R46, UR8, PT ;  /* 0x000000082e007c0c */ /* 0x000fda000bf06270 */
[----:B------:R-:W-:Y:S05]  /*61e0*/  @!P0 BRA `(.L_x_1024) ;  /* 0xffffffa000948947 */ /* 0x000fea000383ffff */
.L_x_973:
        /* <DEDUP_REMOVED lines=23> */
.L_x_1026:
[----:B------:R-:W-:Y:S05]  /*6360*/  BSYNC B0 ;  /* 0x0000000000007941 */ /* 0x000fea0003800000 */
.L_x_1025:
[----:B------:R-:W-:Y:S05]  /*6370*/  @P0 EXIT ;  /* 0x000000000000094d */ /* 0x000fea0003800000 */
[----:B------:R-:W-:Y:S05]  /*6380*/  @P2 BRA `(.L_x_1027) ;  /* 0x0000000000202947 */ /* 0x000fea0003800000 */
[----:B------:R-:W-:-:S05]  /*6390*/  IMAD R0, R6, R7, RZ ;  /* 0x0000000706007224 */ /* 0x000fca00078e02ff */
[----:B------:R-:W-:-:S13]  /*63a0*/  ISETP.NE.AND P0, PT, R0, -0x1, PT ;  /* 0xffffffff0000780c */ /* 0x000fda0003f05270 */
[----:B------:R-:W-:Y:S05]  /*63b0*/  @!P0 BRA `(.L_x_1027) ;  /* 0x0000000000148947 */ /* 0x000fea0003800000 */
.L_x_1028:
[----:B-1----:R-:W2:Y:S04]  /*63c0*/  LDG.E.STRONG.GPU R5, desc[UR12][R2.64] ;  /* 0x0000000c02057981 */ /* 0x002ea8000c1ef900 */
[----:B--2---:R-:W-:Y:S01]  /*63d0*/  CCTL.IVALL ;  /* 0x00000000ff00798f */ /* 0x004fe20002000000 */
[----:B------:R-:W-:Y:S05]  /*63e0*/  YIELD ;  /* 0x0000000000007946 */ /* 0x000fea0003800000 */
[----:B------:R-:W-:-:S13]  /*63f0*/  ISETP.NE.AND P0, PT, R5, R0, PT ;  /* 0x000000000500720c */ /* 0x000fda0003f05270 */
[----:B------:R-:W-:Y:S05]  /*6400*/  @P0 BRA `(.L_x_1028) ;  /* 0xfffffffc00ec0947 */ /* 0x000fea000383ffff */
.L_x_1027:
        /* <DEDUP_REMOVED lines=24> */
.L_x_1029:
[----:B0-----:R-:W-:-:S04]  /*6590*/  LEA R12, P0, R50, UR4, 0x2 ;  /* 0x00000004320c7c11 */ /* 0x001fc8000f8010ff */
[----:B------:R-:W-:Y:S02]  /*65a0*/  LEA.HI.X R13, R50, UR5, R0, 0x2, P0 ;  /* 0x00000005320d7c11 */ /* 0x000fe400080f1400 */
[-C--:B------:R-:W-:Y:S02]  /*65b0*/  LEA R14, P0, R25, R12.reuse, 0x2 ;  /* 0x0000000c190e7211 */ /* 0x080fe400078010ff */
[-C--:B------:R-:W-:Y:S01]  /*65c0*/  LEA R18, P2, R29, R12.reuse, 0x2 ;  /* 0x0000000c1d127211 */ /* 0x080fe200078410ff */
[----:B------:R-:W3:Y:S01]  /*65d0*/  LDG.E R0, desc[UR12][R12.64] ;  /* 0x0000000c0c007981 */ /* 0x000ee2000c1e1900 */
[----:B------:R-:W-:Y:S02]  /*65e0*/  LEA R16, P1, R2, R12, 0x2 ;  /* 0x0000000c02107211 */ /* 0x000fe400078210ff */
[C---:B------:R-:W-:Y:S02]  /*65f0*/  IADD3.X R15, R13.reuse, R33, RZ, P0, !PT ;  /* 0x000000210d0f7210 */ /* 0x040fe400007fe4ff */
[----:B------:R-:W-:-:S02]  /*6600*/  IADD3.X R19, R13, R31, RZ, P2, !PT ;  /* 0x0000001f0d137210 */ /* 0x000fc400017fe4ff */
[----:B------:R-:W-:Y:S02]  /*6610*/  IADD3.X R17, R23, R13, RZ, P1, !PT ;  /* 0x0000000d17117210 */ /* 0x000fe40000ffe4ff */
        /* <DEDUP_REMOVED lines=8> */
[----:B---3--:R-:W-:Y:S02]  /*66a0*/  F2FP.BF16.F32.PACK_AB R3, R15, R0 ;  /* 0x000000000f03723e */ /* 0x008fe400000010ff */
[----:B------:R-:W-:Y:S02]  /*66b0*/  SHF.R.S32.HI R0, RZ, 0x1f, R50 ;  /* 0x0000001fff007819 */ /* 0x000fe40000011432 */
[----:B----4-:R-:W-:Y:S01]  /*66c0*/  F2FP.BF16.F32.PACK_AB R21, R19, R16 ;  /* 0x000000101315723e */ /* 0x010fe200000010ff */
[----:B------:R3:W-:Y:S04]  /*66d0*/  STG.E desc[UR12][R8.64], R3 ;  /* 0x0000000308007986 */ /* 0x0007e8000c10190c */
[----:B------:R3:W-:Y:S01]  /*66e0*/  STG.E desc[UR12][R10.64], R21 ;  /* 0x000000150a007986 */ /* 0x0007e2000c10190c */
[----:B------:R-:W-:-:S13]  /*66f0*/  ISETP.GT.AND.EX P0, PT, R27, R0, PT, P0 ;  /* 0x000000001b00720c */ /* 0x000fda0003f04300 */
[----:B---3--:R-:W-:Y:S05]  /*6700*/  @P0 BRA `(.L_x_1029) ;  /* 0xfffffffc00a00947 */ /* 0x008fea000383ffff */
[----:B------:R-:W-:Y:S05]  /*6710*/  EXIT ;  /* 0x000000000000794d */ /* 0x000fea0003800000 */
.L_x_1030:
        /* <DEDUP_REMOVED lines=14> */
.L_x_3350:


//--------------------- .text._Z35group_norm_nhwc_bwd_one_pass_kernelI11Fp16IOBf16WLi512ELi8ELi128EEv26Group_norm_nhwc_bwd_params --------------------------
	.section	.text._Z35group_norm_nhwc_bwd_one_pass_kernelI11Fp16IOBf16WLi512ELi8ELi128EEv26Group_norm_nhwc_bwd_params,"ax",@progbits
	.align	128
        .global         _Z35group_norm_nhwc_bwd_one_pass_kernelI11Fp16IOBf16WLi512ELi8ELi128EEv26Group_norm_nhwc_bwd_params
        .type           _Z35group_norm_nhwc_bwd_one_pass_kernelI11Fp16IOBf16WLi512ELi8ELi128EEv26Group_norm_nhwc_bwd_params,@function
        .size           _Z35group_norm_nhwc_bwd_one_pass_kernelI11Fp16IOBf16WLi512ELi8ELi128EEv26Group_norm_nhwc_bwd_params,(.L_x_3351 - _Z35group_norm_nhwc_bwd_one_pass_kernelI11Fp16IOBf16WLi512ELi8ELi128EEv26Group_norm_nhwc_bwd_params)
        .other          _Z35group_norm_nhwc_bwd_one_pass_kernelI11Fp16IOBf16WLi512ELi8ELi128EEv26Group_norm_nhwc_bwd_params,@"STO_CUDA_ENTRY STV_DEFAULT"
_Z35group_norm_nhwc_bwd_one_pass_kernelI11Fp16IOBf16WLi512ELi8ELi128EEv26Group_norm_nhwc_bwd_params:
.text._Z35group_norm_nhwc_bwd_one_pass_kernelI11Fp16IOBf16WLi512ELi8ELi128EEv26Group_norm_nhwc_bwd_params:
        /* <DEDUP_REMOVED lines=110> */
.L_x_1114:
        /* <DEDUP_REMOVED lines=56> */
[----:B--2---:R-:W-:-:S04]  /*0a60*/  LEA R24, R28, R15, 0x3 ;  /* 0x0000000f1c187211 */ /* 0x004fc800078e18ff */
[----:B------:R-:W-:-:S03]  /*0a70*/  SHF.R.S32.HI R25, RZ, 0x1f, R24 ;  /* 0x0000001fff197819 */ /* 0x000fc60000011418 */
[----:B------:R-:W-:Y:S01]  /*0a80*/  IMAD.WIDE.U32 R20, R21, UR12, R24 ;  /* 0x0000000c15147c25 */ /* 0x000fe2000f8e0018 */
[----:B------:R-:W-:-:S04]  /*0a90*/  ULDC.64 UR12, c[0x0][0x290] ;  /* 0x0000a400000c7ab9 */ /* 0x000fc80000000a00 */
[----:B------:R-:W-:Y:S02]  /*0aa0*/  IADD3 R23, R21, R23, RZ ;  /* 0x0000001715177210 */ /* 0x000fe40007ffe0ff */
[----:B------:R-:W-:-:S05]  /*0ab0*/  @P2 MOV R22, R20 ;  /* 0x0000001400162202 */ /* 0x000fca0000000f00 */
[----:B------:R-:W-:-:S05]  /*0ac0*/  @P2 IMAD.WIDE.U32 R6, R83, R6, R22 ;  /* 0x0000000653062225 */ /* 0x000fca00078e0016 */
[----:B------:R-:W-:Y:S02]  /*0ad0*/  @P2 IADD3 R7, R7, R9, RZ ;  /* 0x0000000907072210 */ /* 0x000fe40007ffe0ff */
[----:B------:R-:W0:Y:S01]  /*0ae0*/  @P2 LDC.64 R8, c[0x0][0x228] ;  /* 0x00008a00ff082b82 */ /* 0x000e220000000a00 */
[C---:B------:R-:W-:Y:S02]  /*0af0*/  @P2 SHF.L.U32 R71, R6.reuse, 0x1, RZ ;  /* 0x0000000106472819 */ /* 0x040fe400000006ff */
[----:B------:R-:W-:Y:S02]  /*0b00*/  @P2 SHF.L.U64.HI R6, R6, 0x1, R7 ;  /* 0x0000000106062819 */ /* 0x000fe40000010207 */
[----:B------:R-:W-:-:S04]  /*0b10*/  @P2 IADD3 R64, P0, R71, R64, RZ ;  /* 0x0000004047402210 */ /* 0x000fc80007f1e0ff */
[----:B------:R-:W-:Y:S02]  /*0b20*/  @P2 IADD3.X R65, R6, R65, RZ, P0, !PT ;  /* 0x0000004106412210 */ /* 0x000fe400007fe4ff */
[----:B0-----:R-:W-:-:S04]  /*0b30*/  @P2 IADD3 R70, P0, R71, R8, RZ ;  /* 0x0000000847462210 */ /* 0x001fc80007f1e0ff */
[----:B------:R-:W-:Y:S02]  /*0b40*/  @P2 IADD3.X R71, R6, R9, RZ, P0, !PT ;  /* 0x0000000906472210 */ /* 0x000fe400007fe4ff */
[----:B------:R-:W0:Y:S01]  /*0b50*/  @P6 LDC.64 R6, c[0x0][0x288] ;  /* 0x0000a200ff066b82 */ /* 0x000e220000000a00 */
[----:B------:R-:W-:Y:S02]  /*0b60*/  @P6 MOV R9, R23 ;  /* 0x0000001700096202 */ /* 0x000fe40000000f00 */
[----:B------:R-:W-:-:S13]  /*0b70*/  ISETP.NE.AND P2, PT, R104, RZ, PT ;  /* 0x000000ff6800720c */ /* 0x000fda0003f45270 */
[----:B------:R-:W2:Y:S01]  /*0b80*/  @P2 LDC.64 R58, c[0x0][0x230] ;  /* 0x00008c00ff3a2b82 */ /* 0x000ea20000000a00 */
[----:B0-----:R-:W-:-:S07]  /*0b90*/  @P6 IMAD R8, R117, R6, RZ ;  /* 0x0000000675086224 */ /* 0x001fce00078e02ff */
[----:B------:R-:W0:Y:S01]  /*0ba0*/  @P2 LDC.64 R56, c[0x0][0x228] ;  /* 0x00008a00ff382b82 */ /* 0x000e220000000a00 */
[----:B------:R-:W-:Y:S01]  /*0bb0*/  @P6 IMAD R13, R94, R7, R8 ;  /* 0x000000075e0d6224 */ /* 0x000fe200078e0208 */
[----:B------:R-:W-:-:S05]  /*0bc0*/  @P6 MOV R8, R20 ;  /* 0x0000001400086202 */ /* 0x000fca0000000f00 */
[----:B------:R-:W-:-:S05]  /*0bd0*/  @P6 IMAD.WIDE.U32 R6, R94, R6, R8 ;  /* 0x000000065e066225 */ /* 0x000fca00078e0008 */
[----:B------:R-:W-:Y:S02]  /*0be0*/  @P6 IADD3 R9, R7, R13, RZ ;  /* 0x0000000d07096210 */ /* 0x000fe40007ffe0ff */
[C---:B------:R-:W-:Y:S01]  /*0bf0*/  @P6 SHF.L.U32 R7, R6.reuse, 0x1, RZ ;  /* 0x0000000106076819 */ /* 0x040fe200000006ff */
[----:B------:R-:W4:Y:S01]  /*0c00*/  @P4 LDC.64 R12, c[0x0][0x230] ;  /* 0x00008c00ff0c4b82 */ /* 0x000f220000000a00 */
        /* <DEDUP_REMOVED lines=9> */
[----:B------:R-:W4:Y:S01]  /*0ca0*/  @P6 LDC.64 R40, c[0x0][0x228] ;  /* 0x00008a00ff286b82 */ /* 0x000f220000000a00 */
[----:B-1----:R-:W-:-:S04]  /*0cb0*/  @P2 IMAD R8, R116, R6, RZ ;  /* 0x0000000674082224 */ /* 0x002fc800078e02ff */
        /* <DEDUP_REMOVED lines=9> */
[----:B0-----:R-:W-:Y:S02]  /*0d50*/  @P2 IADD3 R56, P0, R7, R56, RZ ;  /* 0x0000003807382210 */ /* 0x001fe40007f1e0ff */
[----:B------:R-:W0:Y:S02]  /*0d60*/  @P1 LDC.64 R6, c[0x0][0x288] ;  /* 0x0000a200ff061b82 */ /* 0x000e240000000a00 */
[----:B------:R-:W-:Y:S02]  /*0d70*/  @P2 IADD3.X R57, R8, R57, RZ, P0, !PT ;  /* 0x0000003908392210 */ /* 0x000fe400007fe4ff */
[----:B------:R-:W-:-:S13]  /*0d80*/  ISETP.NE.AND P2, PT, R102, RZ, PT ;  /* 0x000000ff6600720c */ /* 0x000fda0003f45270 */
[----:B------:R-:W1:Y:S01]  /*0d90*/  @P2 LDC.64 R50, c[0x0][0x230] ;  /* 0x00008c00ff322b82 */ /* 0x000e620000000a00 */
[----:B0-----:R-:W-:-:S07]  /*0da0*/  @P1 IMAD R8, R115, R6, RZ ;  /* 0x0000000673081224 */ /* 0x001fce00078e02ff */
[----:B------:R-:W0:Y:S01]  /*0db0*/  @P2 LDC.64 R48, c[0x0][0x228] ;  /* 0x00008a00ff302b82 */ /* 0x000e220000000a00 */
        /* <DEDUP_REMOVED lines=10> */
[----:B------:R-:W2:Y:S02]  /*0e60*/  @P2 LDC.64 R6, c[0x0][0x288] ;  /* 0x0000a200ff062b82 */ /* 0x000ea40000000a00 */
[----:B------:R-:W-:Y:S02]  /*0e70*/  @P1 IADD3.X R53, R8, R53, RZ, P0, !PT ;  /* 0x0000003508351210 */ /* 0x000fe400007fe4ff */
[----:B------:R-:W-:-:S13]  /*0e80*/  ISETP.NE.AND P1, PT, R101, RZ, PT ;  /* 0x000000ff6500720c */ /* 0x000fda0003f25270 */
[----:B------:R-:W3:Y:S01]  /*0e90*/  @P1 LDC.64 R46, c[0x0][0x230] ;  /* 0x00008c00ff2e1b82 */ /* 0x000ee20000000a00 */
        /* <DEDUP_REMOVED lines=8> */
[----:B-1----:R-:W-:Y:S02]  /*0f20*/  @P2 IADD3 R50, P0, R7, R50, RZ ;  /* 0x0000003207322210 */ /* 0x002fe40007f1e0ff */
        /* <DEDUP_REMOVED lines=18> */
[----:B--2---:R-:W-:Y:S02]  /*1050*/  @P1 IADD3 R44, P0, R7, R44, RZ ;  /* 0x0000002c072c1210 */ /* 0x004fe40007f1e0ff */
[----:B------:R-:W2:Y:S02]  /*1060*/  @P6 LDC.64 R6, c[0x0][0x288] ;  /* 0x0000a200ff066b82 */ /* 0x000ea40000000a00 */
[----:B------:R-:W-:Y:S02]  /*1070*/  @P1 IADD3.X R45, R8, R45, RZ, P0, !PT ;  /* 0x0000002d082d1210 */ /* 0x000fe400007fe4ff */
[----:B------:R-:W-:Y:S02]  /*1080*/  ISETP.NE.AND P1, PT, R10, RZ, PT ;  /* 0x000000ff0a00720c */ /* 0x000fe40003f25270 */
[----:B------:R-:W-:-:S11]  /*1090*/  P2R R10, PR, RZ, 0x20 ;  /* 0x00000020ff0a7803 */ /* 0x000fd60000000000 */
        /* <DEDUP_REMOVED lines=12> */
[----:B----4-:R-:W-:Y:S02]  /*1160*/  @P6 IADD3 R40, P0, R7, R40, RZ ;  /* 0x0000002807286210 */ /* 0x010fe40007f1e0ff */
[----:B------:R-:W4:Y:S02]  /*1170*/  @P5 LDC.64 R6, c[0x0][0x288] ;  /* 0x0000a200ff065b82 */ /* 0x000f240000000a00 */
[----:B------:R-:W-:Y:S01]  /*1180*/  @P6 IADD3.X R41, R8, R41, RZ, P0, !PT ;  /* 0x0000002908296210 */ /* 0x000fe200007fe4ff */
[----:B----4-:R-:W-:-:S04]  /*1190*/  @P5 IMAD R8, R111, R6, RZ ;  /* 0x000000066f085224 */ /* 0x010fc800078e02ff */
        /* <DEDUP_REMOVED lines=19> */
[----:B----4-:R-:W-:-:S03]  /*12d0*/  @P4 IMAD R8, R110, R6, RZ ;  /* 0x000000066e084224 */ /* 0x010fc600078e02ff */
        /* <DEDUP_REMOVED lines=47> */
[----:B---3--:R-:W-:-:S04]  /*15d0*/  @P1 IADD3 R18, P0, R7, R18, RZ ;  /* 0x0000001207121210 */ /* 0x008fc80007f1e0ff */
[C---:B------:R-:W-:Y:S02]  /*15e0*/  @P1 IADD3.X R19, R8.reuse, R19, RZ, P0, !PT ;  /* 0x0000001308131210 */ /* 0x040fe400007fe4ff */
[----:B--2---:R-:W-:Y:S02]  /*15f0*/  @P1 IADD3 R26, P0, R7, R26, RZ ;  /* 0x0000001a071a1210 */ /* 0x004fe40007f1e0ff */
        /* <DEDUP_REMOVED lines=109> */
[----:B------:R-:W-:-:S11]  /*1cd0*/  CS2R R60, SRZ ;  /* 0x00000000003c7805 */ /* 0x000fd6000001ff00 */
[----:B------:R-:W5:Y:S04]  /*1ce0*/  @P5 LDG.E R65, desc[UR14][R54.64] ;  /* 0x0000000e36415981 */ /* 0x000f68000c1e1900 */
[----:B------:R-:W5:Y:S01]  /*1cf0*/  @P5 LDG.E R78, desc[UR14][R52.64] ;  /* 0x0000000e344e5981 */ /* 0x000f62000c1e1900 */
[----:B------:R-:W-:Y:S02]  /*1d00*/  ISETP.NE.AND P5, PT, R11, RZ, PT ;  /* 0x000000ff0b00720c */ /* 0x000fe40003fa5270 */
[----:B------:R-:W-:-:S06]  /*1d10*/  CS2R R70, SRZ ;  /* 0x0000000000467805 */ /* 0x000fcc000001ff00 */
[----:B------:R-:W5:Y:S01]  /*1d20*/  @P1 LDG.E R70, desc[UR14][R26.64] ;  /* 0x0000000e1a461981 */ /* 0x000f62000c1e1900 */
[----:B------:R-:W-:Y:S03]  /*1d30*/  BSSY B0, `(.L_x_1032) ;  /* 0x0000043000007945 */ /* 0x000fe60003800000 */
[----:B------:R-:W5:Y:S04]  /*1d40*/  @P2 LDG.E R71, desc[UR14][R16.64] ;  /* 0x0000000e10472981 */ /* 0x000f68000c1e1900 */
        /* <DEDUP_REMOVED lines=24> */
[----:B------:R-:W-:Y:S02]  /*1ed0*/  CS2R R10, SRZ ;  /* 0x00000000000a7805 */ /* 0x000fe4000001ff00 */
[----:B0-----:R-:W-:Y:S02]  /*1ee0*/  CS2R R74, SRZ ;  /* 0x00000000004a7805 */ /* 0x001fe4000001ff00 */
[----:B------:R-:W-:Y:S02]  /*1ef0*/  CS2R R72, SRZ ;  /* 0x0000000000487805 */ /* 0x000fe4000001ff00 */
[----:B------:R0:W5:Y:S04]  /*1f00*/  @P4 LDG.E R11, desc[UR14][R12.64] ;  /* 0x0000000e0c0b4981 */ /* 0x000168000c1e1900 */
[----:B------:R-:W5:Y:S04]  /*1f10*/  @P6 LDG.E R10, desc[UR14][R42.64] ;  /* 0x0000000e2a0a6981 */ /* 0x000f68000c1e1900 */
[----:B------:R-:W5:Y:S01]  /*1f20*/  @P6 LDG.E R75, desc[UR14][R40.64] ;  /* 0x0000000e284b6981 */ /* 0x000f62000c1e1900 */
[----:B0-----:R-:W-:-:S03]  /*1f30*/  CS2R R12, SRZ ;  /* 0x00000000000c7805 */ /* 0x001fc6000001ff00 */
[----:B------:R-:W5:Y:S04]  /*1f40*/  @P5 LDG.E R60, desc[UR14][R38.64] ;  /* 0x0000000e263c5981 */ /* 0x000f68000c1e1900 */
[----:B------:R-:W5:Y:S04]  /*1f50*/  @P5 LDG.E R74, desc[UR14][R36.64] ;  /* 0x0000000e244a5981 */ /* 0x000f68000c1e1900 */
[----:B------:R-:W5:Y:S04]  /*1f60*/  @P4 LDG.E R73, desc[UR14][R34.64] ;  /* 0x0000000e22494981 */ /* 0x000f68000c1e1900 */
[----:B------:R-:W5:Y:S01]  /*1f70*/  @P3 LDG.E R12, desc[UR14][R32.64] ;  /* 0x0000000e200c3981 */ /* 0x000f62000c1e1900 */
[----:B------:R-:W-:-:S03]  /*1f80*/  ISETP.NE.AND P0, PT, R101, RZ, PT ;  /* 0x000000ff6500720c */ /* 0x000fc60003f05270 */
[----:B------:R0:W5:Y:S01]  /*1f90*/  @P2 LDG.E R13, desc[UR14][R14.64] ;  /* 0x0000000e0e0d2981 */ /* 0x000162000c1e1900 */
[----:B------:R-:W-:Y:S01]  /*1fa0*/  CS2R R16, SRZ ;  /* 0x0000000000107805 */ /* 0x000fe2000001ff00 */
[----:B---3--:R-:W-:Y:S02]  /*1fb0*/  HADD2.F32 R29, -RZ, R82.H0_H0 ;  /* 0x20000052ff1d7230 */ /* 0x008fe40000004100 */
[----:B------:R1:W5:Y:S06]  /*1fc0*/  @P3 LDG.E R72, desc[UR14][R30.64] ;  /* 0x0000000e1e483981 */ /* 0x00036c000c1e1900 */
[----:B------:R-:W5:Y:S04]  /*1fd0*/  @P0 LDG.E R62, desc[UR14][R46.64] ;  /* 0x0000000e2e3e0981 */ /* 0x000f68000c1e1900 */
[----:B------:R-:W5:Y:S01]  /*1fe0*/  @P0 LDG.E R76, desc[UR14][R44.64] ;  /* 0x0000000e2c4c0981 */ /* 0x000f62000c1e1900 */
[----:B------:R-:W-:-:S02]  /*1ff0*/  ISETP.GT.U32.AND P0, PT, R2, 0x7f, PT ;  /* 0x0000007f0200780c */ /* 0x000fc40003f04070 */
[----:B0-----:R-:W-:Y:S01]  /*2000*/  CS2R R14, SRZ ;  /* 0x00000000000e7805 */ /* 0x001fe2000001ff00 */
[----:B-1----:R-:W-:-:S05]  /*2010*/  HADD2.F32 R30, -RZ, R82.H1_H1 ;  /* 0x30000052ff1e7230 */ /* 0x002fca0000004100 */
[----:B------:R0:W5:Y:S02]  /*2020*/  @P1 LDG.E R14, desc[UR14][R18.64] ;  /* 0x0000000e120e1981 */ /* 0x000164000c1e1900 */
[----:B0-----:R-:W-:-:S03]  /*2030*/  MOV R18, RZ ;  /* 0x000000ff00127202 */ /* 0x001fc60000000f00 */
        /* <DEDUP_REMOVED lines=18> */
.L_x_1033:
[----:B------:R-:W-:Y:S05]  /*2160*/  BSYNC B0 ;  /* 0x0000000000007941 */ /* 0x000fea0003800000 */
.L_x_1032:
[----:B------:R-:W-:Y:S01]  /*2170*/  ISETP.NE.AND P0, PT, RZ, UR11, PT ;  /* 0x0000000bff007c0c */ /* 0x000fe2000bf05270 */
[----:B------:R-:W-:Y:S01]  /*2180*/  FADD.FTZ R19, R29, -UR12 ;  /* 0x8000000c1d137e21 */ /* 0x000fe20008010000 */
[----:B------:R-:W-:Y:S01]  /*2190*/  FADD.FTZ R24, R30, -UR12 ;  /* 0x8000000c1e187e21 */ /* 0x000fe20008010000 */
[--C-:B-----5:R-:W-:Y:S02]  /*21a0*/  HADD2.F32 R26, -RZ, R81.reuse.H0_H0 ;  /* 0x20000051ff1a7230 */ /* 0x120fe40000004100 */
[----:B------:R-:W-:Y:S02]  /*21b0*/  HADD2.F32 R25, -RZ, R81.H1_H1 ;  /* 0x30000051ff197230 */ /* 0x000fe40000004100 */
[----:B------:R-:W-:Y:S01]  /*21c0*/  FMUL.FTZ R19, R19, UR13 ;  /* 0x0000000d13137c20 */ /* 0x000fe20008410000 */
        /* <DEDUP_REMOVED lines=20> */
.L_x_1034:
[----:B------:R-:W-:Y:S01]  /*2310*/  FMUL.FTZ R30, R26, R15 ;  /* 0x0000000f1a1e7220 */ /* 0x000fe20000410000 */
[----:B------:R-:W-:Y:S01]  /*2320*/  FMUL.FTZ R29, R25, R18 ;  /* 0x00000012191d7220 */ /* 0x000fe20000410000 */
[--C-:B------:R-:W-:Y:S02]  /*2330*/  HADD2.F32 R31, -RZ, R64.reuse.H0_H0 ;  /* 0x20000040ff1f7230 */ /* 0x100fe40000004100 */
[C---:B------:R-:W-:Y:S01]  /*2340*/  FFMA.FTZ R41, R24.reuse, R25, RZ ;  /* 0x0000001918297223 */ /* 0x040fe200000100ff */
[C---:B------:R-:W-:Y:S01]  /*2350*/  FFMA.FTZ R27, R19.reuse, R30, RZ ;  /* 0x0000001e131b7223 */ /* 0x040fe200000100ff */
[----:B------:R-:W-:Y:S01]  /*2360*/  FADD.FTZ R30, RZ, R30 ;  /* 0x0000001eff1e7221 */ /* 0x000fe20000010000 */
[----:B------:R-:W-:Y:S02]  /*2370*/  HADD2.F32 R32, -RZ, R64.H1_H1 ;  /* 0x30000040ff207230 */ /* 0x000fe40000004100 */
[----:B------:R-:W-:Y:S01]  /*2380*/  FFMA.FTZ R39, R19, R26, RZ ;  /* 0x0000001a13277223 */ /* 0x000fe200000100ff */
        /* <DEDUP_REMOVED lines=27> */
.L_x_1035:
[----:B------:R-:W-:Y:S01]  /*2540*/  FADD.FTZ R19, RZ, R26 ;  /* 0x0000001aff137221 */ /* 0x000fe20000010000 */
[----:B------:R-:W-:Y:S01]  /*2550*/  FADD.FTZ R32, RZ, R25 ;  /* 0x00000019ff207221 */ /* 0x000fe20000010000 */
[----:B------:R-:W-:Y:S01]  /*2560*/  FMUL.FTZ R36, R34, R15 ;  /* 0x0000000f22247220 */ /* 0x000fe20000410000 */
[--C-:B------:R-:W-:Y:S02]  /*2570*/  HADD2.F32 R33, -RZ, R63.reuse.H1_H1 ;  /* 0x3000003fff217230 */ /* 0x100fe40000004100 */
[----:B------:R-:W-:Y:S01]  /*2580*/  FADD.FTZ R30, R19, R34 ;  /* 0x00000022131e7221 */ /* 0x000fe20000010000 */
[----:B------:R-:W-:Y:S01]  /*2590*/  FADD.FTZ R25, R32, R31 ;  /* 0x0000001f20197221 */ /* 0x000fe20000010000 */
[----:B------:R-:W-:Y:S01]  /*25a0*/  FFMA.FTZ R27, R40, R36, R27 ;  /* 0x00000024281b7223 */ /* 0x000fe2000001001b */
[----:B------:R-:W-:Y:S01]  /*25b0*/  FFMA.FTZ R19, R24, R31, R41 ;  /* 0x0000001f18137223 */ /* 0x000fe20000010029 */
[----:B------:R-:W-:Y:S02]  /*25c0*/  HADD2.F32 R32, -RZ, R63.H0_H0 ;  /* 0x2000003fff207230 */ /* 0x000fe40000004100 */
[----:B------:R-:W-:Y:S01]  /*25d0*/  FMUL.FTZ R31, R31, R18 ;  /* 0x000000121f1f7220 */ /* 0x000fe20000410000 */
[----:B------:R-:W-:Y:S01]  /*25e0*/  FADD.FTZ R36, R29, R36 ;  /* 0x000000241d247221 */ /* 0x000fe20000010000 */
[----:B------:R-:W-:Y:S01]  /*25f0*/  FFMA.FTZ R26, R40, R34, R39 ;  /* 0x00000022281a7223 */ /* 0x000fe20000010027 */
[----:B------:R-:W-:-:S02]  /*2600*/  HADD2.F32 R35, -RZ, R79.H0_H0 ;  /* 0x2000004fff237230 */ /* 0x000fc40000004100 */
[----:B------:R-:W-:Y:S01]  /*2610*/  FFMA.FTZ R27, R24, R31, R27 ;  /* 0x0000001f181b7223 */ /* 0x000fe2000001001b */
[----:B------:R-:W-:Y:S01]  /*2620*/  FADD.FTZ R29, R31, R36 ;  /* 0x000000241f1d7221 */ /* 0x000fe20000010000 */
[----:B------:R-:W-:Y:S01]  /*2630*/  FADD.FTZ R32, R32, -UR12 ;  /* 0x8000000c20207e21 */ /* 0x000fe20008010000 */
[----:B------:R-:W-:Y:S01]  /*2640*/  FADD.FTZ R31, R33, -UR12 ;  /* 0x8000000c211f7e21 */ /* 0x000fe20008010000 */
[----:B------:R-:W-:Y:S02]  /*2650*/  HADD2.F32 R24, -RZ, R79.H1_H1 ;  /* 0x3000004fff187230 */ /* 0x000fe40000004100 */
[----:B------:R-:W-:Y:S01]  /*2660*/  FMUL.FTZ R45, R32, UR13 ;  /* 0x0000000d202d7c20 */ /* 0x000fe20008410000 */
[----:B------:R-:W-:Y:S02]  /*2670*/  HADD2.F32 R33, -RZ, R65.H0_H0 ;  /* 0x20000041ff217230 */ /* 0x000fe40000004100 */
        /* <DEDUP_REMOVED lines=20> */
.L_x_1036:
[----:B------:R-:W-:Y:S01]  /*27c0*/  FFMA.FTZ R34, R45, R35, R26 ;  /* 0x000000232d227223 */ /* 0x000fe2000001001a */
[----:B------:R-:W-:Y:S02]  /*27d0*/  HADD2.F32 R26, -RZ, R65.H1_H1 ;  /* 0x30000041ff1a7230 */ /* 0x000fe40000004100 */
[----:B------:R-:W-:Y:S01]  /*27e0*/  FMUL.FTZ R36, R35, R15 ;  /* 0x0000000f23247220 */ /* 0x000fe20000410000 */
[----:B------:R-:W-:Y:S01]  /*27f0*/  FADD.FTZ R33, R33, -UR12 ;  /* 0x8000000c21217e21 */ /* 0x000fe20008010000 */
[----:B------:R-:W-:Y:S01]  /*2800*/  FADD.FTZ R30, R30, R35 ;  /* 0x000000231e1e7221 */ /* 0x000fe20000010000 */
[----:B------:R-:W-:Y:S01]  /*2810*/  FADD.FTZ R26, R26, -UR12 ;  /* 0x8000000c1a1a7e21 */ /* 0x000fe20008010000 */
[----:B------:R-:W-:Y:S01]  /*2820*/  FFMA.FTZ R31, R45, R36, R27 ;  /* 0x000000242d1f7223 */ /* 0x000fe2000001001b */
[----:B------:R-:W-:Y:S01]  /*2830*/  FADD.FTZ R35, R29, R36 ;  /* 0x000000241d237221 */ /* 0x000fe20000010000 */
[--C-:B------:R-:W-:Y:S02]  /*2840*/  HADD2.F32 R29, -RZ, R78.reuse.H0_H0 ;  /* 0x2000004eff1d7230 */ /* 0x100fe40000004100 */
[----:B------:R-:W-:Y:S01]  /*2850*/  FMUL.FTZ R33, R33, UR13 ;  /* 0x0000000d21217c20 */ /* 0x000fe20008410000 */
[----:B------:R-:W-:-:S02]  /*2860*/  HADD2.F32 R27, -RZ, R78.H1_H1 ;  /* 0x3000004eff1b7230 */ /* 0x000fc40000004100 */
        /* <DEDUP_REMOVED lines=21> */
.L_x_1037:
[----:B------:R-:W-:Y:S01]  /*29c0*/  FFMA.FTZ R40, R32, R36, R31 ;  /* 0x0000002420287223 */ /* 0x000fe2000001001f */
[----:B------:R-:W-:Y:S01]  /*29d0*/  FADD.FTZ R35, R36, R35 ;  /* 0x0000002324237221 */ /* 0x000fe20000010000 */
        /* <DEDUP_REMOVED lines=36> */
.L_x_1038:
        /* <DEDUP_REMOVED lines=32> */
.L_x_1039:
[----:B------:R-:W-:Y:S01]  /*2e20*/  FFMA.FTZ R42, R24, R41, R39 ;  /* 0x00000029182a7223 */ /* 0x000fe20000010027 */
[----:B------:R-:W-:Y:S01]  /*2e30*/  FMUL.FTZ R40, R30, R15 ;  /* 0x0000000f1e287220 */ /* 0x000fe20000410000 */
[----:B------:R-:W-:Y:S01]  /*2e40*/  FADD.FTZ R39, R41, R38 ;  /* 0x0000002629277221 */ /* 0x000fe20000010000 */
[----:B------:R-:W-:Y:S01]  /*2e50*/  FFMA.FTZ R31, R26, R27, R31 ;  /* 0x0000001b1a1f7223 */ /* 0x000fe2000001001f */
[----:B------:R-:W-:Y:S01]  /*2e60*/  FADD.FTZ R36, R36, R27 ;  /* 0x0000001b24247221 */ /* 0x000fe20000010000 */
[----:B------:R-:W-:Y:S01]  /*2e70*/  FFMA.FTZ R27, R25, R40, R42 ;  /* 0x00000028191b7223 */ /* 0x000fe2000001002a */
[----:B------:R-:W-:Y:S01]  /*2e80*/  FADD.FTZ R39, R39, R40 ;  /* 0x0000002827277221 */ /* 0x000fe20000010000 */
[--C-:B------:R-:W-:Y:S02]  /*2e90*/  HADD2.F32 R40, -RZ, R10.reuse.H0_H0 ;  /* 0x2000000aff287230 */ /* 0x100fe40000004100 */
[----:B------:R-:W-:Y:S01]  /*2ea0*/  FMUL.FTZ R38, R33, R18 ;  /* 0x0000001221267220 */ /* 0x000fe20000410000 */
[----:B------:R-:W-:-:S02]  /*2eb0*/  HADD2.F32 R41, -RZ, R10.H1_H1 ;  /* 0x3000000aff297230 */ /* 0x000fc40000004100 */
[----:B------:R-:W-:Y:S01]  /*2ec0*/  FFMA.FTZ R48, R37, R34, R35 ;  /* 0x0000002225307223 */ /* 0x000fe20000010023 */
[--C-:B------:R-:W-:Y:S02]  /*2ed0*/  HADD2.F32 R43, -RZ, R75.reuse.H1_H1 ;  /* 0x3000004bff2b7230 */ /* 0x100fe40000004100 */
[----:B------:R-:W-:Y:S01]  /*2ee0*/  FADD.FTZ R35, R40, -UR12 ;  /* 0x8000000c28237e21 */ /* 0x000fe20008010000 */
[----:B------:R-:W-:Y:S01]  /*2ef0*/  FFMA.FTZ R26, R32, R38, R27 ;  /* 0x00000026201a7223 */ /* 0x000fe2000001001b */
[----:B------:R-:W-:Y:S01]  /*2f00*/  FADD.FTZ R41, R41, -UR12 ;  /* 0x8000000c29297e21 */ /* 0x000fe20008010000 */
[----:B------:R-:W-:Y:S01]  /*2f10*/  FADD.FTZ R27, R38, R39 ;  /* 0x00000027261b7221 */ /* 0x000fe20000010000 */
[----:B------:R-:W-:Y:S02]  /*2f20*/  HADD2.F32 R38, -RZ, R75.H0_H0 ;  /* 0x2000004bff267230 */ /* 0x000fe40000004100 */
        /* <DEDUP_REMOVED lines=21> */
.L_x_1040:
        /* <DEDUP_REMOVED lines=32> */
.L_x_1041:
        /* <DEDUP_REMOVED lines=38> */
.L_x_1042:
[--C-:B------:R-:W-:Y:S02]  /*34e0*/  HADD2.F32 R31, -RZ, R12.reuse.H0_H0 ;  /* 0x2000000cff1f7230 */ /* 0x100fe40000004100 */
[----:B------:R-:W-:Y:S01]  /*34f0*/  FADD.FTZ R41, R29, R30 ;  /* 0x0000001e1d297221 */ /* 0x000fe20000010000 */
[----:B------:R-:W-:Y:S02]  /*3500*/  HADD2.F32 R29, -RZ, R12.H1_H1 ;  /* 0x3000000cff1d7230 */ /* 0x000fe40000004100 */
[----:B------:R-:W-:Y:S01]  /*3510*/  FMUL.FTZ R36, R54, R15 ;  /* 0x0000000f36247220 */ /* 0x000fe20000410000 */
[----:B------:R-:W-:Y:S01]  /*3520*/  FMUL.FTZ R49, R19, R18 ;  /* 0x0000001213317220 */ /* 0x000fe20000410000 */
        /* <DEDUP_REMOVED lines=27> */
.L_x_1043:
[----:B------:R-:W-:Y:S01]  /*36e0*/  FFMA.FTZ R51, R24, R49, R47 ;  /* 0x0000003118337223 */ /* 0x000fe2000001002f */
[----:B------:R-:W-:Y:S01]  /*36f0*/  FMUL.FTZ R47, R25, R15 ;  /* 0x0000000f192f7220 */ /* 0x000fe20000410000 */
[----:B------:R-:W-:Y:S01]  /*3700*/  FADD.FTZ R34, R49, R34 ;  /* 0x0000002231227221 */ /* 0x000fe20000010000 */
[----:B------:R-:W-:Y:S01]  /*3710*/  FFMA.FTZ R45, R32, R33, R45 ;  /* 0x00000021202d7223 */ /* 0x000fe2000001002d */
[----:B------:R-:W-:Y:S01]  /*3720*/  FADD.FTZ R46, R46, R33 ;  /* 0x000000212e2e7221 */ /* 0x000fe20000010000 */
[--C-:B------:R-:W-:Y:S02]  /*3730*/  HADD2.F32 R40, -RZ, R13.reuse.H1_H1 ;  /* 0x3000000dff287230 */ /* 0x100fe40000004100 */
[----:B------:R-:W-:Y:S01]  /*3740*/  FADD.FTZ R33, R34, R47 ;  /* 0x0000002f22217221 */ /* 0x000fe20000010000 */
[----:B------:R-:W-:Y:S02]  /*3750*/  HADD2.F32 R34, -RZ, R13.H0_H0 ;  /* 0x2000000dff227230 */ /* 0x000fe40000004100 */
[----:B------:R-:W-:Y:S01]  /*3760*/  FFMA.FTZ R32, R30, R47, R51 ;  /* 0x0000002f1e207223 */ /* 0x000fe20000010033 */
[----:B------:R-:W-:Y:S01]  /*3770*/  FMUL.FTZ R36, R29, R18 ;  /* 0x000000121d247220 */ /* 0x000fe20000410000 */
        /* <DEDUP_REMOVED lines=28> */
.L_x_1044:
        /* <DEDUP_REMOVED lines=32> */
.L_x_1045:
[----:B------:R-:W-:Y:S01]  /*3b40*/  FADD.FTZ R49, R52, R47 ;  /* 0x0000002f34317221 */ /* 0x000fe20000010000 */
[----:B------:R-:W-:Y:S01]  /*3b50*/  FFMA.FTZ R58, R35, R52, R50 ;  /* 0x00000034233a7223 */ /* 0x000fe20000010032 */
        /* <DEDUP_REMOVED lines=12> */
[----:B------:R-:W-:Y:S01]  /*3c20*/  FMUL.FTZ R45, R46, UR13 ;  /* 0x0000000d2e2d7c20 */ /* 0x000fe20008410000 */
[----:B------:R-:W-:Y:S01]  /*3c30*/  FADD.FTZ R49, R49, R56 ;  /* 0x0000003831317221 */ /* 0x000fe20000010000 */
[----:B------:R-:W-:-:S02]  /*3c40*/  HADD2.F32 R43, -RZ, R69.H0_H0 ;  /* 0x20000045ff2b7230 */ /* 0x000fc40000004100 */
        /* <DEDUP_REMOVED lines=21> */
.L_x_1046:
[----:B------:R-:W-:Y:S01]  /*3da0*/  FMUL.FTZ R52, R43, R15 ;  /* 0x0000000f2b347220 */ /* 0x000fe20000410000 */
[----:B------:R-:W-:Y:S01]  /*3db0*/  FADD.FTZ R38, R38, R37 ;  /* 0x0000002526267221 */ /* 0x000fe20000010000 */
[--C-:B------:R-:W-:Y:S02]  /*3dc0*/  HADD2.F32 R51, -RZ, R7.reuse.H0_H0 ;  /* 0x20000007ff337230 */ /* 0x100fe40000004100 */
[----:B------:R-:W-:Y:S01]  /*3dd0*/  FFMA.FTZ R47, R26, R27, R47 ;  /* 0x0000001b1a2f7223 */ /* 0x000fe2000001002f */
[----:B------:R-:W-:Y:S01]  /*3de0*/  FFMA.FTZ R37, R45, R52, R48 ;  /* 0x000000342d257223 */ /* 0x000fe20000010030 */
[----:B------:R-:W-:Y:S01]  /*3df0*/  FADD.FTZ R49, R49, R52 ;  /* 0x0000003431317221 */ /* 0x000fe20000010000 */
[----:B------:R-:W-:Y:S02]  /*3e00*/  HADD2.F32 R52, -RZ, R7.H1_H1 ;  /* 0x30000007ff347230 */ /* 0x000fe40000004100 */
[----:B------:R-:W-:Y:S01]  /*3e10*/  FMUL.FTZ R26, R44, R18 ;  /* 0x000000122c1a7220 */ /* 0x000fe20000410000 */
[----:B------:R-:W-:Y:S01]  /*3e20*/  FADD.FTZ R51, R51, -UR12 ;  /* 0x8000000c33337e21 */ /* 0x000fe20008010000 */
[----:B------:R-:W-:Y:S01]  /*3e30*/  FADD.FTZ R48, R50, R27 ;  /* 0x0000001b32307221 */ /* 0x000fe20000010000 */
[----:B------:R-:W-:-:S02]  /*3e40*/  HADD2.F32 R50, -RZ, R68.H1_H1 ;  /* 0x30000044ff327230 */ /* 0x000fc40000004100 */
[----:B------:R-:W-:Y:S01]  /*3e50*/  FADD.FTZ R52, R52, -UR12 ;  /* 0x8000000c34347e21 */ /* 0x000fe20008010000 */
[----:B------:R-:W-:Y:S01]  /*3e60*/  FFMA.FTZ R27, R46, R26, R37 ;  /* 0x0000001a2e1b7223 */ /* 0x000fe20000010025 */
        /* <DEDUP_REMOVED lines=23> */
.L_x_1047:
        /* <DEDUP_REMOVED lines=35> */
.L_x_1048:
        /* <DEDUP_REMOVED lines=33> */
.L_x_1049:
        /* <DEDUP_REMOVED lines=10> */
[----:B------:R-:W-:Y:S01]  /*44c0*/  FFMA.FTZ R24, R31, R29, R47 ;  /* 0x0000001d1f187223 */ /* 0x000fe2000001002f */
[----:B------:R-:W-:Y:S01]  /*44d0*/  FFMA.FTZ R26, R37, R123, R26 ;  /* 0x0000007b251a7223 */ /* 0x000fe2000001001a */
[----:B------:R-:W-:Y:S01]  /*44e0*/  FADD.FTZ R27, R123, R27 ;  /* 0x0000001b7b1b7221 */ /* 0x000fe20000010000 */
[----:B------:R-:W-:Y:S01]  /*44f0*/  FADD.FTZ R25, R54, R25 ;  /* 0x0000001936197221 */ /* 0x000fe20000010000 */
        /* <DEDUP_REMOVED lines=75> */
.L_x_1051:
[----:B------:R-:W-:Y:S05]  /*49b0*/  BSYNC B0 ;  /* 0x0000000000007941 */ /* 0x000fea0003800000 */
.L_x_1050:
        /* <DEDUP_REMOVED lines=159> */
.L_x_1053:
[----:B------:R-:W-:Y:S05]  /*53b0*/  BSYNC B0 ;  /* 0x0000000000007941 */ /* 0x000fea0003800000 */
.L_x_1052:
        /* <DEDUP_REMOVED lines=15> */
.L_x_1055:
[----:B------:R-:W-:Y:S05]  /*54b0*/  BSYNC B0 ;  /* 0x0000000000007941 */ /* 0x000fea0003800000 */
.L_x_1054:
        /* <DEDUP_REMOVED lines=34> */
.L_x_1058:
[----:B------:R-:W2:Y:S04]  /*56e0*/  LDG.E.STRONG.GPU R19, desc[UR14][R24.64] ;  /* 0x0000000e18137981 */ /* 0x000ea8000c1ef900 */
[----:B--2---:R-:W-:Y:S01]  /*56f0*/  CCTL.IVALL ;  /* 0x00000000ff00798f */ /* 0x004fe20002000000 */
[----:B------:R-:W-:Y:S05]  /*5700*/  YIELD ;  /* 0x0000000000007946 */ /* 0x000fea0003800000 */
[----:B------:R-:W-:-:S13]  /*5710*/  ISETP.NE.AND P6, PT, R19, R32, PT ;  /* 0x000000201300720c */ /* 0x000fda0003fc5270 */
[----:B------:R-:W-:Y:S05]  /*5720*/  @P6 BRA `(.L_x_1058) ;  /* 0xfffffffc00ec6947 */ /* 0x000fea000383ffff */
.L_x_1057:
        /* <DEDUP_REMOVED lines=21> */
.L_x_1062:
        /* <DEDUP_REMOVED lines=115> */
.L_x_1061:
        /* <DEDUP_REMOVED lines=62> */
.L_x_1063:
[----:B------:R-:W-:-:S04]  /*6390*/  ISETP.NE.AND P6, PT, R19, RZ, PT ;  /* 0x000000ff1300720c */ /* 0x000fc80003fc5270 */
[----:B------:R-:W-:-:S13]  /*63a0*/  ISETP.NE.OR P6, PT, R25, RZ, P6 ;  /* 0x000000ff1900720c */ /* 0x000fda00037c5670 */
[----:B------:R-:W-:Y:S05]  /*63b0*/  @!P6 BRA `(.L_x_1059) ;  /* 0x00000000007ce947 */ /* 0x000fea0003800000 */
.L_x_1060:
        /* <DEDUP_REMOVED lines=31> */
.L_x_1059:
        /* <DEDUP_REMOVED lines=11> */
.L_x_1065:
[----:B------:R-:W-:Y:S05]  /*6660*/  BSYNC B0 ;  /* 0x0000000000007941 */ /* 0x000fea0003800000 */
.L_x_1064:
        /* <DEDUP_REMOVED lines=17> */
.L_x_1056:
        /* <DEDUP_REMOVED lines=41> */
.L_x_1066:
        /* <DEDUP_REMOVED lines=15> */
[----:B------:R-:W-:Y:S02]  /*6b00*/  FFMA.FTZ R24, R82, UR9, R19 ;  /* 0x0000000952187c23 */ /* 0x000fe40008010013 */
[----:B------:R-:W-:Y:S02]  /*6b10*/  FMUL.FTZ R25, R25, UR13 ;  /* 0x0000000d19197c20 */ /* 0x000fe40008410000 */
[----:B------:R-:W-:-:S04]  /*6b20*/  FFMA.FTZ R24, R81, R18, -R24 ;  /* 0x0000001251187223 */ /* 0x000fc80000010818 */
[----:B------:R-:W-:-:S05]  /*6b30*/  FMUL.FTZ R24, R24, UR13 ;  /* 0x0000000d18187c20 */ /* 0x000fca0008410000 */
[----:B------:R-:W-:-:S05]  /*6b40*/  F2FP.F16.F32.PACK_AB R25, R24, R25 ;  /* 0x000000191819723e */ /* 0x000fca00000000ff */
[----:B------:R0:W-:Y:S02]  /*6b50*/  STG.E desc[UR14][R26.64], R25 ;  /* 0x000000191a007986 */ /* 0x0001e4000c10190e */
.L_x_1068:
[----:B------:R-:W-:Y:S05]  /*6b60*/  BSYNC B0 ;  /* 0x0000000000007941 */ /* 0x000fea0003800000 */
.L_x_1067:
        /* <DEDUP_REMOVED lines=28> */
.L_x_1069:
        /* <DEDUP_REMOVED lines=21> */
.L_x_1071:
[----:B------:R-:W-:Y:S05]  /*6e80*/  BSYNC B0 ;  /* 0x0000000000007941 */ /* 0x000fea0003800000 */
.L_x_1070:
        /* <DEDUP_REMOVED lines=28> */
.L_x_1072:
        /* <DEDUP_REMOVED lines=21> */
.L_x_1074:
[----:B------:R-:W-:Y:S05]  /*71a0*/  BSYNC B0 ;  /* 0x0000000000007941 */ /* 0x000fea0003800000 */
.L_x_1073:
        /* <DEDUP_REMOVED lines=28> */
.L_x_1075:
        /* <DEDUP_REMOVED lines=21> */
.L_x_1077:
[----:B------:R-:W-:Y:S05]  /*74c0*/  BSYNC B0 ;  /* 0x0000000000007941 */ /* 0x000fea0003800000 */
.L_x_1076:
        /* <DEDUP_REMOVED lines=28> */
.L_x_1078:
[----:B------:R-:W-:Y:S01]  /*7690*/  ISETP.NE.AND P0, PT, R102, RZ, PT ;  /* 0x000000ff6600720c */ /* 0x000fe20003f05270 */
[----:B------:R-:W-:-:S12]  /*76a0*/  BSSY B0, `(.L_x_1079) ;  /* 0x0000014000007945 */ /* 0x000fd80003800000 */
        /* <DEDUP_REMOVED lines=19> */
.L_x_1080:
[----:B------:R-:W-:Y:S05]  /*77e0*/  BSYNC B0 ;  /* 0x0000000000007941 */ /* 0x000fea0003800000 */
.L_x_1079:
        /* <DEDUP_REMOVED lines=13> */
[----:B01234-:R-:W-:-:S05]  /*78c0*/  FMUL.FTZ R25, R10, -1.4426950216293334961 ;  /* 0xbfb8aa3b0a197820 */ /* 0x01ffca0000410000 */
        /* <DEDUP_REMOVED lines=14> */
.L_x_1081:
[----:B------:R-:W-:Y:S01]  /*79b0*/  ISETP.NE.AND P0, PT, R101, RZ, PT ;  /* 0x000000ff6500720c */ /* 0x000fe20003f05270 */
[----:B------:R-:W-:-:S12]  /*79c0*/  BSSY B0, `(.L_x_1082) ;  /* 0x0000014000007945 */ /* 0x000fd80003800000 */
[----:B------:R-:W-:Y:S05]  /*79d0*/  @!P0 BRA `(.L_x_1083) ;  /* 0x0000000000488947 */ /* 0x000fea0003800000 */
[----:B------:R-:W-:Y:S01]  /*79e0*/  ULDC.64 UR18, c[0x0][0x288] ;  /* 0x0000a20000127ab9 */ /* 0x000fe20000000a00 */
[----:B------:R-:W-:Y:S01]  /*79f0*/  MOV R24, R20 ;  /* 0x0000001400187202 */ /* 0x000fe20000000f00 */
[----:B01234-:R-:W-:Y:S01]  /*7a00*/  IMAD R27, R113, UR18, RZ ;  /* 0x00000012711b7c24 */ /* 0x01ffe2000f8e02ff */
[----:B------:R-:W-:Y:S01]  /*7a10*/  MOV R25, R23 ;  /* 0x0000001700197202 */ /* 0x000fe20000000f00 */
[----:B------:R-:W-:Y:S02]  /*7a20*/  FFMA.FTZ R10, R62, UR9, R19 ;  /* 0x000000093e0a7c23 */ /* 0x000fe40008010013 */
[C---:B------:R-:W-:Y:S02]  /*7a30*/  IMAD R27, R90.reuse, UR19, R27 ;  /* 0x000000135a1b7c24 */ /* 0x040fe4000f8e021b */
[----:B------:R-:W-:-:S04]  /*7a40*/  IMAD.WIDE.U32 R24, R90, UR18, R24 ;  /* 0x000000125a187c25 */ /* 0x000fc8000f8e0018 */
[----:B------:R-:W-:Y:S01]  /*7a50*/  FFMA.FTZ R10, R29, R18, -R10 ;  /* 0x000000121d0a7223 */ /* 0x000fe2000001080a */
[----:B------:R-:W-:Y:S01]  /*7a60*/  ULDC.64 UR18, c[0x0][0x210] ;  /* 0x0000840000127ab9 */ /* 0x000fe20000000a00 */
[----:B------:R-:W-:Y:S01]  /*7a70*/  IADD3 R27, R25, R27, RZ ;  /* 0x0000001b191b7210 */ /* 0x000fe20007ffe0ff */
[----:B------:R-:W-:Y:S01]  /*7a80*/  FFMA.FTZ R25, R34, UR9, R19 ;  /* 0x0000000922197c23 */ /* 0x000fe20008010013 */
[----:B------:R-:W-:Y:S01]  /*7a90*/  FMUL.FTZ R10, R10, UR13 ;  /* 0x0000000d0a0a7c20 */ /* 0x000fe20008410000 */
[----:B------:R-:W-:Y:S02]  /*7aa0*/  LEA R26, P0, R24, UR18, 0x1 ;  /* 0x00000012181a7c11 */ /* 0x000fe4000f8008ff */
[----:B------:R-:W-:Y:S02]  /*7ab0*/  FFMA.FTZ R25, R30, R15, -R25 ;  /* 0x0000000f1e197223 */ /* 0x000fe40000010819 */
[----:B------:R-:W-:Y:S02]  /*7ac0*/  LEA.HI.X R27, R24, UR19, R27, 0x1, P0 ;  /* 0x00000013181b7c11 */ /* 0x000fe400080f0c1b */
[----:B------:R-:W-:-:S05]  /*7ad0*/  FMUL.FTZ R25, R25, UR13 ;  /* 0x0000000d19197c20 */ /* 0x000fca0008410000 */
[----:B------:R-:W-:-:S05]  /*7ae0*/  F2FP.F16.F32.PACK_AB R25, R10, R25 ;  /* 0x000000190a19723e */ /* 0x000fca00000000ff */
[----:B------:R0:W-:Y:S02]  /*7af0*/  STG.E desc[UR14][R26.64], R25 ;  /* 0x000000191a007986 */ /* 0x0001e4000c10190e */
.L_x_1083:
[----:B------:R-:W-:Y:S05]  /*7b00*/  BSYNC B0 ;  /* 0x0000000000007941 */ /* 0x000fea0003800000 */
.L_x_1082:
        /* <DEDUP_REMOVED lines=28> */
.L_x_1084:
[----:B------:R-:W-:Y:S01]  /*7cd0*/  ISETP.NE.AND P0, PT, R100, RZ, PT ;  /* 0x000000ff6400720c */ /* 0x000fe20003f05270 */
[----:B------:R-:W-:-:S12]  /*7ce0*/  BSSY B0, `(.L_x_1085) ;  /* 0x0000014000007945 */ /* 0x000fd80003800000 */
[----:B------:R-:W-:Y:S05]  /*7cf0*/  @!P0 BRA `(.L_x_1086) ;  /* 0x0000000000488947 */ /* 0x000fea0003800000 */
[----:B------:R-:W-:Y:S01]  /*7d00*/  ULDC.64 UR18, c[0x0][0x288] ;  /* 0x0000a20000127ab9 */ /* 0x000fe20000000a00 */
[----:B------:R-:W-:Y:S01]  /*7d10*/  MOV R24, R20 ;  /* 0x0000001400187202 */ /* 0x000fe20000000f00 */
[----:B01234-:R-:W-:Y:S01]  /*7d20*/  IMAD R26, R112, UR18, RZ ;  /* 0x00000012701a7c24 */ /* 0x01ffe2000f8e02ff */
        /* <DEDUP_REMOVED lines=15> */
.L_x_1086:
[----:B------:R-:W-:Y:S05]  /*7e20*/  BSYNC B0 ;  /* 0x0000000000007941 */ /* 0x000fea0003800000 */
.L_x_1085:
        /* <DEDUP_REMOVED lines=28> */
.L_x_1087:
        /* <DEDUP_REMOVED lines=20> */
.L_x_1089:
[----:B------:R-:W-:Y:S05]  /*8130*/  BSYNC B0 ;  /* 0x0000000000007941 */ /* 0x000fea0003800000 */
.L_x_1088:
        /* <DEDUP_REMOVED lines=27> */
.L_x_1090:
[----:B------:R-:W-:Y:S04]  /*82f0*/  BSSY B0, `(.L_x_1091) ;  /* 0x0000014000007945 */ /* 0x000fe80003800000 */
        /* <DEDUP_REMOVED lines=19> */
.L_x_1092:
[----:B------:R-:W-:Y:S05]  /*8430*/  BSYNC B0 ;  /* 0x0000000000007941 */ /* 0x000fea0003800000 */
.L_x_1091:
        /* <DEDUP_REMOVED lines=26> */
.L_x_1093:
        /* <DEDUP_REMOVED lines=20> */
.L_x_1095:
[----:B------:R-:W-:Y:S05]  /*8720*/  BSYNC B0 ;  /* 0x0000000000007941 */ /* 0x000fea0003800000 */
.L_x_1094:
[----:B------:R-:W-:Y:S02]  /*8730*/  HADD2.F32 R13, -RZ, R13.H1_H1 ;  /* 0x3000000dff0d7230 */ /* 0x000fe40000004100 */
[----:B------:R-:W-:Y:S01]  /*8740*/  FADD.FTZ R35, R35, -UR12 ;  /* 0x8000000c23237e21 */ /* 0x000fe20008010000 */
[--C-:B012---:R-:W-:Y:S01]  /*8750*/  HADD2.F32 R24, -RZ, R71.reuse.H0_H0 ;  /* 0x20000047ff187230 */ /* 0x107fe20000004100 */
        /* <DEDUP_REMOVED lines=26> */
.L_x_1096:
        /* <DEDUP_REMOVED lines=20> */
.L_x_1098:
[----:B------:R-:W-:Y:S05]  /*8a40*/  BSYNC B0 ;  /* 0x0000000000007941 */ /* 0x000fea0003800000 */
.L_x_1097:
        /* <DEDUP_REMOVED lines=27> */
.L_x_1099:
        /* <DEDUP_REMOVED lines=20> */
.L_x_1101:
[----:B------:R-:W-:Y:S05]  /*8d40*/  BSYNC B0 ;  /* 0x0000000000007941 */ /* 0x000fea0003800000 */
.L_x_1100:
[----:B------:R-:W-:Y:S02]  /*8d50*/  HADD2.F32 R6, -RZ, R6.H1_H1 ;  /* 0x30000006ff067230 */ /* 0x000fe40000004100 */
[----:B------:R-:W-:Y:S01]  /*8d60*/  FADD.FTZ R33, R33, -UR12 ;  /* 0x8000000c21217e21 */ /* 0x000fe20008010000 */
[----:B------:R-:W-:Y:S01]  /*8d70*/  IADD3 R29, R28, 0x180, RZ ;  /* 0x000001801c1d7810 */ /* 0x000fe20007ffe0ff */
[----:B------:R-:W-:Y:S01]  /*8d80*/  ULDC.64 UR18, c[0x0][0x290] ;  /* 0x0000a40000127ab9 */ /* 0x000fe20000000a00 */
[--C-:B01----:R-:W-:Y:S02]  /*8d90*/  HADD2.F32 R12, -RZ, R69.reuse.H0_H0 ;  /* 0x20000045ff0c7230 */ /* 0x103fe40000004100 */
        /* <DEDUP_REMOVED lines=24> */
.L_x_1102:
        /* <DEDUP_REMOVED lines=25> */
.L_x_1104:
[----:B------:R-:W-:Y:S05]  /*90b0*/  BSYNC B0 ;  /* 0x0000000000007941 */ /* 0x000fea0003800000 */
.L_x_1103:
        /* <DEDUP_REMOVED lines=27> */
.L_x_1105:
        /* <DEDUP_REMOVED lines=25> */
.L_x_1107:
[----:B------:R-:W-:Y:S05]  /*9400*/  BSYNC B0 ;  /* 0x0000000000007941 */ /* 0x000fea0003800000 */
.L_x_1106:
        /* <DEDUP_REMOVED lines=27> */
.L_x_1108:
        /* <DEDUP_REMOVED lines=25> */
.L_x_1110:
[----:B------:R-:W-:Y:S05]  /*9750*/  BSYNC B0 ;  /* 0x0000000000007941 */ /* 0x000fea0003800000 */
.L_x_1109:
        /* <DEDUP_REMOVED lines=27> */
.L_x_1111:
[----:B------:R-:W-:Y:S01]  /*9910*/  ISETP.GE.U32.AND P0, PT, R28, UR18, PT ;  /* 0x000000121c007c0c */ /* 0x000fe2000bf06070 */
[----:B------:R-:W-:Y:S03]  /*9920*/  BSSY B0, `(.L_x_1112) ;  /* 0x0000015000007945 */ /* 0x000fe60003800000 */
[----:B------:R-:W-:-:S04]  /*9930*/  ISETP.GE.AND.EX P0, PT, R25, UR19, PT, P0 ;  /* 0x0000001319007c0c */ /* 0x000fc8000bf06300 */
[----:B------:R-:W-:-:S13]  /*9940*/  ISETP.LT.U32.AND P0, PT, R2, 0x80, !P0 ;  /* 0x000000800200780c */ /* 0x000fda0004701070 */
[----:B------:R-:W-:Y:S05]  /*9950*/  @!P0 BRA `(.L_x_1113) ;  /* 0x0000000000448947 */ /* 0x000fea0003800000 */
[----:B------:R-:W-:Y:S01]  /*9960*/  ULDC.64 UR18, c[0x0][0x288] ;  /* 0x0000a20000127ab9 */ /* 0x000fe20000000a00 */
[----:B------:R-:W-:Y:S01]  /*9970*/  MOV R21, R23 ;  /* 0x0000001700157202 */ /* 0x000fe20000000f00 */
[----:B------:R-:W-:Y:S02]  /*9980*/  IMAD R7, R119, UR18, RZ ;  /* 0x0000001277077c24 */ /* 0x000fe4000f8e02ff */
[--C-:B------:R-:W-:Y:S01]  /*9990*/  FFMA.FTZ R11, R24, UR9, R19.reuse ;  /* 0x00000009180b7c23 */ /* 0x100fe20008010013 */
        /* <DEDUP_REMOVED lines=13> */
.L_x_1113:
[----:B------:R-:W-:Y:S05]  /*9a70*/  BSYNC B0 ;  /* 0x0000000000007941 */ /* 0x000fea0003800000 */
.L_x_1112:
[----:B------:R-:W-:Y:S02]  /*9a80*/  IADD3 R5, R3, R5, RZ ;  /* 0x0000000503057210 */ /* 0x000fe40007ffe0ff */
[----:B------:R-:W-:Y:S02]  /*9a90*/  IADD3 R84, R84, 0x1, RZ ;  /* 0x0000000154547810 */ /* 0x000fe40007ffe0ff */
[----:B------:R-:W-:-:S13]  /*9aa0*/  ISETP.GE.AND P0, PT, R5, UR4, PT ;  /* 0x0000000405007c0c */ /* 0x000fda000bf06270 */
[----:B------:R-:W-:Y:S05]  /*9ab0*/  @!P0 BRA `(.L_x_1114) ;  /* 0xffffff6c00088947 */ /* 0x000fea000383ffff */
.L_x_1031:
        /* <DEDUP_REMOVED lines=23> */
.L_x_1116:
[----:B------:R-:W-:Y:S05]  /*9c30*/  BSYNC B0 ;  /* 0x0000000000007941 */ /* 0x000fea0003800000 */
.L_x_1115:
[----:B------:R-:W-:Y:S05]  /*9c40*/  @P0 EXIT ;  /* 0x000000000000094d */ /* 0x000fea0003800000 */
[----:B------:R-:W-:Y:S05]  /*9c50*/  @P2 BRA `(.L_x_1117) ;  /* 0x0000000000202947 */ /* 0x000fea0003800000 */
[----:B------:R-:W-:-:S05]  /*9c60*/  IMAD R0, R6, R9, RZ ;  /* 0x0000000906007224 */ /* 0x000fca00078e02ff */
[----:B------:R-:W-:-:S13]  /*9c70*/  ISETP.NE.AND P0, PT, R0, -0x1, PT ;  /* 0xffffffff0000780c */ /* 0x000fda0003f05270 */
[----:B------:R-:W-:Y:S05]  /*9c80*/  @!P0 BRA `(.L_x_1117) ;  /* 0x0000000000148947 */ /* 0x000fea0003800000 */
.L_x_1118:
[----:B0-----:R-:W2:Y:S04]  /*9c90*/  LDG.E.STRONG.GPU R3, desc[UR14][R4.64] ;  /* 0x0000000e04037981 */ /* 0x001ea8000c1ef900 */
[----:B--2---:R-:W-:Y:S01]  /*9ca0*/  CCTL.IVALL ;  /* 0x00000000ff00798f */ /* 0x004fe20002000000 */
[----:B------:R-:W-:Y:S05]  /*9cb0*/  YIELD ;  /* 0x0000000000007946 */ /* 0x000fea0003800000 */
[----:B------:R-:W-:-:S13]  /*9cc0*/  ISETP.NE.AND P0, PT, R3, R0, PT ;  /* 0x000000000300720c */ /* 0x000fda0003f05270 */
[----:B------:R-:W-:Y:S05]  /*9cd0*/  @P0 BRA `(.L_x_1118) ;  /* 0xfffffffc00ec0947 */ /* 0x000fea000383ffff */
.L_x_1117:
        /* <DEDUP_REMOVED lines=24> */
.L_x_1119:
        /* <DEDUP_REMOVED lines=25> */
.L_x_1120:
        /* <DEDUP_REMOVED lines=9> */
.L_x_3351:


//--------------------- .text._Z35group_norm_nhwc_bwd_one_pass_kernelI11Fp16IOFp16WLi64ELi8ELi128EEv26Group_norm_nhwc_bwd_params --------------------------
	.section	.text._Z35group_norm_nhwc_bwd_one_pass_kernelI11Fp16IOFp16WLi64ELi8ELi128EEv26Group_norm_nhwc_bwd_params,"ax",@progbits
	.align	128
        .global         _Z35group_norm_nhwc_bwd_one_pass_kernelI11Fp16IOFp16WLi64ELi8ELi128EEv26Group_norm_nhwc_bwd_params
        .type           _Z35group_norm_nhwc_bwd_one_pass_kernelI11Fp16IOFp16WLi64ELi8ELi128EEv26Group_norm_nhwc_bwd_params,@function
        .size           _Z35group_norm_nhwc_bwd_one_pass_kernelI11Fp16IOFp16WLi64ELi8ELi128EEv26Group_norm_nhwc_bwd_params,(.L_x_3352 - _Z35group_norm_nhwc_bwd_one_pass_kernelI11Fp16IOFp16WLi64ELi8ELi128EEv26Group_norm_nhwc_bwd_params)
        .other          _Z35group_norm_nhwc_bwd_one_pass_kernelI11Fp16IOFp16WLi64ELi8ELi128EEv26Group_norm_nhwc_bwd_params,@"STO_CUDA_ENTRY STV_DEFAULT"
_Z35group_norm_nhwc_bwd_one_pass_kernelI11Fp16IOFp16WLi64ELi8ELi128EEv26Group_norm_nhwc_bwd_params:
.text._Z35group_norm_nhwc_bwd_one_pass_kernelI11Fp16IOFp16WLi64ELi8ELi128EEv26Group_norm_nhwc_bwd_params:
        /* <DEDUP_REMOVED lines=47> */
.L_x_1148:
        /* <DEDUP_REMOVED lines=125> */
.L_x_1123:
[----:B------:R-:W-:Y:S05]  /*0ac0*/  BSYNC B0 ;  /* 0x0000000000007941 */ /* 0x000fea0003800000 */
.L_x_1122:
        /* <DEDUP_REMOVED lines=34> */
.L_x_1124:
        /* <DEDUP_REMOVED lines=26> */
.L_x_1125:
        /* <DEDUP_REMOVED lines=65> */
.L_x_1127:
[----:B------:R-:W-:Y:S05]  /*12a0*/  BSYNC B0 ;  /* 0x0000000000007941 */ /* 0x000fea0003800000 */
.L_x_1126:
        /* <DEDUP_REMOVED lines=158> */
.L_x_1129:
[----:B------:R-:W-:Y:S05]  /*1c90*/  BSYNC B0 ;  /* 0x0000000000007941 */ /* 0x000fea0003800000 */
.L_x_1128:
        /* <DEDUP_REMOVED lines=19> */
.L_x_1131:
[----:B------:R-:W-:Y:S05]  /*1dd0*/  BSYNC B0 ;  /* 0x0000000000007941 */ /* 0x000fea0003800000 */
.L_x_1130:
        /* <DEDUP_REMOVED lines=31> */
.L_x_1134:
[----:B--2---:R-:W2:Y:S04]  /*1fd0*/  LDG.E.STRONG.GPU R10, desc[UR12][R8.64] ;  /* 0x0000000c080a7981 */ /* 0x004ea8000c1ef900 */
[----:B--2---:R-:W-:Y:S01]  /*1fe0*/  CCTL.IVALL ;  /* 0x00000000ff00798f */ /* 0x004fe20002000000 */
[----:B------:R-:W-:Y:S05]  /*1ff0*/  YIELD ;  /* 0x0000000000007946 */ /* 0x000fea0003800000 */
[----:B------:R-:W-:-:S13]  /*2000*/  ISETP.NE.AND P0, PT, R10, R15, PT ;  /* 0x0000000f0a00720c */ /* 0x000fda0003f05270 */
[----:B------:R-:W-:Y:S05]  /*2010*/  @P0 BRA `(.L_x_1134) ;  /* 0xfffffffc00ec0947 */ /* 0x000fea000383ffff */
.L_x_1133:
        /* <DEDUP_REMOVED lines=16> */
.L_x_1138:
        /* <DEDUP_REMOVED lines=115> */
.L_x_1137:
        /* <DEDUP_REMOVED lines=61> */
.L_x_1139:
[----:B------:R-:W-:-:S13]  /*2c20*/  ISETP.NE.OR P0, PT, R16, RZ, P0 ;  /* 0x000000ff1000720c */ /* 0x000fda0000705670 */
[----:B------:R-:W-:Y:S05]  /*2c30*/  @!P0 BRA `(.L_x_1135) ;  /* 0x00000000007c8947 */ /* 0x000fea0003800000 */
.L_x_1136:
        /* <DEDUP_REMOVED lines=31> */
.L_x_1135:
        /* <DEDUP_REMOVED lines=11> */
.L_x_1141:
[----:B------:R-:W-:Y:S05]  /*2ee0*/  BSYNC B0 ;  /* 0x0000000000007941 */ /* 0x000fea0003800000 */
.L_x_1140:
        /* <DEDUP_REMOVED lines=16> */
.L_x_1132:
        /* <DEDUP_REMOVED lines=40> */
.L_x_1142:
        /* <DEDUP_REMOVED lines=21> */
.L_x_1144:
[----:B------:R-:W-:Y:S05]  /*33c0*/  BSYNC B0 ;  /* 0x0000000000007941 */ /* 0x000fea0003800000 */
.L_x_1143:
        /* <DEDUP_REMOVED lines=27> */
.L_x_1145:
        /* <DEDUP_REMOVED lines=26> */
.L_x_1147:
[----:B------:R-:W-:Y:S05]  /*3720*/  BSYNC B0 ;  /* 0x0000000000007941 */ /* 0x000fea0003800000 */
.L_x_1146:
[----:B------:R-:W-:Y:S01]  /*3730*/  ULDC UR4, c[0x0][0x2a0] ;  /* 0x0000a80000047ab9 */ /* 0x000fe20000000800 */
[----:B------:R-:W-:Y:S01]  /*3740*/  ULDC UR6, c[0x0][0x270] ;  /* 0x00009c0000067ab9 */ /* 0x000fe20000000800 */
[----:B------:R-:W-:Y:S01]  /*3750*/  IADD3 R35, R24, R35, RZ ;  /* 0x0000002318237210 */ /* 0x000fe20007ffe0ff */
[----:B------:R-:W-:Y:S01]  /*3760*/  UIMAD UR4, UR4, UR6, URZ ;  /* 0x00000006040472a4 */ /* 0x000fe2000f8e023f */
[----:B------:R-:W-:-:S05]  /*3770*/  IADD3 R34, R34, 0x1, RZ ;  /* 0x0000000122227810 */ /* 0x000fca0007ffe0ff */
[----:B------:R-:W-:-:S13]  /*3780*/  ISETP.GE.AND P0, PT, R35, UR4, PT ;  /* 0x0000000423007c0c */ /* 0x000fda000bf06270 */
[----:B------:R-:W-:Y:S05]  /*3790*/  @!P0 BRA `(.L_x_1148) ;  /* 0xffffffc800d48947 */ /* 0x000fea000383ffff */
.L_x_1121:
        /* <DEDUP_REMOVED lines=23> */
.L_x_1150:
[----:B------:R-:W-:Y:S05]  /*3910*/  BSYNC B0 ;  /* 0x0000000000007941 */ /* 0x000fea0003800000 */
.L_x_1149:
[----:B------:R-:W-:Y:S05]  /*3920*/  @P0 EXIT ;  /* 0x000000000000094d */ /* 0x000fea0003800000 */
[----:B------:R-:W-:Y:S05]  /*3930*/  @P2 BRA `(.L_x_1151) ;  /* 0x0000000000202947 */ /* 0x000fea0003800000 */
[----:B------:R-:W-:-:S05]  /*3940*/  IMAD R0, R6, R7, RZ ;  /* 0x0000000706007224 */ /* 0x000fca00078e02ff */
[----:B------:R-:W-:-:S13]  /*3950*/  ISETP.NE.AND P0, PT, R0, -0x1, PT ;  /* 0xffffffff0000780c */ /* 0x000fda0003f05270 */
[----:B------:R-:W-:Y:S05]  /*3960*/  @!P0 BRA `(.L_x_1151) ;  /* 0x0000000000148947 */ /* 0x000fea0003800000 */
.L_x_1152:
[----:B0-----:R-:W2:Y:S04]  /*3970*/  LDG.E.STRONG.GPU R5, desc[UR12][R2.64] ;  /* 0x0000000c02057981 */ /* 0x001ea8000c1ef900 */
[----:B--2---:R-:W-:Y:S01]  /*3980*/  CCTL.IVALL ;  /* 0x00000000ff00798f */ /* 0x004fe20002000000 */
[----:B------:R-:W-:Y:S05]  /*3990*/  YIELD ;  /* 0x0000000000007946 */ /* 0x000fea0003800000 */
[----:B------:R-:W-:-:S13]  /*39a0*/  ISETP.NE.AND P0, PT, R5, R0, PT ;  /* 0x000000000500720c */ /* 0x000fda0003f05270 */
[----:B------:R-:W-:Y:S05]  /*39b0*/  @P0 BRA `(.L_x_1152) ;  /* 0xfffffffc00ec0947 */ /* 0x000fea000383ffff */
.L_x_1151:
        /* <DEDUP_REMOVED lines=24> */
.L_x_1153:
        /* <DEDUP_REMOVED lines=25> */
.L_x_1154:
        /* <DEDUP_REMOVED lines=11> */
.L_x_3352:


//--------------------- .text._Z35group_norm_nhwc_bwd_one_pass_kernelI11Fp16IOFp16WLi128ELi8ELi128EEv26Group_norm_nhwc_bwd_params --------------------------
	.section	.text._Z35group_norm_nhwc_bwd_one_pass_kernelI11Fp16IOFp16WLi128ELi8ELi128EEv26Group_norm_nhwc_bwd_params,"ax",@progbits
	.align	128
        .global         _Z35group_norm_nhwc_bwd_one_pass_kernelI11Fp16IOFp16WLi128ELi8ELi128EEv26Group_norm_nhwc_bwd_params
        .type           _Z35group_norm_nhwc_bwd_one_pass_kernelI11Fp16IOFp16WLi128ELi8ELi128EEv26Group_norm_nhwc_bwd_params,@function
        .size           _Z35group_norm_nhwc_bwd_one_pass_kernelI11Fp16IOFp16WLi128ELi8ELi128EEv26Group_norm_nhwc_bwd_params,(.L_x_3353 - _Z35group_norm_nhwc_bwd_one_pass_kernelI11Fp16IOFp16WLi128ELi8ELi128EEv26Group_norm_nhwc_bwd_params)
        .other          _Z35group_norm_nhwc_bwd_one_pass_kernelI11Fp16IOFp16WLi128ELi8ELi128EEv26Group_norm_nhwc_bwd_params,@"STO_CUDA_ENTRY STV_DEFAULT"
_Z35group_norm_nhwc_bwd_one_pass_kernelI11Fp16IOFp16WLi128ELi8ELi128EEv26Group_norm_nhwc_bwd_params:
.text._Z35group_norm_nhwc_bwd_one_pass_kernelI11Fp16IOFp16WLi128ELi8ELi128EEv26Group_norm_nhwc_bwd_params:
        /* <DEDUP_REMOVED lines=48> */
.L_x_1190:
        /* <DEDUP_REMOVED lines=174> */
.L_x_1157:
[----:B------:R-:W-:Y:S05]  /*0de0*/  BSYNC B0 ;  /* 0x0000000000007941 */ /* 0x000fea0003800000 */
.L_x_1156:
        /* <DEDUP_REMOVED lines=29> */
.L_x_1158:
        /* <DEDUP_REMOVED lines=33> */
.L_x_1159:
        /* <DEDUP_REMOVED lines=31> */
.L_x_1160:
        /* <DEDUP_REMOVED lines=35> */
.L_x_1161:
        /* <DEDUP_REMOVED lines=71> */
.L_x_1163:
[----:B------:R-:W-:Y:S05]  /*1a60*/  BSYNC B0 ;  /* 0x0000000000007941 */ /* 0x000fea0003800000 */
.L_x_1162:
        /* <DEDUP_REMOVED lines=158> */
.L_x_1165:
[----:B------:R-:W-:Y:S05]  /*2450*/  BSYNC B0 ;  /* 0x0000000000007941 */ /* 0x000fea0003800000 */
.L_x_1164:
        /* <DEDUP_REMOVED lines=20> */
.L_x_1167:
[----:B------:R-:W-:Y:S05]  /*25a0*/  BSYNC B0 ;  /* 0x0000000000007941 */ /* 0x000fea0003800000 */
.L_x_1166:
        /* <DEDUP_REMOVED lines=35> */
.L_x_1170:
[----:B------:R-:W2:Y:S04]  /*27e0*/  LDG.E.STRONG.GPU R5, desc[UR12][R8.64] ;  /* 0x0000000c08057981 */ /* 0x000ea8000c1ef900 */
[----:B--2---:R-:W-:Y:S01]  /*27f0*/  CCTL.IVALL ;  /* 0x00000000ff00798f */ /* 0x004fe20002000000 */
[----:B------:R-:W-:Y:S05]  /*2800*/  YIELD ;  /* 0x0000000000007946 */ /* 0x000fea0003800000 */
[----:B------:R-:W-:-:S13]  /*2810*/  ISETP.NE.AND P0, PT, R5, R12, PT ;  /* 0x0000000c0500720c */ /* 0x000fda0003f05270 */
[----:B------:R-:W-:Y:S05]  /*2820*/  @P0 BRA `(.L_x_1170) ;  /* 0xfffffffc00ec0947 */ /* 0x000fea000383ffff */
.L_x_1169:
        /* <DEDUP_REMOVED lines=17> */
.L_x_1174:
        /* <DEDUP_REMOVED lines=115> */
.L_x_1173:
        /* <DEDUP_REMOVED lines=61> */
.L_x_1175:
[----:B------:R-:W-:-:S13]  /*3440*/  ISETP.NE.OR P0, PT, R5, RZ, P0 ;  /* 0x000000ff0500720c */ /* 0x000fda0000705670 */
[----:B------:R-:W-:Y:S05]  /*3450*/  @!P0 BRA `(.L_x_1171) ;  /* 0x00000000007c8947 */ /* 0x000fea0003800000 */
.L_x_1172:
        /* <DEDUP_REMOVED lines=31> */
.L_x_1171:
        /* <DEDUP_REMOVED lines=11> */
.L_x_1177:
[----:B------:R-:W-:Y:S05]  /*3700*/  BSYNC B0 ;  /* 0x0000000000007941 */ /* 0x000fea0003800000 */
.L_x_1176:
        /* <DEDUP_REMOVED lines=16> */
.L_x_1168:
        /* <DEDUP_REMOVED lines=50> */
.L_x_1178:
        /* <DEDUP_REMOVED lines=21> */
.L_x_1180:
[----:B------:R-:W-:Y:S05]  /*3c80*/  BSYNC B0 ;  /* 0x0000000000007941 */ /* 0x000fea0003800000 */
.L_x_1179:
        /* <DEDUP_REMOVED lines=25> */
.L_x_1181:
        /* <DEDUP_REMOVED lines=22> */
.L_x_1183:
[----:B------:R-:W-:Y:S05]  /*3f80*/  BSYNC B0 ;  /* 0x0000000000007941 */ /* 0x000fea0003800000 */
.L_x_1182:
        /* <DEDUP_REMOVED lines=31> */
.L_x_1184:
        /* <DEDUP_REMOVED lines=22> */
.L_x_1186:
[----:B------:R-:W-:Y:S05]  /*42e0*/  BSYNC B0 ;  /* 0x0000000000007941 */ /* 0x000fea0003800000 */
.L_x_1185:
        /* <DEDUP_REMOVED lines=25> */
.L_x_1187:
        /* <DEDUP_REMOVED lines=21> */
.L_x_1189:
[----:B------:R-:W-:Y:S05]  /*45d0*/  BSYNC B0 ;  /* 0x0000000000007941 */ /* 0x000fea0003800000 */
.L_x_1188:
        /* <DEDUP_REMOVED lines=8> */
.L_x_1155:
        /* <DEDUP_REMOVED lines=23> */
.L_x_1192:
[----:B------:R-:W-:Y:S05]  /*47d0*/  BSYNC B0 ;  /* 0x0000000000007941 */ /* 0x000fea0003800000 */
.L_x_1191:
[----:B------:R-:W-:Y:S05]  /*47e0*/  @P0 EXIT ;  /* 0x000000000000094d */ /* 0x000fea0003800000 */
[----:B------:R-:W-:Y:S05]  /*47f0*/  @P2 BRA `(.L_x_1193) ;  /* 0x0000000000202947 */ /* 0x000fea0003800000 */
[----:B------:R-:W-:-:S05]  /*4800*/  IMAD R0, R6, R7, RZ ;  /* 0x0000000706007224 */ /* 0x000fca00078e02ff */
[----:B------:R-:W-:-:S13]  /*4810*/  ISETP.NE.AND P0, PT, R0, -0x1, PT ;  /* 0xffffffff0000780c */ /* 0x000fda0003f05270 */
[----:B------:R-:W-:Y:S05]  /*4820*/  @!P0 BRA `(.L_x_1193) ;  /* 0x0000000000148947 */ /* 0x000fea0003800000 */
.L_x_1194:
[----:B0-----:R-:W2:Y:S04]  /*4830*/  LDG.E.STRONG.GPU R5, desc[UR12][R2.64] ;  /* 0x0000000c02057981 */ /* 0x001ea8000c1ef900 */
[----:B--2---:R-:W-:Y:S01]  /*4840*/  CCTL.IVALL ;  /* 0x00000000ff00798f */ /* 0x004fe20002000000 */
[----:B------:R-:W-:Y:S05]  /*4850*/  YIELD ;  /* 0x0000000000007946 */ /* 0x000fea0003800000 */
[----:B------:R-:W-:-:S13]  /*4860*/  ISETP.NE.AND P0, PT, R5, R0, PT ;  /* 0x000000000500720c */ /* 0x000fda0003f05270 */
[----:B------:R-:W-:Y:S05]  /*4870*/  @P0 BRA `(.L_x_1194) ;  /* 0xfffffffc00ec0947 */ /* 0x000fea000383ffff */
.L_x_1193:
        /* <DEDUP_REMOVED lines=24> */
.L_x_1195:
        /* <DEDUP_REMOVED lines=25> */
.L_x_1196:
        /* <DEDUP_REMOVED lines=15> */
.L_x_3353:


//--------------------- .text._Z35group_norm_nhwc_bwd_one_pass_kernelI11Fp16IOFp16WLi256ELi8ELi128EEv26Group_norm_nhwc_bwd_params --------------------------
	.section	.text._Z35group_norm_nhwc_bwd_one_pass_kernelI11Fp16IOFp16WLi256ELi8ELi128EEv26Group_norm_nhwc_bwd_params,"ax",@progbits
	.align	128
        .global         _Z35group_norm_nhwc_bwd_one_pass_kernelI11Fp16IOFp16WLi256ELi8ELi128EEv26Group_norm_nhwc_bwd_params
        .type           _Z35group_norm_nhwc_bwd_one_pass_kernelI11Fp16IOFp16WLi256ELi8ELi128EEv26Group_norm_nhwc_bwd_params,@function
        .size           _Z35group_norm_nhwc_bwd_one_pass_kernelI11Fp16IOFp16WLi256ELi8ELi128EEv26Group_norm_nhwc_bwd_params,(.L_x_3354 - _Z35group_norm_nhwc_bwd_one_pass_kernelI11Fp16IOFp16WLi256ELi8ELi128EEv26Group_norm_nhwc_bwd_params)
        .other          _Z35group_norm_nhwc_bwd_one_pass_kernelI11Fp16IOFp16WLi256ELi8ELi128EEv26Group_norm_nhwc_bwd_params,@"STO_CUDA_ENTRY STV_DEFAULT"
_Z35group_norm_nhwc_bwd_one_pass_kernelI11Fp16IOFp16WLi256ELi8ELi128EEv26Group_norm_nhwc_bwd_params:
.text._Z35group_norm_nhwc_bwd_one_pass_kernelI11Fp16IOFp16WLi256ELi8ELi128EEv26Group_norm_nhwc_bwd_params:
        /* <DEDUP_REMOVED lines=68> */
.L_x_1248:
        /* <DEDUP_REMOVED lines=251> */
.L_x_1199:
[----:B------:R-:W-:Y:S05]  /*13f0*/  BSYNC B0 ;  /* 0x0000000000007941 */ /* 0x000fea0003800000 */
.L_x_1198:
        /* <DEDUP_REMOVED lines=35> */
.L_x_1200:
        /* <DEDUP_REMOVED lines=26> */
.L_x_1201:
        /* <DEDUP_REMOVED lines=41> */
.L_x_1202:
        /* <DEDUP_REMOVED lines=39> */
.L_x_1203:
        /* <DEDUP_REMOVED lines=32> */
.L_x_1204:
        /* <DEDUP_REMOVED lines=38> */
.L_x_1205:
        /* <DEDUP_REMOVED lines=36> */
.L_x_1206:
        /* <DEDUP_REMOVED lines=35> */
.L_x_1207:
        /* <DEDUP_REMOVED lines=62> */
.L_x_1209:
[----:B------:R-:W-:Y:S05]  /*2980*/  BSYNC B0 ;  /* 0x0000000000007941 */ /* 0x000fea0003800000 */
.L_x_1208:
        /* <DEDUP_REMOVED lines=160> */
.L_x_1211:
[----:B------:R-:W-:Y:S05]  /*3390*/  BSYNC B0 ;  /* 0x0000000000007941 */ /* 0x000fea0003800000 */
.L_x_1210:
        /* <DEDUP_REMOVED lines=18> */
.L_x_1213:
[----:B------:R-:W-:Y:S05]  /*34c0*/  BSYNC B0 ;  /* 0x0000000000007941 */ /* 0x000fea0003800000 */
.L_x_1212:
        /* <DEDUP_REMOVED lines=33> */
.L_x_1216:
[----:B-1----:R-:W2:Y:S04]  /*36e0*/  LDG.E.STRONG.GPU R14, desc[UR12][R12.64] ;  /* 0x0000000c0c0e7981 */ /* 0x002ea8000c1ef900 */
[----:B--2---:R-:W-:Y:S01]  /*36f0*/  CCTL.IVALL ;  /* 0x00000000ff00798f */ /* 0x004fe20002000000 */
[----:B------:R-:W-:Y:S05]  /*3700*/  YIELD ;  /* 0x0000000000007946 */ /* 0x000fea0003800000 */
[----:B------:R-:W-:-:S13]  /*3710*/  ISETP.NE.AND P6, PT, R14, R21, PT ;  /* 0x000000150e00720c */ /* 0x000fda0003fc5270 */
[----:B------:R-:W-:Y:S05]  /*3720*/  @P6 BRA `(.L_x_1216) ;  /* 0xfffffffc00ec6947 */ /* 0x000fea000383ffff */
.L_x_1215:
        /* <DEDUP_REMOVED lines=18> */
.L_x_1220:
        /* <DEDUP_REMOVED lines=116> */
.L_x_1219:
        /* <DEDUP_REMOVED lines=62> */
.L_x_1221:
[----:B------:R-:W-:-:S06]  /*4370*/  UISETP.NE.OR UP0, UPT, UR8, URZ, UP0 ;  /* 0x0000003f0800728c */ /* 0x000fcc0008705670 */
[----:B------:R-:W-:-:S13]  /*4380*/  PLOP3.LUT P6, PT, PT, PT, UP0, 0x80, 0x0 ;  /* 0x000000000000781c */ /* 0x000fda0003fcf008 */
[----:B------:R-:W-:Y:S05]  /*4390*/  @!P6 BRA `(.L_x_1217) ;  /* 0x00000000007ce947 */ /* 0x000fea0003800000 */
.L_x_1218:
        /* <DEDUP_REMOVED lines=31> */
.L_x_1217:
        /* <DEDUP_REMOVED lines=10> */
.L_x_1223:
[----:B------:R-:W-:Y:S05]  /*4630*/  BSYNC B0 ;  /* 0x0000000000007941 */ /* 0x000fea0003800000 */
.L_x_1222:
        /* <DEDUP_REMOVED lines=17> */
.L_x_1214:
        /* <DEDUP_REMOVED lines=40> */
.L_x_1224:
        /* <DEDUP_REMOVED lines=21> */
.L_x_1226:
[----:B------:R-:W-:Y:S05]  /*4b20*/  BSYNC B0 ;  /* 0x0000000000007941 */ /* 0x000fea0003800000 */
.L_x_1225:
        /* <DEDUP_REMOVED lines=28> */
.L_x_1227:
        /* <DEDUP_REMOVED lines=20> */
.L_x_1229:
[----:B------:R-:W-:Y:S05]  /*4e30*/  BSYNC B0 ;  /* 0x0000000000007941 */ /* 0x000fea0003800000 */
.L_x_1228:
        /* <DEDUP_REMOVED lines=27> */
.L_x_1230:
        /* <DEDUP_REMOVED lines=20> */
.L_x_1232:
[----:B------:R-:W-:Y:S05]  /*5130*/  BSYNC B0 ;  /* 0x0000000000007941 */ /* 0x000fea0003800000 */
.L_x_1231:
        /* <DEDUP_REMOVED lines=26> */
.L_x_1233:
        /* <DEDUP_REMOVED lines=22> */
.L_x_1235:
[----:B------:R-:W-:Y:S05]  /*5440*/  BSYNC B0 ;  /* 0x0000000000007941 */ /* 0x000fea0003800000 */
.L_x_1234:
        /* <DEDUP_REMOVED lines=29> */
.L_x_1236:
        /* <DEDUP_REMOVED lines=22> */
.L_x_1238:
[----:B------:R-:W-:Y:S05]  /*5780*/  BSYNC B0 ;  /* 0x0000000000007941 */ /* 0x000fea0003800000 */
.L_x_1237:
        /* <DEDUP_REMOVED lines=27> */
.L_x_1239:
        /* <DEDUP_REMOVED lines=22> */
.L_x_1241:
[----:B------:R-:W-:Y:S05]  /*5aa0*/  BSYNC B0 ;  /* 0x0000000000007941 */ /* 0x000fea0003800000 */
.L_x_1240:
        /* <DEDUP_REMOVED lines=29> */
.L_x_1242:
        /* <DEDUP_REMOVED lines=27> */
.L_x_1244:
[----:B------:R-:W-:Y:S05]  /*5e30*/  BSYNC B0 ;  /* 0x0000000000007941 */ /* 0x000fea0003800000 */
.L_x_1243:
        /* <DEDUP_REMOVED lines=30> */
.L_x_1245:
        /* <DEDUP_REMOVED lines=21> */
.L_x_1247:
[----:B------:R-:W-:Y:S05]  /*6170*/  BSYNC B0 ;  /* 0x0000000000007941 */ /* 0x000fea0003800000 */
.L_x_1246:
[----:B------:R-:W-:Y:S01]  /*6180*/  ULDC UR8, c[0x0][0x2a0] ;  /* 0x0000a80000087ab9 */ /* 0x000fe20000000800 */
[----:B------:R-:W-:Y:S01]  /*6190*/  ULDC UR9, c[0x0][0x270] ;  /* 0x00009c0000097ab9 */ /* 0x000fe20000000800 */
[----:B------:R-:W-:Y:S01]  /*61a0*/  IADD3 R46, R2, R46, RZ ;  /* 0x0000002e022e7210 */ /* 0x000fe20007ffe0ff */
[----:B------:R-:W-:Y:S01]  /*61b0*/  UIMAD UR8, UR8, UR9, URZ ;  /* 0x00000009080872a4 */ /* 0x000fe2000f8e023f */
[----:B------:R-:W-:-:S05]  /*61c0*/  IADD3 R47, R47, 0x1, RZ ;  /* 0x000000012f2f7810 */ /* 0x000fca0007ffe0ff */
[----:B------:R-:W-:-:S13]  /*61d0*/  ISETP.GE.AND P0, PT, R46, UR8, PT ;  /* 0x000000082e007c0c */ /* 0x000fda000bf06270 */
[----:B------:R-:W-:Y:S05]  /*61e0*/  @!P0 BRA `(.L_x_1248) ;  /* 0xffffffa000948947 */ /* 0x000fea000383ffff */
.L_x_1197:
        /* <DEDUP_REMOVED lines=23> */
.L_x_1250:
[----:B------:R-:W-:Y:S05]  /*6360*/  BSYNC B0 ;  /* 0x0000000000007941 */ /* 0x000fea0003800000 */
.L_x_1249:
[----:B------:R-:W-:Y:S05]  /*6370*/  @P0 EXIT ;  /* 0x000000000000094d */ /* 0x000fea0003800000 */
[----:B------:R-:W-:Y:S05]  /*6380*/  @P2 BRA `(.L_x_1251) ;  /* 0x0000000000202947 */ /* 0x000fea0003800000 */
[----:B------:R-:W-:-:S05]  /*6390*/  IMAD R0, R6, R7, RZ ;  /* 0x0000000706007224 */ /* 0x000fca00078e02ff */
[----:B------:R-:W-:-:S13]  /*63a0*/  ISETP.NE.AND P0, PT, R0, -0x1, PT ;  /* 0xffffffff0000780c */ /* 0x000fda0003f05270 */
[----:B------:R-:W-:Y:S05]  /*63b0*/  @!P0 BRA `(.L_x_1251) ;  /* 0x0000000000148947 */ /* 0x000fea0003800000 */
.L_x_1252:
[----:B-1----:R-:W2:Y:S04]  /*63c0*/  LDG.E.STRONG.GPU R5, desc[UR12][R2.64] ;  /* 0x0000000c02057981 */ /* 0x002ea8000c1ef900 */
[----:B--2---:R-:W-:Y:S01]  /*63d0*/  CCTL.IVALL ;  /* 0x00000000ff00798f */ /* 0x004fe20002000000 */
[----:B------:R-:W-:Y:S05]  /*63e0*/  YIELD ;  /* 0x0000000000007946 */ /* 0x000fea0003800000 */
[----:B------:R-:W-:-:S13]  /*63f0*/  ISETP.NE.AND P0, PT, R5, R0, PT ;  /* 0x000000000500720c */ /* 0x000fda0003f05270 */
[----:B------:R-:W-:Y:S05]  /*6400*/  @P0 BRA `(.L_x_1252) ;  /* 0xfffffffc00ec0947 */ /* 0x000fea000383ffff */
.L_x_1251:
        /* <DEDUP_REMOVED lines=24> */
.L_x_1253:
        /* <DEDUP_REMOVED lines=17> */
[----:B---3--:R-:W-:Y:S02]  /*66a0*/  F2FP.F16.F32.PACK_AB R3, R15, R0 ;  /* 0x000000000f03723e */ /* 0x008fe400000000ff */
[----:B------:R-:W-:Y:S02]  /*66b0*/  SHF.R.S32.HI R0, RZ, 0x1f, R50 ;  /* 0x0000001fff007819 */ /* 0x000fe40000011432 */
[----:B----4-:R-:W-:Y:S01]  /*66c0*/  F2FP.F16.F32.PACK_AB R21, R19, R16 ;  /* 0x000000101315723e */ /* 0x010fe200000000ff */
[----:B------:R3:W-:Y:S04]  /*66d0*/  STG.E desc[UR12][R8.64], R3 ;  /* 0x0000000308007986 */ /* 0x0007e8000c10190c */
[----:B------:R3:W-:Y:S01]  /*66e0*/  STG.E desc[UR12][R10.64], R21 ;  /* 0x000000150a007986 */ /* 0x0007e2000c10190c */
[----:B------:R-:W-:-:S13]  /*66f0*/  ISETP.GT.AND.EX P0, PT, R27, R0, PT, P0 ;  /* 0x000000001b00720c */ /* 0x000fda0003f04300 */
[----:B---3--:R-:W-:Y:S05]  /*6700*/  @P0 BRA `(.L_x_1253) ;  /* 0xfffffffc00a00947 */ /* 0x008fea000383ffff */
[----:B------:R-:W-:Y:S05]  /*6710*/  EXIT ;  /* 0x000000000000794d */ /* 0x000fea0003800000 */
.L_x_1254:
        /* <DEDUP_REMOVED lines=14> */
.L_x_3354:


//--------------------- .text._Z35group_norm_nhwc_bwd_one_pass_kernelI11Fp16IOFp16WLi512ELi8ELi128EEv26Group_norm_nhwc_bwd_params --------------------------
	.section	.text._Z35group_norm_nhwc_bwd_one_pass_kernelI11Fp16IOFp16WLi512ELi8ELi128EEv26Group_norm_nhwc_bwd_params,"ax",@progbits
	.align	128
        .global         _Z35group_norm_nhwc_bwd_one_pass_kernelI11Fp16IOFp16WLi512ELi8ELi128EEv26Group_norm_nhwc_bwd_params
        .type           _Z35group_norm_nhwc_bwd_one_pass_kernelI11Fp16IOFp16WLi512ELi8ELi128EEv26Group_norm_nhwc_bwd_params,@function
        .size           _Z35group_norm_nhwc_bwd_one_pass_kernelI11Fp16IOFp16WLi512ELi8ELi128EEv26Group_norm_nhwc_bwd_params,(.L_x_3355 - _Z35group_norm_nhwc_bwd_one_pass_kernelI11Fp16IOFp16WLi512ELi8ELi128EEv26Group_norm_nhwc_bwd_params)
        .other          _Z35group_norm_nhwc_bwd_one_pass_kernelI11Fp16IOFp16WLi512ELi8ELi128EEv26Group_norm_nhwc_bwd_params,@"STO_CUDA_ENTRY STV_DEFAULT"
_Z35group_norm_nhwc_bwd_one_pass_kernelI11Fp16IOFp16WLi512ELi8ELi128EEv26Group_norm_nhwc_bwd_params:
.text._Z35group_norm_nhwc_bwd_one_pass_kernelI11Fp16IOFp16WLi512ELi8ELi128EEv26Group_norm_nhwc_bwd_params:
        /* <DEDUP_REMOVED lines=110> */
.L_x_1338:
        /* <DEDUP_REMOVED lines=424> */
.L_x_1257:
[----:B------:R-:W-:Y:S05]  /*2160*/  BSYNC B0 ;  /* 0x0000000000007941 */ /* 0x000fea0003800000 */
.L_x_1256:
        /* <DEDUP_REMOVED lines=26> */
.L_x_1258:
        /* <DEDUP_REMOVED lines=35> */
.L_x_1259:
        /* <DEDUP_REMOVED lines=40> */
.L_x_1260:
        /* <DEDUP_REMOVED lines=32> */
.L_x_1261:
        /* <DEDUP_REMOVED lines=38> */
.L_x_1262:
        /* <DEDUP_REMOVED lines=32> */
.L_x_1263:
        /* <DEDUP_REMOVED lines=38> */
.L_x_1264:
        /* <DEDUP_REMOVED lines=32> */
.L_x_1265:
        /* <DEDUP_REMOVED lines=38> */
.L_x_1266:
        /* <DEDUP_REMOVED lines=32> */
.L_x_1267:
        /* <DEDUP_REMOVED lines=38> */
.L_x_1268:
        /* <DEDUP_REMOVED lines=32> */
.L_x_1269:
        /* <DEDUP_REMOVED lines=38> */
.L_x_1270:
        /* <DEDUP_REMOVED lines=36> */
.L_x_1271:
        /* <DEDUP_REMOVED lines=35> */
.L_x_1272:
        /* <DEDUP_REMOVED lines=33> */
.L_x_1273:
        /* <DEDUP_REMOVED lines=89> */
.L_x_1275:
[----:B------:R-:W-:Y:S05]  /*49b0*/  BSYNC B0 ;  /* 0x0000000000007941 */ /* 0x000fea0003800000 */
.L_x_1274:
        /* <DEDUP_REMOVED lines=159> */
.L_x_1277:
[----:B------:R-:W-:Y:S05]  /*53b0*/  BSYNC B0 ;  /* 0x0000000000007941 */ /* 0x000fea0003800000 */
.L_x_1276:
        /* <DEDUP_REMOVED lines=15> */
.L_x_1279:
[----:B------:R-:W-:Y:S05]  /*54b0*/  BSYNC B0 ;  /* 0x0000000000007941 */ /* 0x000fea0003800000 */
.L_x_1278:
        /* <DEDUP_REMOVED lines=34> */
.L_x_1282:
[----:B------:R-:W2:Y:S04]  /*56e0*/  LDG.E.STRONG.GPU R19, desc[UR14][R24.64] ;  /* 0x0000000e18137981 */ /* 0x000ea8000c1ef900 */
[----:B--2---:R-:W-:Y:S01]  /*56f0*/  CCTL.IVALL ;  /* 0x00000000ff00798f */ /* 0x004fe20002000000 */
[----:B------:R-:W-:Y:S05]  /*5700*/  YIELD ;  /* 0x0000000000007946 */ /* 0x000fea0003800000 */
[----:B------:R-:W-:-:S13]  /*5710*/  ISETP.NE.AND P6, PT, R19, R32, PT ;  /* 0x000000201300720c */ /* 0x000fda0003fc5270 */
[----:B------:R-:W-:Y:S05]  /*5720*/  @P6 BRA `(.L_x_1282) ;  /* 0xfffffffc00ec6947 */ /* 0x000fea000383ffff */
.L_x_1281:
        /* <DEDUP_REMOVED lines=21> */
.L_x_1286:
        /* <DEDUP_REMOVED lines=115> */
.L_x_1285:
        /* <DEDUP_REMOVED lines=62> */
.L_x_1287:
[----:B------:R-:W-:-:S04]  /*6390*/  ISETP.NE.AND P6, PT, R19, RZ, PT ;  /* 0x000000ff1300720c */ /* 0x000fc80003fc5270 */
[----:B------:R-:W-:-:S13]  /*63a0*/  ISETP.NE.OR P6, PT, R25, RZ, P6 ;  /* 0x000000ff1900720c */ /* 0x000fda00037c5670 */
[----:B------:R-:W-:Y:S05]  /*63b0*/  @!P6 BRA `(.L_x_1283) ;  /* 0x00000000007ce947 */ /* 0x000fea0003800000 */
.L_x_1284:
        /* <DEDUP_REMOVED lines=31> */
.L_x_1283:
        /* <DEDUP_REMOVED lines=11> */
.L_x_1289:
[----:B------:R-:W-:Y:S05]  /*6660*/  BSYNC B0 ;  /* 0x0000000000007941 */ /* 0x000fea0003800000 */
.L_x_1288:
        /* <DEDUP_REMOVED lines=17> */
.L_x_1280:
        /* <DEDUP_REMOVED lines=41> */
.L_x_1290:
        /* <DEDUP_REMOVED lines=21> */
.L_x_1292:
[----:B------:R-:W-:Y:S05]  /*6b60*/  BSYNC B0 ;  /* 0x0000000000007941 */ /* 0x000fea0003800000 */
.L_x_1291:
        /* <DEDUP_REMOVED lines=28> */
.L_x_1293:
        /* <DEDUP_REMOVED lines=21> */
.L_x_1295:
[----:B------:R-:W-:Y:S05]  /*6e80*/  BSYNC B0 ;  /* 0x0000000000007941 */ /* 0x000fea0003800000 */
.L_x_1294:
        /* <DEDUP_REMOVED lines=28> */
.L_x_1296:
        /* <DEDUP_REMOVED lines=21> */
.L_x_1298:
[----:B------:R-:W-:Y:S05]  /*71a0*/  BSYNC B0 ;  /* 0x0000000000007941 */ /* 0x000fea0003800000 */
.L_x_1297:
        /* <DEDUP_REMOVED lines=28> */
.L_x_1299:
        /* <DEDUP_REMOVED lines=21> */
.L_x_1301:
[----:B------:R-:W-:Y:S05]  /*74c0*/  BSYNC B0 ;  /* 0x0000000000007941 */ /* 0x000fea0003800000 */
.L_x_1300:
        /* <DEDUP_REMOVED lines=28> */
.L_x_1302:
        /* <DEDUP_REMOVED lines=21> */
.L_x_1304:
[----:B------:R-:W-:Y:S05]  /*77e0*/  BSYNC B0 ;  /* 0x0000000000007941 */ /* 0x000fea0003800000 */
.L_x_1303:
        /* <DEDUP_REMOVED lines=28> */
.L_x_1305:
        /* <DEDUP_REMOVED lines=21> */
.L_x_1307:
[----:B------:R-:W-:Y:S05]  /*7b00*/  BSYNC B0 ;  /* 0x0000000000007941 */ /* 0x000fea0003800000 */
.L_x_1306:
        /* <DEDUP_REMOVED lines=28> */
.L_x_1308:
        /* <DEDUP_REMOVED lines=21> */
.L_x_1310:
[----:B------:R-:W-:Y:S05]  /*7e20*/  BSYNC B0 ;  /* 0x0000000000007941 */ /* 0x000fea0003800000 */
.L_x_1309:
        /* <DEDUP_REMOVED lines=28> */
.L_x_1311:
        /* <DEDUP_REMOVED lines=20> */
.L_x_1313:
[----:B------:R-:W-:Y:S05]  /*8130*/  BSYNC B0 ;  /* 0x0000000000007941 */ /* 0x000fea0003800000 */
.L_x_1312:
        /* <DEDUP_REMOVED lines=27> */
.L_x_1314:
        /* <DEDUP_REMOVED lines=20> */
.L_x_1316:
[----:B------:R-:W-:Y:S05]  /*8430*/  BSYNC B0 ;  /* 0x0000000000007941 */ /* 0x000fea0003800000 */
.L_x_1315:
        /* <DEDUP_REMOVED lines=26> */
.L_x_1317:
        /* <DEDUP_REMOVED lines=20> */
.L_x_1319:
[----:B------:R-:W-:Y:S05]  /*8720*/  BSYNC B0 ;  /* 0x0000000000007941 */ /* 0x000fea0003800000 */
.L_x_1318:
        /* <DEDUP_REMOVED lines=29> */
.L_x_1320:
        /* <DEDUP_REMOVED lines=20> */
.L_x_1322:
[----:B------:R-:W-:Y:S05]  /*8a40*/  BSYNC B0 ;  /* 0x0000000000007941 */ /* 0x000fea0003800000 */
.L_x_1321:
        /* <DEDUP_REMOVED lines=27> */
.L_x_1323:
        /* <DEDUP_REMOVED lines=20> */
.L_x_1325:
[----:B------:R-:W-:Y:S05]  /*8d40*/  BSYNC B0 ;  /* 0x0000000000007941 */ /* 0x000fea0003800000 */
.L_x_1324:
        /* <DEDUP_REMOVED lines=29> */
.L_x_1326:
        /* <DEDUP_REMOVED lines=25> */
.L_x_1328:
[----:B------:R-:W-:Y:S05]  /*90b0*/  BSYNC B0 ;  /* 0x0000000000007941 */ /* 0x000fea0003800000 */
.L_x_1327:
        /* <DEDUP_REMOVED lines=27> */
.L_x_1329:
        /* <DEDUP_REMOVED lines=25> */
.L_x_1331:
[----:B------:R-:W-:Y:S05]  /*9400*/  BSYNC B0 ;  /* 0x0000000000007941 */ /* 0x000fea0003800000 */
.L_x_1330:
        /* <DEDUP_REMOVED lines=27> */
.L_x_1332:
        /* <DEDUP_REMOVED lines=25> */
.L_x_1334:
[----:B------:R-:W-:Y:S05]  /*9750*/  BSYNC B0 ;  /* 0x0000000000007941 */ /* 0x000fea0003800000 */
.L_x_1333:
        /* <DEDUP_REMOVED lines=27> */
.L_x_1335:
        /* <DEDUP_REMOVED lines=22> */
.L_x_1337:
[----:B------:R-:W-:Y:S05]  /*9a70*/  BSYNC B0 ;  /* 0x0000000000007941 */ /* 0x000fea0003800000 */
.L_x_1336:
[----:B------:R-:W-:Y:S02]  /*9a80*/  IADD3 R5, R3, R5, RZ ;  /* 0x0000000503057210 */ /* 0x000fe40007ffe0ff */
[----:B------:R-:W-:Y:S02]  /*9a90*/  IADD3 R84, R84, 0x1, RZ ;  /* 0x0000000154547810 */ /* 0x000fe40007ffe0ff */
[----:B------:R-:W-:-:S13]  /*9aa0*/  ISETP.GE.AND P0, PT, R5, UR4, PT ;  /* 0x0000000405007c0c */ /* 0x000fda000bf06270 */
[----:B------:R-:W-:Y:S05]  /*9ab0*/  @!P0 BRA `(.L_x_1338) ;  /* 0xffffff6c00088947 */ /* 0x000fea000383ffff */
.L_x_1255:
        /* <DEDUP_REMOVED lines=23> */
.L_x_1340:
[----:B------:R-:W-:Y:S05]  /*9c30*/  BSYNC B0 ;  /* 0x0000000000007941 */ /* 0x000fea0003800000 */
.L_x_1339:
[----:B------:R-:W-:Y:S05]  /*9c40*/  @P0 EXIT ;  /* 0x000000000000094d */ /* 0x000fea0003800000 */
[----:B------:R-:W-:Y:S05]  /*9c50*/  @P2 BRA `(.L_x_1341) ;  /* 0x0000000000202947 */ /* 0x000fea0003800000 */
[----:B------:R-:W-:-:S05]  /*9c60*/  IMAD R0, R6, R9, RZ ;  /* 0x0000000906007224 */ /* 0x000fca00078e02ff */
[----:B------:R-:W-:-:S13]  /*9c70*/  ISETP.NE.AND P0, PT, R0, -0x1, PT ;  /* 0xffffffff0000780c */ /* 0x000fda0003f05270 */
[----:B------:R-:W-:Y:S05]  /*9c80*/  @!P0 BRA `(.L_x_1341) ;  /* 0x0000000000148947 */ /* 0x000fea0003800000 */
.L_x_1342:
[----:B0-----:R-:W2:Y:S04]  /*9c90*/  LDG.E.STRONG.GPU R3, desc[UR14][R4.64] ;  /* 0x0000000e04037981 */ /* 0x001ea8000c1ef900 */
[----:B--2---:R-:W-:Y:S01]  /*9ca0*/  CCTL.IVALL ;  /* 0x00000000ff00798f */ /* 0x004fe20002000000 */
[----:B------:R-:W-:Y:S05]  /*9cb0*/  YIELD ;  /* 0x0000000000007946 */ /* 0x000fea0003800000 */
[----:B------:R-:W-:-:S13]  /*9cc0*/  ISETP.NE.AND P0, PT, R3, R0, PT ;  /* 0x000000000300720c */ /* 0x000fda0003f05270 */
[----:B------:R-:W-:Y:S05]  /*9cd0*/  @P0 BRA `(.L_x_1342) ;  /* 0xfffffffc00ec0947 */ /* 0x000fea000383ffff */
.L_x_1341:
        /* <DEDUP_REMOVED lines=24> */
.L_x_1343:
        /* <DEDUP_REMOVED lines=25> */
.L_x_1344:
        /* <DEDUP_REMOVED lines=9> */
.L_x_3355:


//--------------------- .text._Z35group_norm_nhwc_bwd_one_pass_kernelI11Fp32IOFp32WLi64ELi8ELi128EEv26Group_norm_nhwc_bwd_params --------------------------
	.section	.text._Z35group_norm_nhwc_bwd_one_pass_kernelI11Fp32IOFp32WLi64ELi8ELi128EEv26Group_norm_nhwc_bwd_params,"ax",@progbits
	.align	128
        .global         _Z35group_norm_nhwc_bwd_one_pass_kernelI11Fp32IOFp32WLi64ELi8ELi128EEv26Group_norm_nhwc_bwd_params
        .type           _Z35group_norm_nhwc_bwd_one_pass_kernelI11Fp32IOFp32WLi64ELi8ELi128EEv26Group_norm_nhwc_bwd_params,@function
        .size           _Z35group_norm_nhwc_bwd_one_pass_kernelI11Fp32IOFp32WLi64ELi8ELi128EEv26Group_norm_nhwc_bwd_params,(.L_x_3356 - _Z35group_norm_nhwc_bwd_one_pass_kernelI11Fp32IOFp32WLi64ELi8ELi128EEv26Group_norm_nhwc_bwd_params)
        .other          _Z35group_norm_nhwc_bwd_one_pass_kernelI11Fp32IOFp32WLi64ELi8ELi128EEv26Group_norm_nhwc_bwd_params,@"STO_CUDA_ENTRY STV_DEFAULT"
_Z35group_norm_nhwc_bwd_one_pass_kernelI11Fp32IOFp32WLi64ELi8ELi128EEv26Group_norm_nhwc_bwd_params:
.text._Z35group_norm_nhwc_bwd_one_pass_kernelI11Fp32IOFp32WLi64ELi8ELi128EEv26Group_norm_nhwc_bwd_params:
        /* <DEDUP_REMOVED lines=13> */
[----:B------:R-:W-:Y:S01]  /*00d0*/  ULDC.64 UR16, c[0x0][0x290] ;  /* 0x0000a40000107ab9 */ /* 0x000fe20000000a00 */
[----:B------:R-:W-:Y:S01]  /*00e0*/  UIMAD.WIDE.U32 UR4, UR10, 0x3, URZ ;  /* 0x000000030a0478a5 */ /* 0x000fe2000f8e003f */
[----:B------:R-:W-:Y:S01]  /*00f0*/  SHF.L.U32 R44, R3, 0x1, RZ ;  /* 0x00000001032c7819 */ /* 0x000fe200000006ff */
[----:B------:R-:W-:Y:S01]  /*0100*/  UIMAD UR8, UR11, 0x3, URZ ;  /* 0x000000030b0878a4 */ /* 0x000fe2000f8e023f */
[----:B------:R-:W-:Y:S01]  /*0110*/  HFMA2.MMA R42, -RZ, RZ, 0, 0 ;  /* 0x00000000ff2a7435 */ /* 0x000fe200000001ff */
[----:B------:R-:W1:Y:S01]  /*0120*/  S2UR UR7, SR_CgaCtaId ;  /* 0x00000000000779c3 */ /* 0x000e620000008800 */
[----:B------:R-:W-:Y:S01]  /*0130*/  ULEA.HI UR9, UP0, UR11, UR10, URZ, 0x1 ;  /* 0x0000000a0b097291 */ /* 0x000fe2000f81083f */
[----:B------:R-:W-:Y:S01]  /*0140*/  MOV R36, R43 ;  /* 0x0000002b00247202 */ /* 0x000fe20000000f00 */
[----:B------:R-:W-:Y:S01]  /*0150*/  UIADD3 UR5, UR5, UR8, URZ ;  /* 0x0000000805057290 */ /* 0x000fe2000fffe03f */
[----:B------:R-:W-:Y:S01]  /*0160*/  LOP3.LUT R44, R44, 0x6, RZ, 0xc0, !PT ;  /* 0x000000062c2c7812 */ /* 0x000fe200078ec0ff */
[----:B------:R-:W-:-:S02]  /*0170*/  UIADD3.X UR10, URZ, UR11, URZ, UP0, !UPT ;  /* 0x0000000b3f0a7290 */ /* 0x000fc400087fe43f */
[----:B------:R-:W-:Y:S01]  /*0180*/  ULEA.HI UR8, UP0, UR5, UR4, URZ, 0x1 ;  /* 0x0000000405087291 */ /* 0x000fe2000f81083f */
[----:B------:R-:W2:Y:S01]  /*0190*/  LDC R0, c[0x0][0x10] ;  /* 0x00000400ff007b82 */ /* 0x000ea20000000800 */
[----:B------:R-:W-:Y:S01]  /*01a0*/  UMOV UR6, 0x400 ;  /* 0x0000040000067882 */ /* 0x000fe20000000000 */
[----:B------:R-:W-:Y:S02]  /*01b0*/  USHF.R.S64 UR9, UR9, 0x1, UR10 ;  /* 0x0000000109097899 */ /* 0x000fe4000800100a */
[----:B------:R-:W-:Y:S01]  /*01c0*/  UIADD3.X UR5, URZ, UR5, URZ, UP0, !UPT ;  /* 0x000000053f057290 */ /* 0x000fe200087fe43f */
[----:B0-----:R-:W-:-:S03]  /*01d0*/  IMAD R34, R5, UR14, R34 ;  /* 0x0000000e05227c24 */ /* 0x001fc6000f8e0222 */
[----:B------:R-:W0:Y:S01]  /*01e0*/  LDC R35, c[0x0][0xc] ;  /* 0x00000300ff237b82 */ /* 0x000e220000000800 */
[----:B------:R-:W-:Y:S02]  /*01f0*/  USHF.R.S64 UR8, UR8, 0x1, UR5 ;  /* 0x0000000108087899 */ /* 0x000fe40008001005 */
[----:B------:R-:W-:Y:S01]  /*0200*/  USHF.R.S32.HI UR5, URZ, 0x1, UR5 ;  /* 0x000000013f057899 */ /* 0x000fe20008011405 */
[----:B------:R-:W-:Y:S02]  /*0210*/  ISETP.GE.U32.AND P1, PT, R34, UR16, PT ;  /* 0x0000001022007c0c */ /* 0x000fe4000bf26070 */
[----:B------:R-:W-:Y:S01]  /*0220*/  SHF.R.S32.HI R2, RZ, 0x1f, R34 ;  /* 0x0000001fff027819 */ /* 0x000fe20000011422 */
[----:B-1----:R-:W-:Y:S02]  /*0230*/  ULEA UR6, UR7, UR6, 0x18 ;  /* 0x0000000607067291 */ /* 0x002fe4000f8ec03f */
[----:B------:R-:W-:Y:S01]  /*0240*/  USHF.R.S32.HI UR7, URZ, 0x1, UR10 ;  /* 0x000000013f077899 */ /* 0x000fe2000801140a */
[----:B------:R-:W-:Y:S01]  /*0250*/  ISETP.GE.AND.EX P1, PT, R2, UR17, PT, P1 ;  /* 0x0000001102007c0c */ /* 0x000fe2000bf26310 */
[----:B------:R-:W-:Y:S01]  /*0260*/  USHF.L.U64.HI UR5, UR8, 0x2, UR5 ;  /* 0x0000000208057899 */ /* 0x000fe20008010205 */
[----:B------:R-:W-:Y:S01]  /*0270*/  SHF.R.S32.HI R2, RZ, 0x1f, R3 ;  /* 0x0000001fff027819 */ /* 0x000fe20000011403 */
[----:B------:R-:W-:Y:S01]  /*0280*/  USHF.L.U64.HI UR7, UR9, 0x2, UR7 ;  /* 0x0000000209077899 */ /* 0x000fe20008010207 */
[----:B------:R-:W-:-:S02]  /*0290*/  ISETP.LT.U32.AND P1, PT, R3, 0x80, !P1 ;  /* 0x000000800300780c */ /* 0x000fc40004f21070 */
[----:B------:R-:W-:-:S04]  /*02a0*/  LEA.HI R2, R2, R3, RZ, 0x5 ;  /* 0x0000000302027211 */ /* 0x000fc800078f28ff */
[----:B------:R-:W-:-:S04]  /*02b0*/  SHF.R.S32.HI R2, RZ, 0x5, R2 ;  /* 0x00000005ff027819 */ /* 0x000fc80000011402 */
[----:B--2---:R-:W-:-:S07]  /*02c0*/  LEA R45, R2, UR6, 0x3 ;  /* 0x00000006022d7c11 */ /* 0x004fce000f8e18ff */
.L_x_1372:
[----:B------:R-:W1:Y:S01]  /*02d0*/  LDC.64 R18, c[0x0][0x248] ;  /* 0x00009200ff127b82 */ /* 0x000e620000000a00 */
[----:B------:R-:W-:Y:S01]  /*02e0*/  ULDC.64 UR10, c[0x0][0x290] ;  /* 0x0000a400000a7ab9 */ /* 0x000fe20000000a00 */
[----:B------:R-:W-:-:S06]  /*02f0*/  ISETP.GE.AND P3, PT, R36, RZ, PT ;  /* 0x000000ff2400720c */ /* 0x000fcc0003f66270 */
[----:B------:R-:W2:Y:S08]  /*0300*/  LDC R11, c[0x0][0x2a0] ;  /* 0x0000a800ff0b7b82 */ /* 0x000eb00000000800 */
[----:B------:R-:W3:Y:S01]  /*0310*/  @P1 LDC.64 R12, c[0x0][0x288] ;  /* 0x0000a200ff0c1b82 */ /* 0x000ee20000000a00 */
[----:B-1----:R-:W-:-:S06]  /*0320*/  IMAD.WIDE R18, R36, 0x8, R18 ;  /* 0x0000000824127825 */ /* 0x002fcc00078e0212 */
[----:B------:R-:W4:Y:S01]  /*0330*/  LDG.E.64 R18, desc[UR12][R18.64] ;  /* 0x0000000c12127981 */ /* 0x000f22000c1e1b00 */
[----:B0-2---:R-:W-:-:S04]  /*0340*/  IABS R7, R11 ;  /* 0x0000000b00077213 */ /* 0x005fc80000000000 */
[----:B------:R-:W1:Y:S08]  /*0350*/  I2F.RP R2, R7 ;  /* 0x0000000700027306 */ /* 0x000e700000209400 */
[----:B-1----:R-:W1:Y:S02]  /*0360*/  MUFU.RCP R2, R2 ;  /* 0x0000000200027308 */ /* 0x002e640000001000 */
[----:B-1----:R-:W-:-:S06]  /*0370*/  IADD3 R4, R2, 0xffffffe, RZ ;  /* 0x0ffffffe02047810 */ /* 0x002fcc0007ffe0ff */
[----:B------:R1:W2:Y:S02]  /*0380*/  F2I.FTZ.U32.TRUNC.NTZ R5, R4 ;  /* 0x0000000400057305 */ /* 0x0002a4000021f000 */
[----:B-1----:R-:W-:Y:S02]  /*0390*/  MOV R4, RZ ;  /* 0x000000ff00047202 */ /* 0x002fe40000000f00 */
[----:B--2---:R-:W-:-:S05]  /*03a0*/  IADD3 R6, RZ, -R5, RZ ;  /* 0x80000005ff067210 */ /* 0x004fca0007ffe0ff */
[----:B------:R-:W-:Y:S01]  /*03b0*/  IMAD R9, R6, R7, RZ ;  /* 0x0000000706097224 */ /* 0x000fe200078e02ff */
[----:B------:R-:W-:-:S03]  /*03c0*/  IABS R6, R36 ;  /* 0x0000002400067213 */ /* 0x000fc60000000000 */
[----:B------:R-:W-:Y:S01]  /*03d0*/  IMAD.HI.U32 R5, R5, R9, R4 ;  /* 0x0000000905057227 */ /* 0x000fe200078e0004 */
[----:B------:R-:W-:Y:S01]  /*03e0*/  SHF.R.U32.HI R4, RZ, 0x2, R3 ;  /* 0x00000002ff047819 */ /* 0x000fe20000011603 */
[----:B------:R-:W1:Y:S04]  /*03f0*/  LDC R9, c[0x0][0x2ac] ;  /* 0x0000ab00ff097b82 */ /* 0x000e680000000800 */
[----:B------:R-:W-:-:S05]  /*0400*/  IMAD.HI.U32 R5, R5, R6, RZ ;  /* 0x0000000605057227 */ /* 0x000fca00078e00ff */
[----:B------:R-:W-:-:S05]  /*0410*/  IADD3 R2, -R5, RZ, RZ ;  /* 0x000000ff05027210 */ /* 0x000fca0007ffe1ff */
[----:B------:R-:W-:Y:S01]  /*0420*/  IMAD R2, R7, R2, R6 ;  /* 0x0000000207027224 */ /* 0x000fe200078e0206 */
[----:B------:R-:W-:-:S04]  /*0430*/  LOP3.LUT R6, R36, R11, RZ, 0x3c, !PT ;  /* 0x0000000b24067212 */ /* 0x000fc800078e3cff */
[----:B------:R-:W-:Y:S02]  /*0440*/  ISETP.GT.U32.AND P5, PT, R7, R2, PT ;  /* 0x000000020700720c */ /* 0x000fe40003fa4070 */
[----:B------:R-:W-:Y:S01]  /*0450*/  ISETP.GE.AND P2, PT, R6, RZ, PT ;  /* 0x000000ff0600720c */ /* 0x000fe20003f46270 */
[----:B-1----:R-:W-:Y:S01]  /*0460*/  IMAD R4, R9, UR14, R4 ;  /* 0x0000000e09047c24 */ /* 0x002fe2000f8e0204 */
[----:B------:R-:W-:Y:S01]  /*0470*/  SHF.R.S32.HI R15, RZ, 0x1f, R34 ;  /* 0x0000001fff0f7819 */ /* 0x000fe20000011422 */
[----:B------:R-:W1:Y:S03]  /*0480*/  @P1 LDC.64 R8, c[0x0][0x228] ;  /* 0x00008a00ff081b82 */ /* 0x000e660000000a00 */
[----:B------:R-:W-:-:S05]  /*0490*/  IADD3 R4, R4, 0x20, RZ ;  /* 0x0000002004047810 */ /* 0x000fca0007ffe0ff */
[-C--:B------:R-:W-:Y:S02]  /*04a0*/  @!P5 IADD3 R2, R2, -R7.reuse, RZ ;  /* 0x800000070202d210 */ /* 0x080fe40007ffe0ff */
[----:B------:R-:W-:Y:S02]  /*04b0*/  ISETP.GE.U32.AND P0, PT, R4, UR10, PT ;  /* 0x0000000a04007c0c */ /* 0x000fe4000bf06070 */
[----:B------:R-:W-:Y:S02]  /*04c0*/  ISETP.GE.U32.AND P4, PT, R2, R7, PT ;  /* 0x000000070200720c */ /* 0x000fe40003f86070 */
[----:B------:R-:W-:Y:S02]  /*04d0*/  SHF.R.S32.HI R4, RZ, 0x1f, R4 ;  /* 0x0000001fff047819 */ /* 0x000fe40000011404 */
[----:B------:R-:W-:Y:S02]  /*04e0*/  @!P5 IADD3 R5, R5, 0x1, RZ ;  /* 0x000000010505d810 */ /* 0x000fe40007ffe0ff */
[----:B------:R-:W-:Y:S01]  /*04f0*/  ISETP.GE.AND.EX P0, PT, R4, UR11, PT, P0 ;  /* 0x0000000b04007c0c */ /* 0x000fe2000bf06300 */
[----:B------:R-:W-:Y:S01]  /*0500*/  ULDC.64 UR10, c[0x0][0x298] ;  /* 0x0000a600000a7ab9 */ /* 0x000fe20000000a00 */
[----:B------:R-:W-:-:S02]  /*0510*/  ISETP.GT.U32.AND P5, PT, R7, R2, PT ;  /* 0x000000020700720c */ /* 0x000fc40003fa4070 */
[----:B------:R-:W-:Y:S02]  /*0520*/  ISETP.LT.U32.AND P0, PT, R3, 0x80, !P0 ;  /* 0x000000800300780c */ /* 0x000fe40004701070 */
[----:B------:R-:W-:Y:S02]  /*0530*/  IADD3 R7, R2, -R7, RZ ;  /* 0x8000000702077210 */ /* 0x000fe40007ffe0ff */
[----:B------:R-:W-:Y:S02]  /*0540*/  @P4 IADD3 R5, R5, 0x1, RZ ;  /* 0x0000000105054810 */ /* 0x000fe40007ffe0ff */
[----:B------:R-:W-:Y:S02]  /*0550*/  SEL R2, R7, R2, !P5 ;  /* 0x0000000207027207 */ /* 0x000fe40006800000 */
[----:B------:R-:W-:Y:S02]  /*0560*/  MOV R4, R5 ;  /* 0x0000000500047202 */ /* 0x000fe40000000f00 */
[----:B------:R-:W-:-:S02]  /*0570*/  ISETP.NE.AND P4, PT, R11, RZ, PT ;  /* 0x000000ff0b00720c */ /* 0x000fc40003f85270 */
[----:B------:R-:W-:Y:S01]  /*0580*/  LOP3.LUT R5, RZ, R11, RZ, 0x33, !PT ;  /* 0x0000000bff057212 */ /* 0x000fe200078e33ff */
[----:B------:R-:W2:Y:S01]  /*0590*/  @P0 LDC.64 R6, c[0x0][0x288] ;  /* 0x0000a200ff060b82 */ /* 0x000ea20000000a00 */
[----:B------:R-:W-:Y:S02]  /*05a0*/  @!P3 IADD3 R2, -R2, RZ, RZ ;  /* 0x000000ff0202b210 */ /* 0x000fe40007ffe1ff */
[----:B------:R-:W-:Y:S02]  /*05b0*/  @!P2 IADD3 R4, -R4, RZ, RZ ;  /* 0x000000ff0404a210 */ /* 0x000fe40007ffe1ff */
[C---:B------:R-:W-:Y:S02]  /*05c0*/  SEL R41, R5.reuse, R2, !P4 ;  /* 0x0000000205297207 */ /* 0x040fe40006000000 */
[----:B------:R-:W-:Y:S01]  /*05d0*/  SEL R5, R5, R4, !P4 ;  /* 0x0000000405057207 */ /* 0x000fe20006000000 */
[----:B------:R-:W0:Y:S01]  /*05e0*/  @P0 LDC.64 R10, c[0x0][0x230] ;  /* 0x00008c00ff0a0b82 */ /* 0x000e220000000a00 */
[----:B------:R-:W-:-:S02]  /*05f0*/  LEA R16, R41, R44, 0x3 ;  /* 0x0000002c29107211 */ /* 0x000fc400078e18ff */
[----:B------:R-:W-:Y:S02]  /*0600*/  SHF.R.S32.HI R2, RZ, 0x1f, R5 ;  /* 0x0000001fff027819 */ /* 0x000fe40000011405 */
[----:B------:R-:W-:-:S03]  /*0610*/  SHF.R.S32.HI R17, RZ, 0x1f, R16 ;  /* 0x0000001fff117819 */ /* 0x000fc60000011410 */
[----:B------:R-:W-:Y:S01]  /*0620*/  IMAD R2, R2, UR10, RZ ;  /* 0x0000000a02027c24 */ /* 0x000fe2000f8e02ff */
[----:B------:R-:W-:Y:S01]  /*0630*/  IADD3 R27, R34, 0x20, RZ ;  /* 0x00000020221b7810 */ /* 0x000fe20007ffe0ff */
[C---:B------:R-:W-:Y:S01]  /*0640*/  IMAD.WIDE.U32 R32, R5.reuse, UR10, R16 ;  /* 0x0000000a05207c25 */ /* 0x040fe2000f8e0010 */
[----:B------:R-:W0:Y:S03]  /*0650*/  @P0 LDC.64 R20, c[0x0][0x228] ;  /* 0x00008a00ff140b82 */ /* 0x000e260000000a00 */
[----:B------:R-:W-:Y:S01]  /*0660*/  IMAD R31, R5, UR11, R2 ;  /* 0x0000000b051f7c24 */ /* 0x000fe2000f8e0202 */
[----:B------:R-:W-:-:S04]  /*0670*/  SHF.R.S32.HI R25, RZ, 0x1f, R27 ;  /* 0x0000001fff197819 */ /* 0x000fc8000001141b */
[----:B------:R-:W1:Y:S01]  /*0680*/  @P1 LDC.64 R4, c[0x0][0x230] ;  /* 0x00008c00ff041b82 */ /* 0x000e620000000a00 */
[----:B---3--:R-:W-:Y:S01]  /*0690*/  @P1 IMAD R2, R15, R12, RZ ;  /* 0x0000000c0f021224 */ /* 0x008fe200078e02ff */
[----:B------:R-:W-:Y:S02]  /*06a0*/  IADD3 R31, R33, R31, RZ ;  /* 0x0000001f211f7210 */ /* 0x000fe40007ffe0ff */
[-C--:B------:R-:W-:Y:S01]  /*06b0*/  @P1 MOV R30, R32.reuse ;  /* 0x00000020001e1202 */ /* 0x080fe20000000f00 */
[C---:B------:R-:W-:Y:S01]  /*06c0*/  @P1 IMAD R23, R34.reuse, R13, R2 ;  /* 0x0000000d22171224 */ /* 0x040fe200078e0202 */
[----:B------:R-:W-:Y:S01]  /*06d0*/  @P0 MOV R14, R32 ;  /* 0x00000020000e0202 */ /* 0x000fe20000000f00 */
[----:B--2---:R-:W-:Y:S01]  /*06e0*/  @P0 IMAD R2, R25, R6, RZ ;  /* 0x0000000619020224 */ /* 0x004fe200078e02ff */
[----:B------:R-:W-:Y:S01]  /*06f0*/  @P0 MOV R15, R31 ;  /* 0x0000001f000f0202 */ /* 0x000fe20000000f00 */
[----:B------:R-:W-:-:S04]  /*0700*/  @P1 IMAD.WIDE.U32 R12, R34, R12, R30 ;  /* 0x0000000c220c1225 */ /* 0x000fc800078e001e */
[----:B------:R-:W-:Y:S01]  /*0710*/  @P0 IMAD R25, R27, R7, R2 ;  /* 0x000000071b190224 */ /* 0x000fe200078e0202 */
[----:B------:R-:W-:Y:S01]  /*0720*/  @P1 IADD3 R13, R13, R23, RZ ;  /* 0x000000170d0d1210 */ /* 0x000fe20007ffe0ff */
[----:B------:R-:W-:Y:S01]  /*0730*/  @P0 IMAD.WIDE.U32 R6, R27, R6, R14 ;  /* 0x000000061b060225 */ /* 0x000fe200078e000e */
[C---:B------:R-:W-:Y:S02]  /*0740*/  @P1 SHF.L.U32 R15, R12.reuse, 0x2, RZ ;  /* 0x000000020c0f1819 */ /* 0x040fe400000006ff */
[----:B------:R-:W-:Y:S02]  /*0750*/  @P1 SHF.L.U64.HI R12, R12, 0x2, R13 ;  /* 0x000000020c0c1819 */ /* 0x000fe4000001020d */
[----:B------:R-:W-:Y:S02]  /*0760*/  @P0 IADD3 R13, R7, R25, RZ ;  /* 0x00000019070d0210 */ /* 0x000fe40007ffe0ff */
[----:B------:R-:W-:Y:S02]  /*0770*/  @P0 SHF.L.U32 R7, R6, 0x2, RZ ;  /* 0x0000000206070819 */ /* 0x000fe400000006ff */
[----:B-1----:R-:W-:-:S02]  /*0780*/  @P1 IADD3 R4, P2, R15, R4, RZ ;  /* 0x000000040f041210 */ /* 0x002fc40007f5e0ff */
[----:B------:R-:W-:Y:S02]  /*0790*/  @P1 IADD3 R8, P3, R15, R8, RZ ;  /* 0x000000080f081210 */ /* 0x000fe40007f7e0ff */
[----:B------:R-:W-:Y:S02]  /*07a0*/  @P0 SHF.L.U64.HI R6, R6, 0x2, R13 ;  /* 0x0000000206060819 */ /* 0x000fe4000001020d */
[C---:B0-----:R-:W-:Y:S02]  /*07b0*/  @P0 IADD3 R10, P4, R7.reuse, R10, RZ ;  /* 0x0000000a070a0210 */ /* 0x041fe40007f9e0ff */
[----:B------:R-:W-:Y:S02]  /*07c0*/  @P0 IADD3 R20, P5, R7, R20, RZ ;  /* 0x0000001407140210 */ /* 0x000fe40007fbe0ff */
[C---:B------:R-:W-:Y:S02]  /*07d0*/  @P1 IADD3.X R5, R12.reuse, R5, RZ, P2, !PT ;  /* 0x000000050c051210 */ /* 0x040fe400017fe4ff */
[----:B------:R-:W-:-:S02]  /*07e0*/  @P1 IADD3.X R9, R12, R9, RZ, P3, !PT ;  /* 0x000000090c091210 */ /* 0x000fc40001ffe4ff */
[----:B------:R-:W-:Y:S02]  /*07f0*/  CS2R R12, SRZ ;  /* 0x00000000000c7805 */ /* 0x000fe4000001ff00 */
[C---:B------:R-:W-:Y:S02]  /*0800*/  @P0 IADD3.X R11, R6.reuse, R11, RZ, P4, !PT ;  /* 0x0000000b060b0210 */ /* 0x040fe400027fe4ff */
[----:B------:R-:W-:Y:S02]  /*0810*/  @P0 IADD3.X R21, R6, R21, RZ, P5, !PT ;  /* 0x0000001506150210 */ /* 0x000fe40002ffe4ff */
[----:B------:R-:W-:Y:S01]  /*0820*/  CS2R R6, SRZ ;  /* 0x0000000000067805 */ /* 0x000fe2000001ff00 */
[----:B------:R0:W5:Y:S05]  /*0830*/  @P0 LDG.E.64 R12, desc[UR12][R10.64] ;  /* 0x0000000c0a0c0981 */ /* 0x00016a000c1e1b00 */
[----:B------:R-:W5:Y:S01]  /*0840*/  @P0 LDG.E.64 R6, desc[UR12][R20.64] ;  /* 0x0000000c14060981 */ /* 0x000f62000c1e1b00 */
[----:B------:R-:W-:Y:S01]  /*0850*/  CS2R R14, SRZ ;  /* 0x00000000000e7805 */ /* 0x000fe2000001ff00 */
[----:B------:R-:W-:-:S05]  /*0860*/  UMOV UR10, 0x3f800000 ;  /* 0x3f800000000a7882 */ /* 0x000fca0000000000 */
[----:B------:R1:W5:Y:S01]  /*0870*/  @P1 LDG.E.64 R14, desc[UR12][R4.64] ;  /* 0x0000000c040e1981 */ /* 0x000362000c1e1b00 */
[----:B------:R-:W-:Y:S01]  /*0880*/  BSSY B0, `(.L_x_1346) ;  /* 0x000001d000007945 */ /* 0x000fe20003800000 */
[----:B0-----:R-:W-:Y:S02]  /*0890*/  CS2R R10, SRZ ;  /* 0x00000000000a7805 */ /* 0x001fe4000001ff00 */
[----:B-1----:R-:W-:Y:S02]  /*08a0*/  MOV R5, RZ ;  /* 0x000000ff00057202 */ /* 0x002fe40000000f00 */
[----:B------:R-:W-:-:S06]  /*08b0*/  MOV R4, RZ ;  /* 0x000000ff00047202 */ /* 0x000fcc0000000f00 */
[----:B------:R0:W5:Y:S01]  /*08c0*/  @P1 LDG.E.64 R4, desc[UR12][R8.64] ;  /* 0x0000000c08041981 */ /* 0x000162000c1e1b00 */
[----:B----4-:R-:W-:-:S05]  /*08d0*/  FFMA.FTZ R19, -R18, R18, R19 ;  /* 0x0000001212137223 */ /* 0x010fca0000010113 */
[----:B------:R-:W-:-:S13]  /*08e0*/  FSETP.GTU.FTZ.AND P0, PT, R19, RZ, PT ;  /* 0x000000ff1300720b */ /* 0x000fda0003f1c000 */
[----:B------:R-:W-:Y:S01]  /*08f0*/  VOTEU.ANY UP0, P0 ;  /* 0x00000000003f7886 */ /* 0x000fe20000000100 */
[----:B------:R-:W-:-:S04]  /*0900*/  PLOP3.LUT P0, PT, PT, PT, UP0, 0x80, 0x0 ;  /* 0x000000000000781c */ /* 0x000fc80003f0f008 */
[----:B------:R-:W-:-:S09]  /*0910*/  @UP0 ULDC UR4, c[0x0][0x250] ;  /* 0x0000940000040ab9 */ /* 0x000fd20000000800 */
[----:B------:R-:W-:-:S06]  /*0920*/  @P0 FADD.FTZ R2, R19, UR4 ;  /* 0x0000000413020e21 */ /* 0x000fcc0008010000 */
[----:B------:R-:W1:Y:S01]  /*0930*/  @P0 MUFU.RSQ R2, R2 ;  /* 0x0000000200020308 */ /* 0x000e620000001400 */
[----:B0-----:R-:W-:Y:S02]  /*0940*/  CS2R R8, SRZ ;  /* 0x0000000000087805 */ /* 0x001fe4000001ff00 */
[----:B-1----:R-:W-:Y:S02]  /*0950*/  @P0 R2UR UR4, R2 ;  /* 0x00000000020402ca */ /* 0x002fe400000e0000 */
        /* <DEDUP_REMOVED lines=15> */
.L_x_1347:
[----:B------:R-:W-:Y:S05]  /*0a50*/  BSYNC B0 ;  /* 0x0000000000007941 */ /* 0x000fea0003800000 */
.L_x_1346:
[----:B------:R-:W-:Y:S01]  /*0a60*/  ULDC.U8 UR4, c[0x0][0x2a4] ;  /* 0x0000a90000047ab9 */ /* 0x000fe20000000000 */
[C---:B-----5:R-:W-:Y:S01]  /*0a70*/  FADD.FTZ R14, -R18.reuse, R14 ;  /* 0x0000000e120e7221 */ /* 0x060fe20000010100 */
[----:B------:R-:W-:Y:S01]  /*0a80*/  ISETP.NE.AND P2, PT, RZ, UR4, PT ;  /* 0x00000004ff007c0c */ /* 0x000fe2000bf45270 */
[C---:B------:R-:W-:Y:S01]  /*0a90*/  FADD.FTZ R37, -R18.reuse, R15 ;  /* 0x0000000f12257221 */ /* 0x040fe20000010100 */
[C---:B------:R-:W-:Y:S01]  /*0aa0*/  FADD.FTZ R39, -R18.reuse, R13 ;  /* 0x0000000d12277221 */ /* 0x040fe20000010100 */
[----:B------:R-:W-:Y:S01]  /*0ab0*/  FADD.FTZ R12, -R18, R12 ;  /* 0x0000000c120c7221 */ /* 0x000fe20000010100 */
[----:B------:R-:W-:Y:S01]  /*0ac0*/  MOV R15, R4 ;  /* 0x00000004000f7202 */ /* 0x000fe20000000f00 */
[----:B------:R-:W-:Y:S01]  /*0ad0*/  FMUL.FTZ R38, R14, UR10 ;  /* 0x0000000a0e267c20 */ /* 0x000fe20008410000 */
[----:B------:R-:W-:Y:S01]  /*0ae0*/  MOV R2, R5 ;  /* 0x0000000500027202 */ /* 0x000fe20000000f00 */
[----:B------:R-:W-:Y:S01]  /*0af0*/  FMUL.FTZ R37, R37, UR10 ;  /* 0x0000000a25257c20 */ /* 0x000fe20008410000 */
[----:B------:R-:W-:-:S05]  /*0b00*/  MOV R13, R6 ;  /* 0x00000006000d7202 */ /* 0x000fca0000000f00 */
        /* <DEDUP_REMOVED lines=19> */
.L_x_1348:
[----:B0-----:R-:W-:Y:S01]  /*0c40*/  FMUL.FTZ R17, R15, R8 ;  /* 0x000000080f117220 */ /* 0x001fe20000410000 */
[----:B------:R-:W-:Y:S01]  /*0c50*/  FMUL.FTZ R40, R12, UR10 ;  /* 0x0000000a0c287c20 */ /* 0x000fe20008410000 */
[----:B------:R-:W-:Y:S01]  /*0c60*/  MOV R16, R7 ;  /* 0x0000000700107202 */ /* 0x000fe20000000f00 */
        /* <DEDUP_REMOVED lines=19> */
[----:B------:R-:W-:-:S03]  /*0da0*/  FMUL.FTZ R22, R7, R22 ;  /* 0x0000001607167220 */ /* 0x000fc60000410000 */
[----:B------:R-:W-:Y:S01]  /*0db0*/  FFMA.FTZ R25, R13, R24, 1 ;  /* 0x3f8000000d197423 */ /* 0x000fe20000010018 */
[----:B------:R-:W-:-:S03]  /*0dc0*/  FMUL.FTZ R13, R23, R16 ;  /* 0x00000010170d7220 */ /* 0x000fc60000410000 */
[----:B------:R-:W-:-:S07]  /*0dd0*/  FMUL.FTZ R16, R22, R25 ;  /* 0x0000001916107220 */ /* 0x000fce0000410000 */
.L_x_1349:
[----:B------:R-:W0:Y:S01]  /*0de0*/  S2R R18, SR_LANEID ;  /* 0x0000000000127919 */ /* 0x000e220000000000 */
[----:B------:R-:W-:Y:S01]  /*0df0*/  FFMA.FTZ R21, R37, R12, R14 ;  /* 0x0000000c25157223 */ /* 0x000fe2000001000e */
[----:B------:R-:W-:Y:S01]  /*0e00*/  FMUL.FTZ R19, R13, R8 ;  /* 0x000000080d137220 */ /* 0x000fe20000410000 */
[----:B------:R-:W-:Y:S01]  /*0e10*/  FADD.FTZ R12, R12, R17 ;  /* 0x000000110c0c7221 */ /* 0x000fe20000010000 */
[----:B------:R-:W-:Y:S01]  /*0e20*/  FMUL.FTZ R29, R16, R9 ;  /* 0x00000009101d7220 */ /* 0x000fe20000410000 */
[----:B------:R-:W1:Y:S01]  /*0e30*/  S2UR UR11, SR_CgaCtaId ;  /* 0x00000000000b79c3 */ /* 0x000e620000008800 */
[----:B------:R-:W-:Y:S01]  /*0e40*/  FFMA.FTZ R28, R40, R19, R21 ;  /* 0x00000013281c7223 */ /* 0x000fe20000010015 */
[----:B------:R-:W-:Y:S01]  /*0e50*/  FADD.FTZ R12, R12, R19 ;  /* 0x000000130c0c7221 */ /* 0x000fe20000010000 */
[----:B------:R-:W-:Y:S01]  /*0e60*/  UMOV UR6, 0x400 ;  /* 0x0000040000067882 */ /* 0x000fe20000000000 */
[----:B------:R-:W-:Y:S01]  /*0e70*/  FADD.FTZ R14, RZ, R15 ;  /* 0x0000000fff0e7221 */ /* 0x000fe20000010000 */
[----:B------:R-:W-:Y:S01]  /*0e80*/  FFMA.FTZ R28, R39, R29, R28 ;  /* 0x0000001d271c7223 */ /* 0x000fe2000001001c */
[----:B------:R-:W-:Y:S01]  /*0e90*/  FADD.FTZ R29, R29, R12 ;  /* 0x0000000c1d1d7221 */ /* 0x000fe20000010000 */
[----:B------:R-:W-:Y:S01]  /*0ea0*/  UIADD3 UR4, UR6, 0x40, URZ ;  /* 0x0000004006047890 */ /* 0x000fe2000fffe03f */
[C---:B------:R-:W-:Y:S01]  /*0eb0*/  ISETP.NE.AND P3, PT, R3.reuse, RZ, PT ;  /* 0x000000ff0300720c */ /* 0x040fe20003f65270 */
[----:B------:R-:W-:Y:S01]  /*0ec0*/  FADD.FTZ R14, R14, R13 ;  /* 0x0000000d0e0e7221 */ /* 0x000fe20000010000 */
[----:B------:R-:W2:Y:S01]  /*0ed0*/  SHFL.DOWN PT, R17, R28, 0x1, 0x1f ;  /* 0x08201f001c117f89 */ /* 0x000ea200000e0000 */
[----:B------:R-:W-:Y:S01]  /*0ee0*/  BSSY B0, `(.L_x_1350) ;  /* 0x0000030000007945 */ /* 0x000fe20003800000 */
[----:B------:R-:W-:-:S02]  /*0ef0*/  ISETP.GT.U32.AND P4, PT, R3, 0x3, PT ;  /* 0x000000030300780c */ /* 0x000fc40003f84070 */
[----:B------:R-:W3:Y:S01]  /*0f00*/  SHFL.DOWN PT, R12, R29, 0x1, 0x1f ;  /* 0x08201f001d0c7f89 */ /* 0x000ee200000e0000 */
[----:B-1----:R-:W-:Y:S01]  /*0f10*/  ULEA UR4, UR11, UR4, 0x18 ;  /* 0x000000040b047291 */ /* 0x002fe2000f8ec03f */
[----:B0-----:R-:W-:-:S13]  /*0f20*/  ISETP.GT.AND P0, PT, R18, 0x1e, PT ;  /* 0x0000001e1200780c */ /* 0x001fda0003f04270 */
[----:B--2---:R-:W-:Y:S01]  /*0f30*/  @!P0 FADD.FTZ R28, R28, R17 ;  /* 0x000000111c1c8221 */ /* 0x004fe20000010000 */
[----:B---3--:R-:W-:Y:S01]  /*0f40*/  @!P0 FADD.FTZ R29, R29, R12 ;  /* 0x0000000c1d1d8221 */ /* 0x008fe20000010000 */
[----:B------:R-:W-:-:S03]  /*0f50*/  ISETP.GT.AND P0, PT, R18, 0x1d, PT ;  /* 0x0000001d1200780c */ /* 0x000fc60003f04270 */
[----:B------:R-:W0:Y:S04]  /*0f60*/  SHFL.DOWN PT, R17, R28, 0x2, 0x1f ;  /* 0x08401f001c117f89 */ /* 0x000e2800000e0000 */
[----:B------:R-:W1:Y:S06]  /*0f70*/  SHFL.DOWN PT, R12, R29, 0x2, 0x1f ;  /* 0x08401f001d0c7f89 */ /* 0x000e6c00000e0000 */
        /* <DEDUP_REMOVED lines=20> */
[----:B------:R-:W-:Y:S01]  /*10c0*/  FFMA.FTZ R18, R37, R2, RZ ;  /* 0x0000000225127223 */ /* 0x000fe200000100ff */
[----:B------:R-:W-:Y:S01]  /*10d0*/  FFMA.FTZ R12, R40, R13, R17 ;  /* 0x0000000d280c7223 */ /* 0x000fe20000010011 */
[----:B------:R-:W-:Y:S01]  /*10e0*/  FADD.FTZ R15, R15, R16 ;  /* 0x000000100f0f7221 */ /* 0x000fe20000010000 */
[----:B------:R-:W-:Y:S01]  /*10f0*/  LEA R2, R3, UR4, 0x4 ;  /* 0x0000000403027c11 */ /* 0x000fe2000f8e20ff */
[----:B------:R-:W-:-:S05]  /*1100*/  FFMA.FTZ R13, R39, R16, R18 ;  /* 0x00000010270d7223 */ /* 0x000fca0000010012 */
[----:B------:R0:W-:Y:S04]  /*1110*/  STS.128 [R2], R12 ;  /* 0x0000000c02007388 */ /* 0x0001e80000000c00 */
        /* <DEDUP_REMOVED lines=12> */
.L_x_1351:
[----:B------:R-:W-:Y:S05]  /*11e0*/  BSYNC B0 ;  /* 0x0000000000007941 */ /* 0x000fea0003800000 */
.L_x_1350:
[----:B------:R-:W-:Y:S06]  /*11f0*/  BAR.SYNC.DEFER_BLOCKING 0x0 ;  /* 0x0000000000007b1d */ /* 0x000fec0000010000 */
[----:B------:R-:W-:Y:S04]  /*1200*/  BSSY B0, `(.L_x_1352) ;  /* 0x000009d000007945 */ /* 0x000fe80003800000 */
[----:B------:R-:W-:Y:S05]  /*1210*/  @P4 BRA `(.L_x_1353) ;  /* 0x00000008006c4947 */ /* 0x000fea0003800000 */
[----:B------:R-:W1:Y:S04]  /*1220*/  LDS.128 R16, [R2+0x40] ;  /* 0x0000400002107984 */ /* 0x000e680000000c00 */
[----:B------:R-:W2:Y:S04]  /*1230*/  LDS.128 R20, [R2+0x80] ;  /* 0x0000800002147984 */ /* 0x000ea80000000c00 */
[----:B------:R-:W3:Y:S01]  /*1240*/  LDS.128 R24, [R2+0xc0] ;  /* 0x0000c00002187984 */ /* 0x000ee20000000c00 */
[----:B-1----:R-:W-:Y:S01]  /*1250*/  FADD.FTZ R16, R12, R16 ;  /* 0x000000100c107221 */ /* 0x002fe20000010000 */
[----:B0-----:R-:W-:Y:S01]  /*1260*/  FADD.FTZ R12, R13, R17 ;  /* 0x000000110d0c7221 */ /* 0x001fe20000010000 */
[----:B------:R-:W-:Y:S01]  /*1270*/  FADD.FTZ R13, R14, R18 ;  /* 0x000000120e0d7221 */ /* 0x000fe20000010000 */
[----:B------:R-:W-:Y:S01]  /*1280*/  FADD.FTZ R14, R15, R19 ;  /* 0x000000130f0e7221 */ /* 0x000fe20000010000 */
[----:B--2---:R-:W-:Y:S01]  /*1290*/  FADD.FTZ R15, R16, R20 ;  /* 0x00000014100f7221 */ /* 0x004fe20000010000 */
[----:B------:R-:W-:Y:S01]  /*12a0*/  FADD.FTZ R12, R12, R21 ;  /* 0x000000150c0c7221 */ /* 0x000fe20000010000 */
[----:B------:R-:W-:Y:S01]  /*12b0*/  FADD.FTZ R13, R13, R22 ;  /* 0x000000160d0d7221 */ /* 0x000fe20000010000 */
[----:B------:R-:W0:Y:S01]  /*12c0*/  LDS.128 R16, [R2+0x100] ;  /* 0x0001000002107984 */ /* 0x000e220000000c00 */
[----:B------:R-:W-:Y:S01]  /*12d0*/  FADD.FTZ R20, R14, R23 ;  /* 0x000000170e147221 */ /* 0x000fe20000010000 */
[----:B---3--:R-:W-:Y:S01]  /*12e0*/  FADD.FTZ R21, R15, R24 ;  /* 0x000000180f157221 */ /* 0x008fe20000010000 */
[----:B------:R-:W-:Y:S01]  /*12f0*/  FADD.FTZ R22, R12, R25 ;  /* 0x000000190c167221 */ /* 0x000fe20000010000 */
[----:B------:R-:W-:Y:S01]  /*1300*/  FADD.FTZ R23, R13, R26 ;  /* 0x0000001a0d177221 */ /* 0x000fe20000010000 */
[----:B------:R-:W-:Y:S01]  /*1310*/  FADD.FTZ R20, R20, R27 ;  /* 0x0000001b14147221 */ /* 0x000fe20000010000 */
[----:B------:R-:W1:Y:S01]  /*1320*/  LDS.128 R12, [R2+0x140] ;  /* 0x00014000020c7984 */ /* 0x000e620000000c00 */
        /* <DEDUP_REMOVED lines=8> */
[----:B------:R-:W-:-:S02]  /*13b0*/  FADD.FTZ R24, R24, R15 ;  /* 0x0000000f18187221 */ /* 0x000fc40000010000 */
[----:B------:R-:W1:Y:S01]  /*13c0*/  LDS.128 R16, [R2+0x1c0] ;  /* 0x0001c00002107984 */ /* 0x000e620000000c00 */
        /* <DEDUP_REMOVED lines=127> */
[----:B------:R-:W-:-:S07]  /*1bc0*/  FADD.FTZ R15, R24, R19 ;  /* 0x00000013180f7221 */ /* 0x000fce0000010000 */
.L_x_1353:
[----:B------:R-:W-:Y:S05]  /*1bd0*/  BSYNC B0 ;  /* 0x0000000000007941 */ /* 0x000fea0003800000 */
.L_x_1352:
        /* <DEDUP_REMOVED lines=19> */
.L_x_1355:
[----:B------:R-:W-:Y:S05]  /*1d10*/  BSYNC B0 ;  /* 0x0000000000007941 */ /* 0x000fea0003800000 */
.L_x_1354:
[----:B------:R-:W-:Y:S05]  /*1d20*/  @!P0 BRA `(.L_x_1356) ;  /* 0x0000001000888947 */ /* 0x000fea0003800000 */
[----:B0-2---:R-:W0:Y:S01]  /*1d30*/  LDC.64 R12, c[0x0][0x258] ;  /* 0x00009600ff0c7b82 */ /* 0x005e220000000a00 */
        /* <DEDUP_REMOVED lines=16> */
[----:B------:R-:W-:-:S04]  /*1e40*/  SEL R21, R35, RZ, !P0 ;  /* 0x000000ff23157207 */ /* 0x000fc80004000000 */
[----:B------:R-:W-:Y:S02]  /*1e50*/  SEL R2, R2, 0xffffffff, !P0 ;  /* 0xffffffff02027807 */ /* 0x000fe40004000000 */
[----:B------:R-:W-:-:S03]  /*1e60*/  ISETP.NE.AND P0, PT, R21, -0x1, PT ;  /* 0xffffffff1500780c */ /* 0x000fc60003f05270 */
[----:B------:R-:W-:Y:S01]  /*1e70*/  IMAD R19, R2, UR4, RZ ;  /* 0x0000000402137c24 */ /* 0x000fe2000f8e02ff */
[----:B0-----:R-:W-:Y:S02]  /*1e80*/  ISETP.EQ.U32.AND P4, PT, R16, UR6, PT ;  /* 0x0000000610007c0c */ /* 0x001fe4000bf82070 */
[----:B------:R-:W-:-:S04]  /*1e90*/  LEA R16, P5, R17, R14, 0x3 ;  /* 0x0000000e11107211 */ /* 0x000fc800078a18ff */
[----:B------:R-:W-:-:S05]  /*1ea0*/  LEA.HI.X R17, R17, R15, RZ, 0x3, P5 ;  /* 0x0000000f11117211 */ /* 0x000fca00028f1cff */
[----:B------:R0:W-:Y:S02]  /*1eb0*/  STG.E.64 desc[UR12][R16.64], R28 ;  /* 0x0000001c10007986 */ /* 0x0001e4000c101b0c */
[----:B------:R-:W-:Y:S06]  /*1ec0*/  @P4 MEMBAR.ALL.GPU ;  /* 0x0000000000004992 */ /* 0x000fec000000a000 */
[----:B------:R-:W-:-:S00]  /*1ed0*/  @P4 ERRBAR ;  /* 0x00000000000049ab */ /* 0x000fc00000000000 */
[----:B------:R-:W-:Y:S06]  /*1ee0*/  @P4 CGAERRBAR ;  /* 0x00000000000045ab */ /* 0x000fec0000000000 */
[----:B------:R0:W-:Y:S01]  /*1ef0*/  @P4 REDG.E.ADD.S32.STRONG.GPU desc[UR12][R12.64], R19 ;  /* 0x000000130c00498e */ /* 0x0001e2000c10e38c */
[----:B------:R-:W-:Y:S05]  /*1f00*/  @!P0 BRA `(.L_x_1357) ;  /* 0x0000000000148947 */ /* 0x000fea0003800000 */
.L_x_1358:
[----:B------:R-:W2:Y:S04]  /*1f10*/  LDG.E.STRONG.GPU R2, desc[UR12][R12.64] ;  /* 0x0000000c0c027981 */ /* 0x000ea8000c1ef900 */
[----:B--2---:R-:W-:Y:S01]  /*1f20*/  CCTL.IVALL ;  /* 0x00000000ff00798f */ /* 0x004fe20002000000 */
[----:B------:R-:W-:Y:S05]  /*1f30*/  YIELD ;  /* 0x0000000000007946 */ /* 0x000fea0003800000 */
[----:B------:R-:W-:-:S13]  /*1f40*/  ISETP.NE.AND P0, PT, R2, R21, PT ;  /* 0x000000150200720c */ /* 0x000fda0003f05270 */
[----:B------:R-:W-:Y:S05]  /*1f50*/  @P0 BRA `(.L_x_1358) ;  /* 0xfffffffc00ec0947 */ /* 0x000fea000383ffff */
.L_x_1357:
[----:B------:R-:W-:Y:S01]  /*1f60*/  ISETP.NE.AND P0, PT, R35, RZ, PT ;  /* 0x000000ff2300720c */ /* 0x000fe20003f05270 */
[----:B------:R-:W-:Y:S05]  /*1f70*/  WARPSYNC.ALL ;  /* 0x0000000000007948 */ /* 0x000fea0003800000 */
[----:B------:R-:W-:Y:S07]  /*1f80*/  BAR.SYNC.DEFER_BLOCKING 0x0 ;  /* 0x0000000000007b1d */ /* 0x000fee0000010000 */
[----:B------:R-:W-:Y:S05]  /*1f90*/  @!P0 BRA `(.L_x_1356) ;  /* 0x0000000c00ec8947 */ /* 0x000fea0003800000 */
[----:B------:R-:W-:Y:S02]  /*1fa0*/  IADD3 R2, R35, -0x1, RZ ;  /* 0xffffffff23027810 */ /* 0x000fe40007ffe0ff */
[----:B0-----:R-:W-:Y:S02]  /*1fb0*/  MOV R12, RZ ;  /* 0x000000ff000c7202 */ /* 0x001fe40000000f00 */
        /* <DEDUP_REMOVED lines=8> */
[----:B------:R-:W-:-:S11]  /*2040*/  PLOP3.LUT P0, PT, PT, PT, PT, 0x80, 0x0 ;  /* 0x000000000000781c */ /* 0x000fd60003f0f070 */
[----:B------:R-:W-:Y:S05]  /*2050*/  @!P4 BRA `(.L_x_1361) ;  /* 0x0000000400d0c947 */ /* 0x000fea0003800000 */
[----:B------:R-:W-:-:S13]  /*2060*/  PLOP3.LUT P0, PT, PT, PT, PT, 0x8, 0x0 ;  /* 0x000000000000781c */ /* 0x000fda0003f0e170 */
.L_x_1362:
        /* <DEDUP_REMOVED lines=11> */
[----:B------:R-:W-:-:S06]  /*2120*/  @!P4 IMAD.WIDE.U32 R18, R19, 0x8, R14 ;  /* 0x000000081312c825 */ /* 0x000fcc00078e000e */
[----:B------:R-:W3:Y:S01]  /*2130*/  @!P4 LDG.E.64 R18, desc[UR12][R18.64] ;  /* 0x0000000c1212c981 */ /* 0x000ee2000c1e1b00 */
[----:B--2---:R-:W-:Y:S01]  /*2140*/  @!P6 FADD.FTZ R28, R28, R16 ;  /* 0x000000101c1ce221 */ /* 0x004fe20000010000 */
[----:B------:R-:W-:Y:S01]  /*2150*/  @!P6 FADD.FTZ R29, R29, R17 ;  /* 0x000000111d1de221 */ /* 0x000fe20000010000 */
[----:B------:R-:W-:Y:S01]  /*2160*/  ISETP.EQ.OR P6, PT, R21, UR14, P3 ;  /* 0x0000000e15007c0c */ /* 0x000fe20009fc2670 */
[----:B------:R-:W-:-:S06]  /*2170*/  @!P5 IMAD.WIDE.U32 R16, R13, 0x8, R14 ;  /* 0x000000080d10d825 */ /* 0x000fcc00078e000e */
[----:B------:R-:W2:Y:S06]  /*2180*/  @!P5 LDG.E.64 R16, desc[UR12][R16.64] ;  /* 0x0000000c1010d981 */ /* 0x000eac000c1e1b00 */
[----:B------:R-:W-:-:S04]  /*2190*/  @!P6 IMAD R21, R0, R21, R43 ;  /* 0x000000150015e224 */ /* 0x000fc800078e022b */
[----:B------:R-:W-:-:S06]  /*21a0*/  @!P6 IMAD.WIDE.U32 R20, R21, 0x8, R14 ;  /* 0x000000081514e825 */ /* 0x000fcc00078e000e */
[----:B------:R-:W4:Y:S01]  /*21b0*/  @!P6 LDG.E.64 R20, desc[UR12][R20.64] ;  /* 0x0000000c1414e981 */ /* 0x000f22000c1e1b00 */
[----:B------:R-:W-:Y:S01]  /*21c0*/  IADD3 R13, R12, 0x4, RZ ;  /* 0x000000040c0d7810 */ /* 0x000fe20007ffe0ff */
[----:B---3--:R-:W-:Y:S01]  /*21d0*/  @!P4 FADD.FTZ R28, R28, R18 ;  /* 0x000000121c1cc221 */ /* 0x008fe20000010000 */
[----:B------:R-:W-:Y:S02]  /*21e0*/  @!P4 FADD.FTZ R29, R29, R19 ;  /* 0x000000131d1dc221 */ /* 0x000fe40000010000 */
[----:B------:R-:W-:Y:S02]  /*21f0*/  ISETP.EQ.OR P4, PT, R13, UR14, P3 ;  /* 0x0000000e0d007c0c */ /* 0x000fe40009f82670 */
[C---:B------:R-:W-:Y:S02]  /*2200*/  IADD3 R22, R12.reuse, 0x5, RZ ;  /* 0x000000050c167810 */ /* 0x040fe40007ffe0ff */
[----:B------:R-:W-:-:S09]  /*2210*/  IADD3 R23, R12, 0x6, RZ ;  /* 0x000000060c177810 */ /* 0x000fd20007ffe0ff */
[----:B------:R-:W-:-:S04]  /*2220*/  @!P4 IMAD R19, R0, R13, R43 ;  /* 0x0000000d0013c224 */ /* 0x000fc800078e022b */
[----:B------:R-:W-:-:S06]  /*2230*/  @!P4 IMAD.WIDE.U32 R18, R19, 0x8, R14 ;  /* 0x000000081312c825 */ /* 0x000fcc00078e000e */
[----:B------:R-:W3:Y:S01]  /*2240*/  @!P4 LDG.E.64 R18, desc[UR12][R18.64] ;  /* 0x0000000c1212c981 */ /* 0x000ee2000c1e1b00 */
[----:B--2---:R-:W-:Y:S01]  /*2250*/  @!P5 FADD.FTZ R28, R28, R16 ;  /* 0x000000101c1cd221 */ /* 0x004fe20000010000 */
[----:B------:R-:W-:Y:S01]  /*2260*/  @!P5 FADD.FTZ R29, R29, R17 ;  /* 0x000000111d1dd221 */ /* 0x000fe20000010000 */
[----:B------:R-:W-:Y:S02]  /*2270*/  ISETP.EQ.OR P5, PT, R22, UR14, P3 ;  /* 0x0000000e16007c0c */ /* 0x000fe40009fa2670 */
[----:B----4-:R-:W-:Y:S01]  /*2280*/  @!P6 FADD.FTZ R28, R28, R20 ;  /* 0x000000141c1ce221 */ /* 0x010fe20000010000 */
[----:B------:R-:W-:Y:S01]  /*2290*/  @!P6 FADD.FTZ R29, R29, R21 ;  /* 0x000000151d1de221 */ /* 0x000fe20000010000 */
[----:B------:R-:W-:-:S09]  /*22a0*/  ISETP.EQ.OR P6, PT, R23, UR14, P3 ;  /* 0x0000000e17007c0c */ /* 0x000fd20009fc2670 */
[----:B------:R-:W-:-:S04]  /*22b0*/  @!P5 IMAD R17, R0, R22, R43 ;  /* 0x000000160011d224 */ /* 0x000fc800078e022b */
[----:B------:R-:W-:-:S06]  /*22c0*/  @!P5 IMAD.WIDE.U32 R16, R17, 0x8, R14 ;  /* 0x000000081110d825 */ /* 0x000fcc00078e000e */
[----:B------:R-:W2:Y:S01]  /*22d0*/  @!P5 LDG.E.64 R16, desc[UR12][R16.64] ;  /* 0x0000000c1010d981 */ /* 0x000ea2000c1e1b00 */
        /* <DEDUP_REMOVED lines=50> */
[----:B------:R-:W-:Y:S01]  /*2600*/  IADD3 R19, R12, 0xf, RZ ;  /* 0x0000000f0c137810 */ /* 0x000fe20007ffe0ff */
[----:B--2---:R-:W-:Y:S01]  /*2610*/  @!P5 FADD.FTZ R28, R28, R16 ;  /* 0x000000101c1cd221 */ /* 0x004fe20000010000 */
[----:B------:R-:W-:Y:S01]  /*2620*/  @!P5 FADD.FTZ R29, R29, R17 ;  /* 0x000000111d1dd221 */ /* 0x000fe20000010000 */
[----:B------:R-:W-:-:S06]  /*2630*/  ISETP.EQ.OR P5, PT, R22, UR14, P3 ;  /* 0x0000000e16007c0c */ /* 0x000fcc0009fa2670 */
[----:B------:R-:W-:-:S04]  /*2640*/  @!P4 IMAD R17, R0, R13, R43 ;  /* 0x0000000d0011c224 */ /* 0x000fc800078e022b */
[----:B------:R-:W-:-:S04]  /*2650*/  @!P4 IMAD.WIDE.U32 R16, R17, 0x8, R14 ;  /* 0x000000081110c825 */ /* 0x000fc800078e000e */
[----:B----4-:R-:W-:Y:S01]  /*2660*/  @!P6 FADD.FTZ R28, R28, R20 ;  /* 0x000000141c1ce221 */ /* 0x010fe20000010000 */
[----:B------:R-:W-:Y:S01]  /*2670*/  @!P6 FADD.FTZ R29, R29, R21 ;  /* 0x000000151d1de221 */ /* 0x000fe20000010000 */
[----:B------:R-:W-:Y:S01]  /*2680*/  ISETP.EQ.OR P6, PT, R19, UR14, P3 ;  /* 0x0000000e13007c0c */ /* 0x000fe20009fc2670 */
[----:B------:R-:W2:Y:S01]  /*2690*/  @!P4 LDG.E.64 R16, desc[UR12][R16.64] ;  /* 0x0000000c1010c981 */ /* 0x000ea2000c1e1b00 */
[----:B------:R-:W-:-:S04]  /*26a0*/  @!P5 IMAD R21, R0, R22, R43 ;  /* 0x000000160015d224 */ /* 0x000fc800078e022b */
[----:B------:R-:W-:-:S06]  /*26b0*/  @!P5 IMAD.WIDE.U32 R20, R21, 0x8, R14 ;  /* 0x000000081514d825 */ /* 0x000fcc00078e000e */
[----:B------:R-:W3:Y:S01]  /*26c0*/  @!P5 LDG.E.64 R20, desc[UR12][R20.64] ;  /* 0x0000000c1414d981 */ /* 0x000ee2000c1e1b00 */
[----:B------:R-:W-:-:S04]  /*26d0*/  @!P6 IMAD R19, R0, R19, R43 ;  /* 0x000000130013e224 */ /* 0x000fc800078e022b */
        /* <DEDUP_REMOVED lines=12> */
.L_x_1361:
        /* <DEDUP_REMOVED lines=21> */
[----:B------:R-:W-:-:S04]  /*28f0*/  IADD3 R12, R12, 0x4, RZ ;  /* 0x000000040c0c7810 */ /* 0x000fc80007ffe0ff */
[----:B------:R-:W-:Y:S01]  /*2900*/  IADD3 R13, R12, 0x3, RZ ;  /* 0x000000030c0d7810 */ /* 0x000fe20007ffe0ff */
[----:B--2---:R-:W-:Y:S01]  /*2910*/  @!P0 FADD.FTZ R28, R28, R22 ;  /* 0x000000161c1c8221 */ /* 0x004fe20000010000 */
[----:B------:R-:W-:Y:S01]  /*2920*/  @!P0 FADD.FTZ R29, R29, R23 ;  /* 0x000000171d1d8221 */ /* 0x000fe20000010000 */
[C---:B------:R-:W-:Y:S02]  /*2930*/  IADD3 R22, R12.reuse, 0x1, RZ ;  /* 0x000000010c167810 */ /* 0x040fe40007ffe0ff */
[----:B------:R-:W-:Y:S01]  /*2940*/  ISETP.EQ.OR P0, PT, R12, UR14, P3 ;  /* 0x0000000e0c007c0c */ /* 0x000fe20009f02670 */
[----:B---3--:R-:W-:Y:S01]  /*2950*/  @!P5 FADD.FTZ R28, R28, R20 ;  /* 0x000000141c1cd221 */ /* 0x008fe20000010000 */
[----:B------:R-:W-:Y:S01]  /*2960*/  @!P5 FADD.FTZ R29, R29, R21 ;  /* 0x000000151d1dd221 */ /* 0x000fe20000010000 */
[----:B------:R-:W-:Y:S02]  /*2970*/  IADD3 R23, R12, 0x2, RZ ;  /* 0x000000020c177810 */ /* 0x000fe40007ffe0ff */
[----:B------:R-:W-:Y:S01]  /*2980*/  ISETP.EQ.OR P5, PT, R22, UR14, P3 ;  /* 0x0000000e16007c0c */ /* 0x000fe20009fa2670 */
[----:B----4-:R-:W-:Y:S01]  /*2990*/  @!P6 FADD.FTZ R28, R28, R18 ;  /* 0x000000121c1ce221 */ /* 0x010fe20000010000 */
[----:B------:R-:W-:Y:S01]  /*29a0*/  @!P6 FADD.FTZ R29, R29, R19 ;  /* 0x000000131d1de221 */ /* 0x000fe20000010000 */
[----:B------:R-:W-:-:S02]  /*29b0*/  ISETP.EQ.OR P6, PT, R23, UR14, P3 ;  /* 0x0000000e17007c0c */ /* 0x000fc40009fc2670 */
[----:B-----5:R-:W-:Y:S01]  /*29c0*/  @!P4 FADD.FTZ R28, R28, R16 ;  /* 0x000000101c1cc221 */ /* 0x020fe20000010000 */
[----:B------:R-:W-:Y:S01]  /*29d0*/  @!P4 FADD.FTZ R29, R29, R17 ;  /* 0x000000111d1dc221 */ /* 0x000fe20000010000 */
[----:B------:R-:W-:Y:S01]  /*29e0*/  ISETP.EQ.OR P4, PT, R13, UR14, P3 ;  /* 0x0000000e0d007c0c */ /* 0x000fe20009f82670 */
[----:B------:R-:W-:-:S05]  /*29f0*/  @!P0 IMAD R17, R0, R12, R43 ;  /* 0x0000000c00118224 */ /* 0x000fca00078e022b */
[----:B------:R-:W-:Y:S02]  /*2a00*/  @!P5 IMAD R19, R0, R22, R43 ;  /* 0x000000160013d224 */ /* 0x000fe400078e022b */
[----:B------:R-:W-:-:S04]  /*2a10*/  @!P0 IMAD.WIDE.U32 R16, R17, 0x8, R14 ;  /* 0x0000000811108825 */ /* 0x000fc800078e000e */
[C---:B------:R-:W-:Y:S02]  /*2a20*/  @!P6 IMAD R23, R0.reuse, R23, R43 ;  /* 0x000000170017e224 */ /* 0x040fe400078e022b */
[----:B------:R-:W-:Y:S01]  /*2a30*/  @!P5 IMAD.WIDE.U32 R18, R19, 0x8, R14 ;  /* 0x000000081312d825 */ /* 0x000fe200078e000e */
[----:B------:R-:W2:Y:S03]  /*2a40*/  @!P0 LDG.E.64 R16, desc[UR12][R16.64] ;  /* 0x0000000c10108981 */ /* 0x000ea6000c1e1b00 */
[----:B------:R-:W-:Y:S02]  /*2a50*/  @!P4 IMAD R21, R0, R13, R43 ;  /* 0x0000000d0015c224 */ /* 0x000fe400078e022b */
[--C-:B------:R-:W-:Y:S01]  /*2a60*/  @!P6 IMAD.WIDE.U32 R22, R23, 0x8, R14.reuse ;  /* 0x000000081716e825 */ /* 0x100fe200078e000e */
[----:B------:R-:W3:Y:S03]  /*2a70*/  @!P5 LDG.E.64 R18, desc[UR12][R18.64] ;  /* 0x0000000c1212d981 */ /* 0x000ee6000c1e1b00 */
[----:B------:R-:W-:-:S02]  /*2a80*/  @!P4 IMAD.WIDE.U32 R20, R21, 0x8, R14 ;  /* 0x000000081514c825 */ /* 0x000fc400078e000e */
[----:B------:R-:W4:Y:S04]  /*2a90*/  @!P6 LDG.E.64 R22, desc[UR12][R22.64] ;  /* 0x0000000c1616e981 */ /* 0x000f28000c1e1b00 */
[----:B------:R-:W5:Y:S01]  /*2aa0*/  @!P4 LDG.E.64 R20, desc[UR12][R20.64] ;  /* 0x0000000c1414c981 */ /* 0x000f62000c1e1b00 */
[----:B------:R-:W-:Y:S02]  /*2ab0*/  IADD3 R2, R2, -0x4, RZ ;  /* 0xfffffffc02027810 */ /* 0x000fe40007ffe0ff */
[----:B------:R-:W-:Y:S02]  /*2ac0*/  IADD3 R12, R12, 0x4, RZ ;  /* 0x000000040c0c7810 */ /* 0x000fe40007ffe0ff */
[----:B------:R-:W-:Y:S01]  /*2ad0*/  IADD3 R2, R2, -0x4, RZ ;  /* 0xfffffffc02027810 */ /* 0x000fe20007ffe0ff */
[----:B--2---:R-:W-:Y:S01]  /*2ae0*/  @!P0 FADD.FTZ R28, R28, R16 ;  /* 0x000000101c1c8221 */ /* 0x004fe20000010000 */
[----:B------:R-:W-:Y:S01]  /*2af0*/  @!P0 FADD.FTZ R29, R29, R17 ;  /* 0x000000111d1d8221 */ /* 0x000fe20000010000 */
[----:B------:R-:W-:-:S02]  /*2b00*/  PLOP3.LUT P0, PT, PT, PT, PT, 0x8, 0x0 ;  /* 0x000000000000781c */ /* 0x000fc40003f0e170 */
[----:B---3--:R-:W-:Y:S01]  /*2b10*/  @!P5 FADD.FTZ R28, R28, R18 ;  /* 0x000000121c1cd221 */ /* 0x008fe20000010000 */
[----:B------:R-:W-:-:S03]  /*2b20*/  @!P5 FADD.FTZ R29, R29, R19 ;  /* 0x000000131d1dd221 */ /* 0x000fc60000010000 */
[----:B----4-:R-:W-:Y:S01]  /*2b30*/  @!P6 FADD.FTZ R28, R28, R22 ;  /* 0x000000161c1ce221 */ /* 0x010fe20000010000 */
[----:B------:R-:W-:-:S03]  /*2b40*/  @!P6 FADD.FTZ R29, R29, R23 ;  /* 0x000000171d1de221 */ /* 0x000fc60000010000 */
[----:B-----5:R-:W-:Y:S01]  /*2b50*/  @!P4 FADD.FTZ R28, R28, R20 ;  /* 0x000000141c1cc221 */ /* 0x020fe20000010000 */
[----:B------:R-:W-:-:S07]  /*2b60*/  @!P4 FADD.FTZ R29, R29, R21 ;  /* 0x000000151d1dc221 */ /* 0x000fce0000010000 */
.L_x_1363:
[----:B------:R-:W-:-:S13]  /*2b70*/  ISETP.NE.OR P0, PT, R2, RZ, P0 ;  /* 0x000000ff0200720c */ /* 0x000fda0000705670 */
[----:B------:R-:W-:Y:S05]  /*2b80*/  @!P0 BRA `(.L_x_1359) ;  /* 0x00000000007c8947 */ /* 0x000fea0003800000 */
.L_x_1360:
        /* <DEDUP_REMOVED lines=31> */
.L_x_1359:
[----:B------:R-:W-:-:S04]  /*2d80*/  LOP3.LUT R2, R35, 0x3, RZ, 0xc0, !PT ;  /* 0x0000000323027812 */ /* 0x000fc800078ec0ff */
        /* <DEDUP_REMOVED lines=11> */
.L_x_1365:
[----:B------:R-:W-:Y:S05]  /*2e40*/  BSYNC B0 ;  /* 0x0000000000007941 */ /* 0x000fea0003800000 */
.L_x_1364:
        /* <DEDUP_REMOVED lines=16> */
.L_x_1356:
[----:B------:R-:W1:Y:S01]  /*2f50*/  S2UR UR6, SR_CgaCtaId ;  /* 0x00000000000679c3 */ /* 0x000e620000008800 */
[----:B------:R-:W-:Y:S01]  /*2f60*/  UMOV UR4, 0x400 ;  /* 0x0000040000047882 */ /* 0x000fe20000000000 */
[----:B0-----:R-:W-:-:S06]  /*2f70*/  SHF.R.U32.HI R2, RZ, 0x2, R3 ;  /* 0x00000002ff027819 */ /* 0x001fcc0000011603 */
[----:B--2---:R-:W0:Y:S01]  /*2f80*/  LDC R15, c[0x0][0x2ac] ;  /* 0x0000ab00ff0f7b82 */ /* 0x004e220000000800 */
[----:B-1----:R-:W-:Y:S01]  /*2f90*/  ULEA UR4, UR6, UR4, 0x18 ;  /* 0x0000000406047291 */ /* 0x002fe2000f8ec03f */
[----:B0-----:R-:W-:-:S08]  /*2fa0*/  IMAD R2, R15, UR14, R2 ;  /* 0x0000000e0f027c24 */ /* 0x001fd0000f8e0202 */
[----:B------:R-:W-:Y:S01]  /*2fb0*/  @!P3 STS.64 [UR4+0x30], R28 ;  /* 0x0000301cff00b988 */ /* 0x000fe20008000a04 */
[----:B------:R-:W-:Y:S01]  /*2fc0*/  BAR.SYNC.DEFER_BLOCKING 0x0 ;  /* 0x0000000000007b1d */ /* 0x000fe20000010000 */
[----:B------:R-:W-:-:S05]  /*2fd0*/  IADD3 R16, R2, 0x20, RZ ;  /* 0x0000002002107810 */ /* 0x000fca0007ffe0ff */
[----:B------:R-:W0:Y:S01]  /*2fe0*/  LDS.64 R12, [UR4+0x30] ;  /* 0x00003004ff0c7984 */ /* 0x000e220008000a00 */
[----:B------:R-:W-:Y:S02]  /*2ff0*/  ULDC UR4, c[0x0][0x2bc] ;  /* 0x0000af0000047ab9 */ /* 0x000fe40000000800 */
[----:B0-----:R-:W-:Y:S01]  /*3000*/  FMUL.FTZ R2, R12, UR4 ;  /* 0x000000040c027c20 */ /* 0x001fe20008410000 */
        /* <DEDUP_REMOVED lines=20> */
.L_x_1366:
[----:B------:R-:W-:Y:S04]  /*3150*/  BSSY B0, `(.L_x_1367) ;  /* 0x0000014000007945 */ /* 0x000fe80003800000 */
[----:B------:R-:W-:Y:S05]  /*3160*/  @!P1 BRA `(.L_x_1368) ;  /* 0x0000000000489947 */ /* 0x000fea0003800000 */
[----:B------:R-:W-:Y:S01]  /*3170*/  SHF.R.S32.HI R19, RZ, 0x1f, R34 ;  /* 0x0000001fff137819 */ /* 0x000fe20000011422 */
[----:B------:R-:W-:Y:S01]  /*3180*/  ULDC.64 UR16, c[0x0][0x288] ;  /* 0x0000a20000107ab9 */ /* 0x000fe20000000a00 */
[----:B------:R-:W-:Y:S01]  /*3190*/  MOV R12, R32 ;  /* 0x00000020000c7202 */ /* 0x000fe20000000f00 */
[-CC-:B------:R-:W-:Y:S01]  /*31a0*/  FFMA.FTZ R15, R38, R2.reuse, R17.reuse ;  /* 0x00000002260f7223 */ /* 0x180fe20000010011 */
[----:B------:R-:W-:Y:S01]  /*31b0*/  MOV R13, R31 ;  /* 0x0000001f000d7202 */ /* 0x000fe20000000f00 */
[----:B------:R-:W-:Y:S02]  /*31c0*/  IMAD R19, R19, UR16, RZ ;  /* 0x0000001013137c24 */ /* 0x000fe4000f8e02ff */
[----:B------:R-:W-:Y:S01]  /*31d0*/  FFMA.FTZ R18, R37, R2, R17 ;  /* 0x0000000225127223 */ /* 0x000fe20000010011 */
[----:B------:R-:W-:Y:S01]  /*31e0*/  FFMA.FTZ R14, R8, R4, -R15 ;  /* 0x00000004080e7223 */ /* 0x000fe2000001080f */
[----:B------:R-:W-:-:S04]  /*31f0*/  IMAD.WIDE.U32 R12, R34, UR16, R12 ;  /* 0x00000010220c7c25 */ /* 0x000fc8000f8e000c */
[----:B------:R-:W-:Y:S01]  /*3200*/  FFMA.FTZ R15, R9, R5, -R18 ;  /* 0x00000005090f7223 */ /* 0x000fe20000010812 */
[----:B------:R-:W-:Y:S01]  /*3210*/  FMUL.FTZ R14, R14, UR10 ;  /* 0x0000000a0e0e7c20 */ /* 0x000fe20008410000 */
[----:B------:R-:W-:Y:S01]  /*3220*/  IMAD R19, R34, UR17, R19 ;  /* 0x0000001122137c24 */ /* 0x000fe2000f8e0213 */
[----:B------:R-:W-:Y:S01]  /*3230*/  ULDC.64 UR16, c[0x0][0x210] ;  /* 0x0000840000107ab9 */ /* 0x000fe20000000a00 */
[----:B------:R-:W-:Y:S01]  /*3240*/  FMUL.FTZ R15, R15, UR10 ;  /* 0x0000000a0f0f7c20 */ /* 0x000fe20008410000 */
[----:B------:R-:W-:Y:S02]  /*3250*/  LEA R4, P0, R12, UR16, 0x2 ;  /* 0x000000100c047c11 */ /* 0x000fe4000f8010ff */
[----:B------:R-:W-:-:S04]  /*3260*/  IADD3 R19, R13, R19, RZ ;  /* 0x000000130d137210 */ /* 0x000fc80007ffe0ff */
[----:B------:R-:W-:-:S05]  /*3270*/  LEA.HI.X R5, R12, UR17, R19, 0x2, P0 ;  /* 0x000000110c057c11 */ /* 0x000fca00080f1413 */
[----:B------:R0:W-:Y:S02]  /*3280*/  STG.E.64 desc[UR12][R4.64], R14 ;  /* 0x0000000e04007986 */ /* 0x0001e4000c101b0c */
.L_x_1368:
[----:B------:R-:W-:Y:S05]  /*3290*/  BSYNC B0 ;  /* 0x0000000000007941 */ /* 0x000fea0003800000 */
.L_x_1367:
        /* <DEDUP_REMOVED lines=19> */
.L_x_1369:
[----:B------:R-:W-:Y:S01]  /*33d0*/  ULDC.64 UR16, c[0x0][0x290] ;  /* 0x0000a40000107ab9 */ /* 0x000fe20000000a00 */
[----:B0-----:R-:W-:Y:S01]  /*33e0*/  SHF.R.S32.HI R4, RZ, 0x1f, R16 ;  /* 0x0000001fff047819 */ /* 0x001fe20000011410 */
[----:B------:R-:W-:Y:S01]  /*33f0*/  BSSY B0, `(.L_x_1370) ;  /* 0x0000018000007945 */ /* 0x000fe20003800000 */
[----:B------:R-:W-:-:S04]  /*3400*/  ISETP.GE.U32.AND P0, PT, R16, UR16, PT ;  /* 0x0000001010007c0c */ /* 0x000fc8000bf06070 */
[----:B------:R-:W-:-:S04]  /*3410*/  ISETP.GE.AND.EX P0, PT, R4, UR17, PT, P0 ;  /* 0x0000001104007c0c */ /* 0x000fc8000bf06300 */
[----:B------:R-:W-:-:S13]  /*3420*/  ISETP.LT.U32.AND P0, PT, R3, 0x80, !P0 ;  /* 0x000000800300780c */ /* 0x000fda0004701070 */
[----:B------:R-:W-:Y:S05]  /*3430*/  @!P0 BRA `(.L_x_1371) ;  /* 0x00000000004c8947 */ /* 0x000fea0003800000 */
[----:B------:R-:W-:Y:S01]  /*3440*/  IADD3 R13, R34, 0x20, RZ ;  /* 0x00000020220d7810 */ /* 0x000fe20007ffe0ff */
[----:B------:R-:W-:Y:S01]  /*3450*/  ULDC.64 UR16, c[0x0][0x288] ;  /* 0x0000a20000107ab9 */ /* 0x000fe20000000a00 */
[----:B------:R-:W-:Y:S01]  /*3460*/  MOV R4, R32 ;  /* 0x0000002000047202 */ /* 0x000fe20000000f00 */
[-C--:B------:R-:W-:Y:S01]  /*3470*/  FFMA.FTZ R11, R40, R2.reuse, R17 ;  /* 0x00000002280b7223 */ /* 0x080fe20000010011 */
[----:B------:R-:W-:Y:S01]  /*3480*/  SHF.R.S32.HI R10, RZ, 0x1f, R13 ;  /* 0x0000001fff0a7819 */ /* 0x000fe2000001140d */
[----:B------:R-:W-:Y:S01]  /*3490*/  FFMA.FTZ R2, R39, R2, R17 ;  /* 0x0000000227027223 */ /* 0x000fe20000010011 */
[----:B------:R-:W-:Y:S01]  /*34a0*/  MOV R5, R31 ;  /* 0x0000001f00057202 */ /* 0x000fe20000000f00 */
[----:B------:R-:W-:Y:S02]  /*34b0*/  FFMA.FTZ R11, R8, R6, -R11 ;  /* 0x00000006080b7223 */ /* 0x000fe4000001080b */
[----:B------:R-:W-:Y:S02]  /*34c0*/  IMAD R10, R10, UR16, RZ ;  /* 0x000000100a0a7c24 */ /* 0x000fe4000f8e02ff */
[----:B------:R-:W-:Y:S01]  /*34d0*/  FFMA.FTZ R2, R9, R7, -R2 ;  /* 0x0000000709027223 */ /* 0x000fe20000010802 */
[----:B------:R-:W-:-:S04]  /*34e0*/  IMAD.WIDE.U32 R4, R13, UR16, R4 ;  /* 0x000000100d047c25 */ /* 0x000fc8000f8e0004 */
[----:B------:R-:W-:Y:S01]  /*34f0*/  FMUL.FTZ R8, R11, UR10 ;  /* 0x0000000a0b087c20 */ /* 0x000fe20008410000 */
[----:B------:R-:W-:Y:S01]  /*3500*/  FMUL.FTZ R9, R2, UR10 ;  /* 0x0000000a02097c20 */ /* 0x000fe20008410000 */
[----:B------:R-:W-:Y:S01]  /*3510*/  IMAD R13, R13, UR17, R10 ;  /* 0x000000110d0d7c24 */ /* 0x000fe2000f8e020a */
[----:B------:R-:W-:Y:S02]  /*3520*/  ULDC.64 UR16, c[0x0][0x210] ;  /* 0x0000840000107ab9 */ /* 0x000fe40000000a00 */
[----:B------:R-:W-:Y:S02]  /*3530*/  LEA R6, P0, R4, UR16, 0x2 ;  /* 0x0000001004067c11 */ /* 0x000fe4000f8010ff */
[----:B------:R-:W-:-:S04]  /*3540*/  IADD3 R13, R5, R13, RZ ;  /* 0x0000000d050d7210 */ /* 0x000fc80007ffe0ff */
[----:B------:R-:W-:-:S05]  /*3550*/  LEA.HI.X R7, R4, UR17, R13, 0x2, P0 ;  /* 0x0000001104077c11 */ /* 0x000fca00080f140d */
[----:B------:R0:W-:Y:S02]  /*3560*/  STG.E.64 desc[UR12][R6.64], R8 ;  /* 0x0000000806007986 */ /* 0x0001e4000c101b0c */
.L_x_1371:
[----:B------:R-:W-:Y:S05]  /*3570*/  BSYNC B0 ;  /* 0x0000000000007941 */ /* 0x000fea0003800000 */
.L_x_1370:
[----:B------:R-:W-:Y:S01]  /*3580*/  ULDC UR4, c[0x0][0x2a0] ;  /* 0x0000a80000047ab9 */ /* 0x000fe20000000800 */
[----:B------:R-:W-:Y:S01]  /*3590*/  ULDC UR6, c[0x0][0x270] ;  /* 0x00009c0000067ab9 */ /* 0x000fe20000000800 */
[----:B------:R-:W-:Y:S01]  /*35a0*/  IADD3 R36, R0, R36, RZ ;  /* 0x0000002400247210 */ /* 0x000fe20007ffe0ff */
[----:B------:R-:W-:Y:S01]  /*35b0*/  UIMAD UR4, UR4, UR6, URZ ;  /* 0x00000006040472a4 */ /* 0x000fe2000f8e023f */
[----:B------:R-:W-:-:S05]  /*35c0*/  IADD3 R42, R42, 0x1, RZ ;  /* 0x000000012a2a7810 */ /* 0x000fca0007ffe0ff */
[----:B------:R-:W-:-:S13]  /*35d0*/  ISETP.GE.AND P0, PT, R36, UR4, PT ;  /* 0x0000000424007c0c */ /* 0x000fda000bf06270 */
[----:B------:R-:W-:Y:S05]  /*35e0*/  @!P0 BRA `(.L_x_1372) ;  /* 0xffffffcc00388947 */ /* 0x000fea000383ffff */
.L_x_1345:
        /* <DEDUP_REMOVED lines=23> */
.L_x_1374:
[----:B------:R-:W-:Y:S05]  /*3760*/  BSYNC B0 ;  /* 0x0000000000007941 */ /* 0x000fea0003800000 */
.L_x_1373:
[----:B------:R-:W-:Y:S05]  /*3770*/  @P0 EXIT ;  /* 0x000000000000094d */ /* 0x000fea0003800000 */
[----:B------:R-:W-:Y:S05]  /*3780*/  @P2 BRA `(.L_x_1375) ;  /* 0x0000000000202947 */ /* 0x000fea0003800000 */
[----:B------:R-:W-:-:S05]  /*3790*/  IMAD R0, R6, R9, RZ ;  /* 0x0000000906007224 */ /* 0x000fca00078e02ff */
[----:B------:R-:W-:-:S13]  /*37a0*/  ISETP.NE.AND P0, PT, R0, -0x1, PT ;  /* 0xffffffff0000780c */ /* 0x000fda0003f05270 */
[----:B------:R-:W-:Y:S05]  /*37b0*/  @!P0 BRA `(.L_x_1375) ;  /* 0x0000000000148947 */ /* 0x000fea0003800000 */
.L_x_1376:
[----:B0-----:R-:W2:Y:S04]  /*37c0*/  LDG.E.STRONG.GPU R7, desc[UR12][R4.64] ;  /* 0x0000000c04077981 */ /* 0x001ea8000c1ef900 */
[----:B--2---:R-:W-:Y:S01]  /*37d0*/  CCTL.IVALL ;  /* 0x00000000ff00798f */ /* 0x004fe20002000000 */
[----:B------:R-:W-:Y:S05]  /*37e0*/  YIELD ;  /* 0x0000000000007946 */ /* 0x000fea0003800000 */
[----:B------:R-:W-:-:S13]  /*37f0*/  ISETP.NE.AND P0, PT, R7, R0, PT ;  /* 0x000000000700720c */ /* 0x000fda0003f05270 */
[----:B------:R-:W-:Y:S05]  /*3800*/  @P0 BRA `(.L_x_1376) ;  /* 0xfffffffc00ec0947 */ /* 0x000fea000383ffff */
.L_x_1375:
        /* <DEDUP_REMOVED lines=24> */
.L_x_1377:
        /* <DEDUP_REMOVED lines=23> */
.L_x_1378:
        /* <DEDUP_REMOVED lines=16> */
.L_x_3356:


//--------------------- .text._Z35group_norm_nhwc_bwd_one_pass_kernelI11Fp32IOFp32WLi128ELi8ELi128EEv26Group_norm_nhwc_bwd_params --------------------------
	.section	.text._Z35group_norm_nhwc_bwd_one_pass_kernelI11Fp32IOFp32WLi128ELi8ELi128EEv26Group_norm_nhwc_bwd_params,"ax",@progbits
	.align	128
        .global         _Z35group_norm_nhwc_bwd_one_pass_kernelI11Fp32IOFp32WLi128ELi8ELi128EEv26Group_norm_nhwc_bwd_params
        .type           _Z35group_norm_nhwc_bwd_one_pass_kernelI11Fp32IOFp32WLi128ELi8ELi128EEv26Group_norm_nhwc_bwd_params,@function
        .size           _Z35group_norm_nhwc_bwd_one_pass_kernelI11Fp32IOFp32WLi128ELi8ELi128EEv26Group_norm_nhwc_bwd_params,(.L_x_3357 - _Z35group_norm_nhwc_bwd_one_pass_kernelI11Fp32IOFp32WLi128ELi8ELi128EEv26Group_norm_nhwc_bwd_params)
        .other          _Z35group_norm_nhwc_bwd_one_pass_kernelI11Fp32IOFp32WLi128ELi8ELi128EEv26Group_norm_nhwc_bwd_params,@"STO_CUDA_ENTRY STV_DEFAULT"
_Z35group_norm_nhwc_bwd_one_pass_kernelI11Fp32IOFp32WLi128ELi8ELi128EEv26Group_norm_nhwc_bwd_params:
.text._Z35group_norm_nhwc_bwd_one_pass_kernelI11Fp32IOFp32WLi128ELi8ELi128EEv26Group_norm_nhwc_bwd_params:
        /* <DEDUP_REMOVED lines=22> */
[----:B------:R-:W-:Y:S01]  /*0160*/  UIADD3 UR8, UR5, UR8, URZ ;  /* 0x0000000805087290 */ /* 0x000fe2000fffe03f */
[----:B------:R-:W-:Y:S01]  /*0170*/  UMOV UR6, 0x400 ;  /* 0x0000040000067882 */ /* 0x000fe20000000000 */
[----:B------:R-:W-:-:S04]  /*0180*/  UIADD3.X UR10, URZ, UR11, URZ, UP0, !UPT ;  /* 0x0000000b3f0a7290 */ /* 0x000fc800087fe43f */
[----:B------:R-:W-:Y:S02]  /*0190*/  USHF.R.S64 UR5, UR7, 0x1, UR10 ;  /* 0x0000000107057899 */ /* 0x000fe4000800100a */
[----:B------:R-:W-:Y:S01]  /*01a0*/  USHF.R.S32.HI UR7, URZ, 0x1, UR10 ;  /* 0x000000013f077899 */ /* 0x000fe2000801140a */
[----:B0-----:R-:W-:-:S03]  /*01b0*/  IMAD R41, R0, UR14, R41 ;  /* 0x0000000e00297c24 */ /* 0x001fc6000f8e0229 */
[----:B------:R-:W-:Y:S02]  /*01c0*/  USHF.L.U64.HI UR7, UR5, 0x2, UR7 ;  /* 0x0000000205077899 */ /* 0x000fe40008010207 */
[C---:B------:R-:W-:Y:S02]  /*01d0*/  ISETP.LT.U32.AND P1, PT, R41.reuse, UR16, PT ;  /* 0x0000001029007c0c */ /* 0x040fe4000bf21070 */
[----:B------:R-:W-:Y:S01]  /*01e0*/  SHF.R.S32.HI R0, RZ, 0x1f, R41 ;  /* 0x0000001fff007819 */ /* 0x000fe20000011429 */
[----:B--2---:R-:W-:Y:S01]  /*01f0*/  ULEA UR9, UR9, UR6, 0x18 ;  /* 0x0000000609097291 */ /* 0x004fe2000f8ec03f */
[----:B------:R-:W-:Y:S01]  /*0200*/  IADD3 R2, R41, 0x20, RZ ;  /* 0x0000002029027810 */ /* 0x000fe20007ffe0ff */
[----:B------:R-:W-:Y:S01]  /*0210*/  ULEA.HI UR6, UP0, UR8, UR4, URZ, 0x1 ;  /* 0x0000000408067291 */ /* 0x000fe2000f81083f */
[----:B------:R-:W-:Y:S02]  /*0220*/  ISETP.LT.AND.EX P1, PT, R0, UR17, !P2, P1 ;  /* 0x0000001100007c0c */ /* 0x000fe4000d721310 */
[----:B------:R-:W-:Y:S01]  /*0230*/  SHF.R.S32.HI R0, RZ, 0x1f, R45 ;  /* 0x0000001fff007819 */ /* 0x000fe2000001142d */
[----:B------:R-:W-:Y:S01]  /*0240*/  UIADD3.X UR8, URZ, UR8, URZ, UP0, !UPT ;  /* 0x000000083f087290 */ /* 0x000fe200087fe43f */
[----:B------:R-:W-:Y:S01]  /*0250*/  ISETP.LT.U32.AND P0, PT, R2, UR16, PT ;  /* 0x0000001002007c0c */ /* 0x000fe2000bf01070 */
[----:B------:R-:W-:Y:S01]  /*0260*/  ULDC UR16, c[0x0][0x10] ;  /* 0x0000040000107ab9 */ /* 0x000fe20000000800 */
[----:B------:R-:W-:Y:S01]  /*0270*/  LEA.HI R0, R0, R45, RZ, 0x5 ;  /* 0x0000002d00007211 */ /* 0x000fe200078f28ff */
[----:B------:R-:W-:Y:S01]  /*0280*/  USHF.R.S64 UR6, UR6, 0x1, UR8 ;  /* 0x0000000106067899 */ /* 0x000fe20008001008 */
[----:B------:R-:W-:Y:S01]  /*0290*/  SHF.R.S32.HI R2, RZ, 0x1f, R2 ;  /* 0x0000001fff027819 */ /* 0x000fe20000011402 */
[----:B------:R-:W-:Y:S01]  /*02a0*/  USHF.R.S32.HI UR8, URZ, 0x1, UR8 ;  /* 0x000000013f087899 */ /* 0x000fe20008011408 */
[----:B------:R-:W-:Y:S01]  /*02b0*/  SHF.R.S32.HI R0, RZ, 0x5, R0 ;  /* 0x00000005ff007819 */ /* 0x000fe20000011400 */
[----:B------:R-:W-:Y:S01]  /*02c0*/  UMOV UR4, URZ ;  /* 0x0000003f00047c82 */ /* 0x000fe20008000000 */
[----:B------:R-:W-:Y:S01]  /*02d0*/  ISETP.LT.AND.EX P2, PT, R2, UR17, !P2, P0 ;  /* 0x0000001102007c0c */ /* 0x000fe2000d741300 */
[----:B------:R-:W-:Y:S01]  /*02e0*/  USHF.L.U64.HI UR8, UR6, 0x2, UR8 ;  /* 0x0000000206087899 */ /* 0x000fe20008010208 */
[----:B-1----:R-:W-:-:S11]  /*02f0*/  LEA R40, R0, UR9, 0x3 ;  /* 0x0000000900287c11 */ /* 0x002fd6000f8e18ff */
.L_x_1414:
[----:B0--3--:R-:W0:Y:S01]  /*0300*/  LDC R6, c[0x0][0x2a0] ;  /* 0x0000a800ff067b82 */ /* 0x009e220000000800 */
[----:B------:R-:W-:Y:S01]  /*0310*/  ISETP.LE.AND P0, PT, RZ, UR15, PT ;  /* 0x0000000fff007c0c */ /* 0x000fe2000bf03270 */
[----:B------:R-:W-:Y:S01]  /*0320*/  ULDC.64 UR10, c[0x0][0x298] ;  /* 0x0000a600000a7ab9 */ /* 0x000fe20000000a00 */
[C---:B------:R-:W-:Y:S01]  /*0330*/  IADD3 R18, R41.reuse, 0x40, RZ ;  /* 0x0000004029127810 */ /* 0x040fe20007ffe0ff */
[----:B------:R-:W-:Y:S01]  /*0340*/  ULDC.64 UR18, c[0x0][0x290] ;  /* 0x0000a40000127ab9 */ /* 0x000fe20000000a00 */
[----:B------:R-:W-:Y:S02]  /*0350*/  IADD3 R25, R41, 0x20, RZ ;  /* 0x0000002029197810 */ /* 0x000fe40007ffe0ff */
[----:B------:R-:W-:Y:S01]  /*0360*/  SHF.R.S32.HI R13, RZ, 0x1f, R18 ;  /* 0x0000001fff0d7819 */ /* 0x000fe20000011412 */
[----:B-1----:R-:W1:Y:S01]  /*0370*/  @P1 LDC.64 R20, c[0x0][0x288] ;  /* 0x0000a200ff141b82 */ /* 0x002e620000000a00 */
[----:B------:R-:W-:-:S07]  /*0380*/  SHF.R.S32.HI R31, RZ, 0x1f, R25 ;  /* 0x0000001fff1f7819 */ /* 0x000fce0000011419 */
[----:B--2---:R-:W2:Y:S01]  /*0390*/  @P2 LDC.64 R14, c[0x0][0x288] ;  /* 0x0000a200ff0e2b82 */ /* 0x004ea20000000a00 */
[----:B0---4-:R-:W-:-:S07]  /*03a0*/  IABS R5, R6 ;  /* 0x0000000600057213 */ /* 0x011fce0000000000 */
[----:B------:R-:W0:Y:S01]  /*03b0*/  @P1 LDC.64 R8, c[0x0][0x228] ;  /* 0x00008a00ff081b82 */ /* 0x000e220000000a00 */
[----:B------:R-:W3:Y:S07]  /*03c0*/  I2F.RP R0, R5 ;  /* 0x0000000500007306 */ /* 0x000eee0000209400 */
[----:B------:R-:W4:Y:S08]  /*03d0*/  @P2 LDC.64 R26, c[0x0][0x230] ;  /* 0x00008c00ff1a2b82 */ /* 0x000f300000000a00 */
[----:B------:R-:W4:Y:S01]  /*03e0*/  @P2 LDC.64 R28, c[0x0][0x228] ;  /* 0x00008a00ff1c2b82 */ /* 0x000f220000000a00 */
[----:B---3--:R-:W3:Y:S02]  /*03f0*/  MUFU.RCP R0, R0 ;  /* 0x0000000000007308 */ /* 0x008ee40000001000 */
[----:B---3--:R-:W-:-:S06]  /*0400*/  IADD3 R2, R0, 0xffffffe, RZ ;  /* 0x0ffffffe00027810 */ /* 0x008fcc0007ffe0ff */
[----:B------:R3:W1:Y:S02]  /*0410*/  F2I.FTZ.U32.TRUNC.NTZ R3, R2 ;  /* 0x0000000200037305 */ /* 0x000664000021f000 */
[----:B---3--:R-:W-:Y:S01]  /*0420*/  HFMA2.MMA R2, -RZ, RZ, 0, 0 ;  /* 0x00000000ff027435 */ /* 0x008fe200000001ff */
[----:B-1----:R-:W-:-:S05]  /*0430*/  IADD3 R4, RZ, -R3, RZ ;  /* 0x80000003ff047210 */ /* 0x002fca0007ffe0ff */
[----:B------:R-:W-:Y:S01]  /*0440*/  IMAD R7, R4, R5, RZ ;  /* 0x0000000504077224 */ /* 0x000fe200078e02ff */
[----:B------:R-:W-:-:S03]  /*0450*/  IABS R4, UR15 ;  /* 0x0000000f00047c13 */ /* 0x000fc60008000000 */
[----:B------:R-:W-:Y:S01]  /*0460*/  IMAD.HI.U32 R3, R3, R7, R2 ;  /* 0x0000000703037227 */ /* 0x000fe200078e0002 */
[----:B------:R-:W-:-:S04]  /*0470*/  LOP3.LUT R2, R6, UR15, RZ, 0x3c, !PT ;  /* 0x0000000f06027c12 */ /* 0x000fc8000f8e3cff */
[----:B------:R-:W-:Y:S01]  /*0480*/  ISETP.GE.AND P3, PT, R2, RZ, PT ;  /* 0x000000ff0200720c */ /* 0x000fe20003f66270 */
        /* <DEDUP_REMOVED lines=8> */
[CC--:B------:R-:W-:Y:S02]  /*0510*/  ISETP.GE.U32.AND P4, PT, R0.reuse, R5.reuse, PT ;  /* 0x000000050000720c */ /* 0x0c0fe40003f86070 */
[----:B------:R-:W-:Y:S02]  /*0520*/  ISETP.GT.U32.AND P5, PT, R5, R0, PT ;  /* 0x000000000500720c */ /* 0x000fe40003fa4070 */
[----:B------:R-:W-:-:S04]  /*0530*/  IADD3 R5, R0, -R5, RZ ;  /* 0x8000000500057210 */ /* 0x000fc80007ffe0ff */
[----:B------:R-:W-:Y:S02]  /*0540*/  SEL R0, R5, R0, !P5 ;  /* 0x0000000005007207 */ /* 0x000fe40006800000 */
[----:B------:R-:W-:Y:S02]  /*0550*/  SHF.R.S32.HI R5, RZ, 0x1f, R41 ;  /* 0x0000001fff057819 */ /* 0x000fe40000011429 */
[----:B------:R-:W-:Y:S02]  /*0560*/  @!P0 IADD3 R0, -R0, RZ, RZ ;  /* 0x000000ff00008210 */ /* 0x000fe40007ffe1ff */
[----:B------:R-:W-:Y:S02]  /*0570*/  @P4 IADD3 R3, R3, 0x1, RZ ;  /* 0x0000000103034810 */ /* 0x000fe40007ffe0ff */
[----:B------:R-:W-:Y:S02]  /*0580*/  ISETP.NE.AND P4, PT, R6, RZ, PT ;  /* 0x000000ff0600720c */ /* 0x000fe40003f85270 */
[----:B------:R-:W-:-:S02]  /*0590*/  MOV R2, R3 ;  /* 0x0000000300027202 */ /* 0x000fc40000000f00 */
[----:B------:R-:W-:Y:S02]  /*05a0*/  LOP3.LUT R3, RZ, R6, RZ, 0x33, !PT ;  /* 0x00000006ff037212 */ /* 0x000fe400078e33ff */
[----:B------:R-:W-:Y:S01]  /*05b0*/  @!P3 IADD3 R2, -R2, RZ, RZ ;  /* 0x000000ff0202b210 */ /* 0x000fe20007ffe1ff */
[----:B------:R-:W1:Y:S01]  /*05c0*/  @P1 LDC.64 R6, c[0x0][0x230] ;  /* 0x00008c00ff061b82 */ /* 0x000e620000000a00 */
[C---:B------:R-:W-:Y:S02]  /*05d0*/  SEL R38, R3.reuse, R0, !P4 ;  /* 0x0000000003267207 */ /* 0x040fe40006000000 */
[----:B------:R-:W-:Y:S02]  /*05e0*/  SEL R3, R3, R2, !P4 ;  /* 0x0000000203037207 */ /* 0x000fe40006000000 */
[----:B------:R-:W-:Y:S02]  /*05f0*/  LEA R22, R38, R23, 0x3 ;  /* 0x0000001726167211 */ /* 0x000fe400078e18ff */
[----:B------:R-:W-:-:S02]  /*0600*/  SHF.R.S32.HI R2, RZ, 0x1f, R3 ;  /* 0x0000001fff027819 */ /* 0x000fc40000011403 */
[--C-:B------:R-:W-:Y:S02]  /*0610*/  SHF.R.S32.HI R23, RZ, 0x1f, R22.reuse ;  /* 0x0000001fff177819 */ /* 0x100fe40000011416 */
[----:B------:R-:W-:Y:S01]  /*0620*/  ISETP.GE.U32.AND P0, PT, R18, UR18, PT ;  /* 0x0000001212007c0c */ /* 0x000fe2000bf06070 */
[----:B------:R-:W-:Y:S01]  /*0630*/  IMAD R2, R2, UR10, RZ ;  /* 0x0000000a02027c24 */ /* 0x000fe2000f8e02ff */
[----:B------:R-:W-:Y:S01]  /*0640*/  IADD3 R0, R41, 0x60, RZ ;  /* 0x0000006029007810 */ /* 0x000fe20007ffe0ff */
[----:B------:R-:W-:Y:S01]  /*0650*/  IMAD.WIDE.U32 R46, R3, UR10, R22 ;  /* 0x0000000a032e7c25 */ /* 0x000fe2000f8e0016 */
[----:B------:R-:W-:Y:S02]  /*0660*/  ISETP.GE.AND.EX P0, PT, R13, UR19, PT, P0 ;  /* 0x000000130d007c0c */ /* 0x000fe4000bf06300 */
[----:B------:R-:W-:Y:S01]  /*0670*/  ISETP.GE.U32.AND P3, PT, R0, UR18, PT ;  /* 0x0000001200007c0c */ /* 0x000fe2000bf66070 */
[----:B------:R-:W-:Y:S01]  /*0680*/  IMAD R3, R3, UR11, R2 ;  /* 0x0000000b03037c24 */ /* 0x000fe2000f8e0202 */
[----:B------:R-:W-:Y:S01]  /*0690*/  ULDC.64 UR10, c[0x0][0x248] ;  /* 0x00009200000a7ab9 */ /* 0x000fe20000000a00 */
[----:B------:R-:W-:Y:S01]  /*06a0*/  SHF.R.S32.HI R19, RZ, 0x1f, R0 ;  /* 0x0000001fff137819 */ /* 0x000fe20000011400 */
[----:B------:R-:W-:Y:S01]  /*06b0*/  UIMAD.WIDE UR10, UR15, 0x8, UR10 ;  /* 0x000000080f0a78a5 */ /* 0x000fe2000f8e020a */
[----:B------:R-:W-:Y:S01]  /*06c0*/  ISETP.LT.U32.AND P0, PT, R45, 0x80, !P0 ;  /* 0x000000802d00780c */ /* 0x000fe20004701070 */
[----:B------:R-:W-:Y:S01]  /*06d0*/  @P1 IMAD R2, R5, R20, RZ ;  /* 0x0000001405021224 */ /* 0x000fe200078e02ff */
[----:B------:R-:W-:-:S02]  /*06e0*/  ISETP.GE.AND.EX P3, PT, R19, UR19, PT, P3 ;  /* 0x0000001313007c0c */ /* 0x000fc4000bf66330 */
[----:B------:R-:W-:Y:S01]  /*06f0*/  IADD3 R49, R47, R3, RZ ;  /* 0x000000032f317210 */ /* 0x000fe20007ffe0ff */
[----:B------:R-:W-:Y:S01]  /*0700*/  @P1 IMAD R21, R41, R21, R2 ;  /* 0x0000001529151224 */ /* 0x000fe200078e0202 */
[----:B------:R-:W-:Y:S02]  /*0710*/  MOV R16, UR10 ;  /* 0x0000000a00107c02 */ /* 0x000fe40008000f00 */
[----:B------:R-:W-:Y:S02]  /*0720*/  MOV R17, UR11 ;  /* 0x0000000b00117c02 */ /* 0x000fe40008000f00 */
[----:B------:R-:W-:Y:S02]  /*0730*/  ISETP.LT.U32.AND P3, PT, R45, 0x80, !P3 ;  /* 0x000000802d00780c */ /* 0x000fe40005f61070 */
[----:B------:R-:W-:Y:S01]  /*0740*/  @P1 MOV R48, R46 ;  /* 0x0000002e00301202 */ /* 0x000fe20000000f00 */
[----:B------:R-:W3:Y:S01]  /*0750*/  @P0 LDC.64 R4, c[0x0][0x288] ;  /* 0x0000a200ff040b82 */ /* 0x000ee20000000a00 */
[----:B------:R-:W4:Y:S03]  /*0760*/  LDG.E.64 R16, desc[UR12][R16.64] ;  /* 0x0000000c10107981 */ /* 0x000f26000c1e1b00 */
[----:B------:R-:W-:-:S05]  /*0770*/  @P1 IMAD.WIDE.U32 R10, R41, R20, R48 ;  /* 0x00000014290a1225 */ /* 0x000fca00078e0030 */
[----:B------:R-:W-:Y:S01]  /*0780*/  @P1 IADD3 R21, R11, R21, RZ ;  /* 0x000000150b151210 */ /* 0x000fe20007ffe0ff */
[----:B------:R-:W3:Y:S01]  /*0790*/  @P3 LDC.64 R2, c[0x0][0x288] ;  /* 0x0000a200ff023b82 */ /* 0x000ee20000000a00 */
[C---:B------:R-:W-:Y:S02]  /*07a0*/  @P1 SHF.L.U32 R11, R10.reuse, 0x2, RZ ;  /* 0x000000020a0b1819 */ /* 0x040fe400000006ff */
[----:B------:R-:W-:Y:S01]  /*07b0*/  @P1 SHF.L.U64.HI R12, R10, 0x2, R21 ;  /* 0x000000020a0c1819 */ /* 0x000fe20000010215 */
[----:B--2---:R-:W-:Y:S01]  /*07c0*/  @P2 IMAD R10, R31, R14, RZ ;  /* 0x0000000e1f0a2224 */ /* 0x004fe200078e02ff */
[C---:B-1----:R-:W-:Y:S02]  /*07d0*/  @P1 IADD3 R6, P4, R11.reuse, R6, RZ ;  /* 0x000000060b061210 */ /* 0x042fe40007f9e0ff */
[----:B0-----:R-:W-:Y:S01]  /*07e0*/  @P1 IADD3 R8, P5, R11, R8, RZ ;  /* 0x000000080b081210 */ /* 0x001fe20007fbe0ff */
[----:B------:R-:W-:Y:S01]  /*07f0*/  @P2 IMAD R21, R25, R15, R10 ;  /* 0x0000000f19152224 */ /* 0x000fe200078e020a */
[----:B------:R-:W-:Y:S01]  /*0800*/  @P2 MOV R10, R46 ;  /* 0x0000002e000a2202 */ /* 0x000fe20000000f00 */
[----:B------:R-:W0:Y:S01]  /*0810*/  @P0 LDC.64 R30, c[0x0][0x230] ;  /* 0x00008c00ff1e0b82 */ /* 0x000e220000000a00 */
[----:B------:R-:W-:-:S03]  /*0820*/  @P2 MOV R11, R49 ;  /* 0x00000031000b2202 */ /* 0x000fc60000000f00 */
[----:B------:R-:W-:-:S04]  /*0830*/  @P2 IMAD.WIDE.U32 R14, R25, R14, R10 ;  /* 0x0000000e190e2225 */ /* 0x000fc800078e000a */
[----:B------:R-:W1:Y:S01]  /*0840*/  @P0 LDC.64 R24, c[0x0][0x228] ;  /* 0x00008a00ff180b82 */ /* 0x000e620000000a00 */
[----:B---3--:R-:W-:Y:S01]  /*0850*/  @P0 IMAD R20, R13, R4, RZ ;  /* 0x000000040d140224 */ /* 0x008fe200078e02ff */
[----:B------:R-:W-:Y:S02]  /*0860*/  @P2 IADD3 R21, R15, R21, RZ ;  /* 0x000000150f152210 */ /* 0x000fe40007ffe0ff */
[----:B------:R-:W-:Y:S01]  /*0870*/  @P2 SHF.L.U32 R15, R14, 0x2, RZ ;  /* 0x000000020e0f2819 */ /* 0x000fe200000006ff */
[----:B------:R-:W-:Y:S01]  /*0880*/  @P0 IMAD R33, R18, R5, R20 ;  /* 0x0000000512210224 */ /* 0x000fe200078e0214 */
[----:B------:R-:W-:Y:S01]  /*0890*/  @P2 SHF.L.U64.HI R14, R14, 0x2, R21 ;  /* 0x000000020e0e2819 */ /* 0x000fe20000010215 */
[----:B------:R-:W-:Y:S01]  /*08a0*/  @P3 IMAD R19, R19, R2, RZ ;  /* 0x0000000213133224 */ /* 0x000fe200078e02ff */
[----:B------:R-:W-:Y:S01]  /*08b0*/  @P0 MOV R20, R46 ;  /* 0x0000002e00140202 */ /* 0x000fe20000000f00 */
[----:B------:R-:W2:Y:S01]  /*08c0*/  @P3 LDC.64 R10, c[0x0][0x230] ;  /* 0x00008c00ff0a3b82 */ /* 0x000ea20000000a00 */
[----:B------:R-:W-:-:S03]  /*08d0*/  @P0 MOV R21, R49 ;  /* 0x0000003100150202 */ /* 0x000fc60000000f00 */
[----:B------:R-:W-:Y:S01]  /*08e0*/  @P0 IMAD.WIDE.U32 R4, R18, R4, R20 ;  /* 0x0000000412040225 */ /* 0x000fe200078e0014 */
[----:B------:R-:W-:-:S03]  /*08f0*/  @P3 MOV R18, R46 ;  /* 0x0000002e00123202 */ /* 0x000fc60000000f00 */
[----:B------:R-:W-:Y:S01]  /*0900*/  @P3 IMAD R21, R0, R3, R19 ;  /* 0x0000000300153224 */ /* 0x000fe200078e0213 */
[----:B------:R-:W-:Y:S02]  /*0910*/  @P3 MOV R19, R49 ;  /* 0x0000003100133202 */ /* 0x000fe40000000f00 */
[C---:B------:R-:W-:Y:S02]  /*0920*/  @P1 IADD3.X R7, R12.reuse, R7, RZ, P4, !PT ;  /* 0x000000070c071210 */ /* 0x040fe400027fe4ff */
[----:B------:R-:W-:Y:S01]  /*0930*/  @P1 IADD3.X R9, R12, R9, RZ, P5, !PT ;  /* 0x000000090c091210 */ /* 0x000fe20002ffe4ff */
[----:B------:R-:W-:Y:S01]  /*0940*/  @P3 IMAD.WIDE.U32 R2, R0, R2, R18 ;  /* 0x0000000200023225 */ /* 0x000fe200078e0012 */
[C---:B----4-:R-:W-:Y:S01]  /*0950*/  @P2 IADD3 R26, P4, R15.reuse, R26, RZ ;  /* 0x0000001a0f1a2210 */ /* 0x050fe20007f9e0ff */
[----:B------:R-:W3:Y:S01]  /*0960*/  @P3 LDC.64 R12, c[0x0][0x228] ;  /* 0x00008a00ff0c3b82 */ /* 0x000ee20000000a00 */
[----:B------:R-:W-:Y:S02]  /*0970*/  @P2 IADD3 R28, P5, R15, R28, RZ ;  /* 0x0000001c0f1c2210 */ /* 0x000fe40007fbe0ff */
[----:B------:R-:W-:-:S02]  /*0980*/  @P0 IADD3 R5, R5, R33, RZ ;  /* 0x0000002105050210 */ /* 0x000fc40007ffe0ff */
[----:B------:R-:W-:Y:S02]  /*0990*/  @P0 SHF.L.U32 R15, R4, 0x2, RZ ;  /* 0x00000002040f0819 */ /* 0x000fe400000006ff */
[----:B------:R-:W-:Y:S02]  /*09a0*/  @P2 IADD3.X R29, R14, R29, RZ, P5, !PT ;  /* 0x0000001d0e1d2210 */ /* 0x000fe40002ffe4ff */
[----:B------:R-:W-:Y:S02]  /*09b0*/  @P0 SHF.L.U64.HI R4, R4, 0x2, R5 ;  /* 0x0000000204040819 */ /* 0x000fe40000010205 */
[----:B------:R-:W-:Y:S02]  /*09c0*/  @P3 IADD3 R5, R3, R21, RZ ;  /* 0x0000001503053210 */ /* 0x000fe40007ffe0ff */
[C---:B0-----:R-:W-:Y:S02]  /*09d0*/  @P0 IADD3 R30, P5, R15.reuse, R30, RZ ;  /* 0x0000001e0f1e0210 */ /* 0x041fe40007fbe0ff */
[----:B-1----:R-:W-:-:S02]  /*09e0*/  @P0 IADD3 R24, P6, R15, R24, RZ ;  /* 0x000000180f180210 */ /* 0x002fc40007fde0ff */
[----:B------:R-:W-:Y:S02]  /*09f0*/  CS2R R32, SRZ ;  /* 0x0000000000207805 */ /* 0x000fe4000001ff00 */
[----:B------:R-:W-:Y:S02]  /*0a00*/  @P3 SHF.L.U64.HI R0, R2, 0x2, R5 ;  /* 0x0000000202003819 */ /* 0x000fe40000010205 */
[C---:B------:R-:W-:Y:S02]  /*0a10*/  @P0 IADD3.X R31, R4.reuse, R31, RZ, P5, !PT ;  /* 0x0000001f041f0210 */ /* 0x040fe40002ffe4ff */
[----:B------:R-:W-:Y:S02]  /*0a20*/  @P0 IADD3.X R25, R4, R25, RZ, P6, !PT ;  /* 0x0000001904190210 */ /* 0x000fe400037fe4ff */
[----:B------:R-:W-:Y:S02]  /*0a30*/  CS2R R4, SRZ ;  /* 0x0000000000047805 */ /* 0x000fe4000001ff00 */
[----:B------:R-:W-:-:S05]  /*0a40*/  @P2 IADD3.X R27, R14, R27, RZ, P4, !PT ;  /* 0x0000001b0e1b2210 */ /* 0x000fca00027fe4ff */
[----:B------:R-:W5:Y:S04]  /*0a50*/  @P2 LDG.E.64 R32, desc[UR12][R26.64] ;  /* 0x0000000c1a202981 */ /* 0x000f68000c1e1b00 */
[----:B------:R-:W5:Y:S01]  /*0a60*/  @P2 LDG.E.64 R4, desc[UR12][R28.64] ;  /* 0x0000000c1c042981 */ /* 0x000f62000c1e1b00 */
[----:B------:R-:W-:Y:S02]  /*0a70*/  CS2R R20, SRZ ;  /* 0x0000000000147805 */ /* 0x000fe4000001ff00 */
[----:B------:R-:W-:-:S04]  /*0a80*/  CS2R R18, SRZ ;  /* 0x0000000000127805 */ /* 0x000fc8000001ff00 */
[----:B------:R0:W5:Y:S04]  /*0a90*/  @P1 LDG.E.64 R20, desc[UR12][R6.64] ;  /* 0x0000000c06141981 */ /* 0x000168000c1e1b00 */
[----:B------:R-:W5:Y:S01]  /*0aa0*/  @P0 LDG.E.64 R18, desc[UR12][R30.64] ;  /* 0x0000000c1e120981 */ /* 0x000f62000c1e1b00 */
[----:B0-----:R-:W-:-:S06]  /*0ab0*/  CS2R R6, SRZ ;  /* 0x0000000000067805 */ /* 0x001fcc000001ff00 */
[----:B------:R-:W5:Y:S01]  /*0ac0*/  @P0 LDG.E.64 R6, desc[UR12][R24.64] ;  /* 0x0000000c18060981 */ /* 0x000f62000c1e1b00 */
[----:B------:R-:W-:-:S04]  /*0ad0*/  @P3 SHF.L.U32 R3, R2, 0x2, RZ ;  /* 0x0000000202033819 */ /* 0x000fc800000006ff */
[C---:B--2---:R-:W-:Y:S02]  /*0ae0*/  @P3 IADD3 R10, P4, R3.reuse, R10, RZ ;  /* 0x0000000a030a3210 */ /* 0x044fe40007f9e0ff */
[----:B---3--:R-:W-:Y:S02]  /*0af0*/  @P3 IADD3 R12, P5, R3, R12, RZ ;  /* 0x0000000c030c3210 */ /* 0x008fe40007fbe0ff */
[C---:B------:R-:W-:Y:S02]  /*0b00*/  @P3 IADD3.X R11, R0.reuse, R11, RZ, P4, !PT ;  /* 0x0000000b000b3210 */ /* 0x040fe400027fe4ff */
[----:B------:R-:W-:Y:S01]  /*0b10*/  @P3 IADD3.X R13, R0, R13, RZ, P5, !PT ;  /* 0x0000000d000d3210 */ /* 0x000fe20002ffe4ff */
[----:B------:R-:W-:Y:S01]  /*0b20*/  HFMA2.MMA R3, -RZ, RZ, 0, 0 ;  /* 0x00000000ff037435 */ /* 0x000fe200000001ff */
[----:B------:R-:W-:Y:S02]  /*0b30*/  MOV R2, RZ ;  /* 0x000000ff00027202 */ /* 0x000fe40000000f00 */
[----:B------:R-:W-:Y:S01]  /*0b40*/  CS2R R14, SRZ ;  /* 0x00000000000e7805 */ /* 0x000fe2000001ff00 */
[----:B------:R-:W-:Y:S01]  /*0b50*/  UMOV UR11, 0x3f800000 ;  /* 0x3f800000000b7882 */ /* 0x000fe20000000000 */
[----:B------:R-:W-:Y:S04]  /*0b60*/  BSSY B0, `(.L_x_1380) ;  /* 0x000001f000007945 */ /* 0x000fe80003800000 */
[----:B------:R-:W5:Y:S04]  /*0b70*/  @P3 LDG.E.64 R14, desc[UR12][R10.64] ;  /* 0x0000000c0a0e3981 */ /* 0x000f68000c1e1b00 */
[----:B------:R0:W5:Y:S02]  /*0b80*/  @P1 LDG.E.64 R2, desc[UR12][R8.64] ;  /* 0x0000000c08021981 */ /* 0x000164000c1e1b00 */
[----:B0-----:R-:W-:-:S02]  /*0b90*/  CS2R R8, SRZ ;  /* 0x0000000000087805 */ /* 0x001fc4000001ff00 */
[----:B------:R-:W-:-:S04]  /*0ba0*/  CS2R R10, SRZ ;  /* 0x00000000000a7805 */ /* 0x000fc8000001ff00 */
[----:B------:R0:W5:Y:S02]  /*0bb0*/  @P3 LDG.E.64 R8, desc[UR12][R12.64] ;  /* 0x0000000c0c083981 */ /* 0x000164000c1e1b00 */
[----:B0-----:R-:W-:Y:S01]  /*0bc0*/  CS2R R12, SRZ ;  /* 0x00000000000c7805 */ /* 0x001fe2000001ff00 */
[----:B------:R-:W-:-:S05]  /*0bd0*/  FFMA.FTZ R17, -R16, R16, R17 ;  /* 0x0000001010117223 */ /* 0x000fca0000010111 */
        /* <DEDUP_REMOVED lines=8> */
[----:B------:R-:W-:Y:S02]  /*0c60*/  @UP0 UMOV UR11, UR9 ;  /* 0x00000009000b0c82 */ /* 0x000fe40008000000 */
[----:B------:R-:W-:Y:S05]  /*0c70*/  @P0 BRA `(.L_x_1381) ;  /* 0x0000000000340947 */ /* 0x000fea0003800000 */
[----:B------:R-:W-:Y:S01]  /*0c80*/  ULDC.U8 UR9, c[0x0][0x2a4] ;  /* 0x0000a90000097ab9 */ /* 0x000fe20000000000 */
[----:B------:R-:W-:Y:S01]  /*0c90*/  SHF.R.S32.HI R11, RZ, 0x1f, R22 ;  /* 0x0000001fff0b7819 */ /* 0x000fe20000011416 */
[----:B------:R-:W-:Y:S01]  /*0ca0*/  ULDC.64 UR18, c[0x0][0x238] ;  /* 0x00008e0000127ab9 */ /* 0x000fe20000000a00 */
[----:B------:R-:W-:Y:S02]  /*0cb0*/  ISETP.NE.AND P0, PT, RZ, UR9, PT ;  /* 0x00000009ff007c0c */ /* 0x000fe4000bf05270 */
[C---:B------:R-:W-:Y:S02]  /*0cc0*/  SHF.L.U32 R23, R22.reuse, 0x2, RZ ;  /* 0x0000000216177819 */ /* 0x040fe400000006ff */
[----:B------:R-:W-:Y:S02]  /*0cd0*/  SHF.L.U64.HI R0, R22, 0x2, R11 ;  /* 0x0000000216007819 */ /* 0x000fe4000001020b */
[----:B------:R-:W-:-:S04]  /*0ce0*/  IADD3 R10, P3, R23, UR18, RZ ;  /* 0x00000012170a7c10 */ /* 0x000fc8000ff7e0ff */
[----:B------:R-:W-:-:S03]  /*0cf0*/  IADD3.X R11, R0, UR19, RZ, P3, !PT ;  /* 0x00000013000b7c10 */ /* 0x000fc60009ffe4ff */
[----:B------:R-:W0:Y:S03]  /*0d00*/  @P0 LDC.64 R24, c[0x0][0x240] ;  /* 0x00009000ff180b82 */ /* 0x000e260000000a00 */
[----:B------:R-:W5:Y:S01]  /*0d10*/  LDG.E.64 R10, desc[UR12][R10.64] ;  /* 0x0000000c0a0a7981 */ /* 0x000f62000c1e1b00 */
[----:B0-----:R-:W-:-:S04]  /*0d20*/  @P0 IADD3 R22, P4, R23, R24, RZ ;  /* 0x0000001817160210 */ /* 0x001fc80007f9e0ff */
[----:B------:R-:W-:-:S05]  /*0d30*/  @P0 IADD3.X R23, R0, R25, RZ, P4, !PT ;  /* 0x0000001900170210 */ /* 0x000fca00027fe4ff */
[----:B------:R0:W5:Y:S04]  /*0d40*/  @P0 LDG.E.64 R12, desc[UR12][R22.64] ;  /* 0x0000000c160c0981 */ /* 0x000168000c1e1b00 */
.L_x_1381:
[----:B------:R-:W-:Y:S05]  /*0d50*/  BSYNC B0 ;  /* 0x0000000000007941 */ /* 0x000fea0003800000 */
.L_x_1380:
[----:B------:R-:W-:Y:S01]  /*0d60*/  ULDC.U8 UR9, c[0x0][0x2a4] ;  /* 0x0000a90000097ab9 */ /* 0x000fe20000000000 */
[C---:B-----5:R-:W-:Y:S01]  /*0d70*/  FADD.FTZ R39, -R16.reuse, R20 ;  /* 0x0000001410277221 */ /* 0x060fe20000010100 */
[----:B------:R-:W-:Y:S01]  /*0d80*/  ISETP.NE.AND P4, PT, RZ, UR9, PT ;  /* 0x00000009ff007c0c */ /* 0x000fe2000bf85270 */
[C---:B------:R-:W-:Y:S01]  /*0d90*/  FADD.FTZ R36, -R16.reuse, R21 ;  /* 0x0000001510247221 */ /* 0x040fe20000010100 */
[C---:B------:R-:W-:Y:S01]  /*0da0*/  FADD.FTZ R32, -R16.reuse, R32 ;  /* 0x0000002010207221 */ /* 0x040fe20000010100 */
[----:B------:R-:W-:Y:S01]  /*0db0*/  FADD.FTZ R33, -R16, R33 ;  /* 0x0000002110217221 */ /* 0x000fe20000010100 */
[----:B0-----:R-:W-:Y:S01]  /*0dc0*/  MOV R22, R2 ;  /* 0x0000000200167202 */ /* 0x001fe20000000f00 */
        /* <DEDUP_REMOVED lines=23> */
.L_x_1382:
[----:B------:R-:W-:Y:S01]  /*0f40*/  FMUL.FTZ R0, R22, R10 ;  /* 0x0000000a16007220 */ /* 0x000fe20000410000 */
[----:B------:R-:W-:Y:S01]  /*0f50*/  MOV R17, R5 ;  /* 0x0000000500117202 */ /* 0x000fe20000000f00 */
        /* <DEDUP_REMOVED lines=24> */
.L_x_1383:
[----:B------:R-:W-:Y:S01]  /*10e0*/  FFMA.FTZ R26, R36, R23, R25 ;  /* 0x00000017241a7223 */ /* 0x000fe20000010019 */
[----:B------:R-:W-:Y:S01]  /*10f0*/  FMUL.FTZ R24, R20, R10 ;  /* 0x0000000a14187220 */ /* 0x000fe20000410000 */
[----:B------:R-:W-:Y:S01]  /*1100*/  FADD.FTZ R25, R23, R0 ;  /* 0x0000000017197221 */ /* 0x000fe20000010000 */
[C---:B------:R-:W-:Y:S01]  /*1110*/  FADD.FTZ R35, -R16.reuse, R18 ;  /* 0x0000001210237221 */ /* 0x040fe20000010100 */
[----:B------:R-:W-:Y:S01]  /*1120*/  FADD.FTZ R32, -R16, R19 ;  /* 0x0000001310207221 */ /* 0x000fe20000010100 */
[----:B------:R-:W-:Y:S01]  /*1130*/  FFMA.FTZ R23, R37, R24, R26 ;  /* 0x0000001825177223 */ /* 0x000fe2000001001a */
[----:B------:R-:W-:Y:S01]  /*1140*/  FADD.FTZ R0, R25, R24 ;  /* 0x0000001819007221 */ /* 0x000fe20000010000 */
[----:B------:R-:W-:Y:S01]  /*1150*/  MOV R19, R6 ;  /* 0x0000000600137202 */ /* 0x000fe20000000f00 */
[----:B------:R-:W-:Y:S01]  /*1160*/  FMUL.FTZ R35, R35, UR11 ;  /* 0x0000000b23237c20 */ /* 0x000fe20008410000 */
[----:B------:R-:W-:Y:S01]  /*1170*/  MOV R18, R7 ;  /* 0x0000000700127202 */ /* 0x000fe20000000f00 */
        /* <DEDUP_REMOVED lines=21> */
.L_x_1384:
[----:B------:R-:W-:Y:S01]  /*12d0*/  FFMA.FTZ R26, R34, R25, R23 ;  /* 0x00000019221a7223 */ /* 0x000fe20000010017 */
[----:B------:R-:W-:Y:S01]  /*12e0*/  FADD.FTZ R25, R25, R0 ;  /* 0x0000000019197221 */ /* 0x000fe20000010000 */
[----:B------:R-:W-:Y:S01]  /*12f0*/  FMUL.FTZ R24, R19, R10 ;  /* 0x0000000a13187220 */ /* 0x000fe20000410000 */
[C---:B------:R-:W-:Y:S01]  /*1300*/  FADD.FTZ R33, -R16.reuse, R14 ;  /* 0x0000000e10217221 */ /* 0x040fe20000010100 */
[----:B------:R-:W-:Y:S01]  /*1310*/  FADD.FTZ R0, -R16, R15 ;  /* 0x0000000f10007221 */ /* 0x000fe20000010100 */
[----:B------:R-:W-:Y:S01]  /*1320*/  MOV R16, R8 ;  /* 0x0000000800107202 */ /* 0x000fe20000000f00 */
[----:B------:R-:W-:Y:S01]  /*1330*/  FFMA.FTZ R15, R35, R24, R26 ;  /* 0x00000018230f7223 */ /* 0x000fe2000001001a */
[----:B------:R-:W-:Y:S01]  /*1340*/  FADD.FTZ R14, R25, R24 ;  /* 0x00000018190e7221 */ /* 0x000fe20000010000 */
[----:B------:R-:W-:Y:S01]  /*1350*/  MOV R27, R9 ;  /* 0x00000009001b7202 */ /* 0x000fe20000000f00 */
        /* <DEDUP_REMOVED lines=22> */
.L_x_1385:
        /* <DEDUP_REMOVED lines=8> */
[----:B------:R-:W-:Y:S01]  /*1540*/  FADD.FTZ R25, RZ, R22 ;  /* 0x00000016ff197221 */ /* 0x000fe20000010000 */
[----:B------:R-:W-:Y:S01]  /*1550*/  FFMA.FTZ R14, R0, R23, R15 ;  /* 0x00000017000e7223 */ /* 0x000fe2000001000f */
[----:B------:R-:W-:Y:S01]  /*1560*/  FADD.FTZ R15, R23, R24 ;  /* 0x00000018170f7221 */ /* 0x000fe20000010000 */
[----:B------:R-:W-:Y:S01]  /*1570*/  FFMA.FTZ R26, R39, R22, RZ ;  /* 0x00000016271a7223 */ /* 0x000fe200000100ff */
[----:B------:R-:W-:Y:S01]  /*1580*/  FADD.FTZ R22, RZ, R21 ;  /* 0x00000015ff167221 */ /* 0x000fe20000010000 */
[----:B------:R-:W-:Y:S01]  /*1590*/  FFMA.FTZ R21, R36, R21, RZ ;  /* 0x0000001524157223 */ /* 0x000fe200000100ff */
[----:B------:R-:W1:Y:S01]  /*15a0*/  SHFL.DOWN PT, R23, R14, 0x1, 0x1f ;  /* 0x08201f000e177f89 */ /* 0x000e6200000e0000 */
[----:B------:R-:W-:Y:S01]  /*15b0*/  UMOV UR10, 0x400 ;  /* 0x00000400000a7882 */ /* 0x000fe20000000000 */
[----:B------:R-:W-:Y:S01]  /*15c0*/  FADD.FTZ R28, R25, R20 ;  /* 0x00000014191c7221 */ /* 0x000fe20000010000 */
[----:B------:R-:W-:Y:S01]  /*15d0*/  UIADD3 UR9, UR10, 0x40, URZ ;  /* 0x000000400a097890 */ /* 0x000fe2000fffe03f */
[----:B------:R-:W2:Y:S01]  /*15e0*/  SHFL.DOWN PT, R24, R15, 0x1, 0x1f ;  /* 0x08201f000f187f89 */ /* 0x000ea200000e0000 */
[----:B------:R-:W-:Y:S01]  /*15f0*/  FFMA.FTZ R26, R37, R20, R26 ;  /* 0x00000014251a7223 */ /* 0x000fe2000001001a */
[----:B------:R-:W-:Y:S01]  /*1600*/  FFMA.FTZ R21, R34, R17, R21 ;  /* 0x0000001122157223 */ /* 0x000fe20000010015 */
[----:B------:R-:W-:Y:S01]  /*1610*/  FADD.FTZ R25, R22, R17 ;  /* 0x0000001116197221 */ /* 0x000fe20000010000 */
[----:B------:R-:W-:Y:S01]  /*1620*/  ISETP.NE.AND P3, PT, R45, RZ, PT ;  /* 0x000000ff2d00720c */ /* 0x000fe20003f65270 */
[----:B------:R-:W-:Y:S01]  /*1630*/  FFMA.FTZ R26, R35, R19, R26 ;  /* 0x00000013231a7223 */ /* 0x000fe2000001001a */
[----:B------:R-:W-:Y:S01]  /*1640*/  FFMA.FTZ R21, R32, R18, R21 ;  /* 0x0000001220157223 */ /* 0x000fe20000010015 */
[----:B------:R-:W-:Y:S01]  /*1650*/  FADD.FTZ R17, R28, R19 ;  /* 0x000000131c117221 */ /* 0x000fe20000010000 */
[----:B------:R-:W-:Y:S01]  /*1660*/  FADD.FTZ R20, R25, R18 ;  /* 0x0000001219147221 */ /* 0x000fe20000010000 */
[----:B------:R-:W-:Y:S01]  /*1670*/  BSSY B0, `(.L_x_1386) ;  /* 0x000002c000007945 */ /* 0x000fe20003800000 */
[----:B------:R-:W-:Y:S01]  /*1680*/  FFMA.FTZ R25, R0, R27, R21 ;  /* 0x0000001b00197223 */ /* 0x000fe20000010015 */
[----:B------:R-:W-:Y:S01]  /*1690*/  ISETP.GT.U32.AND P5, PT, R45, 0x3, PT ;  /* 0x000000032d00780c */ /* 0x000fe20003fa4070 */
        /* <DEDUP_REMOVED lines=25> */
[----:B------:R-:W-:Y:S01]  /*1830*/  ISETP.NE.AND P0, PT, R42, RZ, PT ;  /* 0x000000ff2a00720c */ /* 0x000fe20003f05270 */
[----:B------:R-:W-:Y:S01]  /*1840*/  FFMA.FTZ R24, R33, R16, R26 ;  /* 0x0000001021187223 */ /* 0x000fe2000001001a */
[----:B------:R-:W-:-:S05]  /*1850*/  FADD.FTZ R26, R17, R16 ;  /* 0x00000010111a7221 */ /* 0x000fca0000010000 */
[----:B------:R0:W-:Y:S06]  /*1860*/  STS.128 [R44], R24 ;  /* 0x000000182c007388 */ /* 0x0001ec0000000c00 */
        /* <DEDUP_REMOVED lines=12> */
.L_x_1387:
[----:B------:R-:W-:Y:S05]  /*1930*/  BSYNC B0 ;  /* 0x0000000000007941 */ /* 0x000fea0003800000 */
.L_x_1386:
        /* <DEDUP_REMOVED lines=11> */
[----:B------:R-:W0:Y:S01]  /*19f0*/  LDS.128 R28, [R44+0x100] ;  /* 0x000100002c1c7984 */ /* 0x000e220000000c00 */
[----:B------:R-:W-:Y:S01]  /*1a00*/  FADD.FTZ R24, R24, R17 ;  /* 0x0000001118187221 */ /* 0x000fe20000010000 */
[----:B------:R-:W-:Y:S01]  /*1a10*/  FADD.FTZ R51, R25, R18 ;  /* 0x0000001219337221 */ /* 0x000fe20000010000 */
[----:B------:R-:W-:Y:S01]  /*1a20*/  FADD.FTZ R50, R50, R19 ;  /* 0x0000001332327221 */ /* 0x000fe20000010000 */
[----:B---3--:R-:W-:Y:S01]  /*1a30*/  FADD.FTZ R53, R53, R20 ;  /* 0x0000001435357221 */ /* 0x008fe20000010000 */
        /* <DEDUP_REMOVED lines=126> */
[----:B------:R-:W-:Y:S02]  /*2220*/  FADD.FTZ R50, R50, R17 ;  /* 0x0000001132327221 */ /* 0x000fe40000010000 */
[----:B------:R-:W0:Y:S01]  /*2230*/  LDS.128 R28, [R44+0x7c0] ;  /* 0x0007c0002c1c7984 */ /* 0x000e220000000c00 */
        /* <DEDUP_REMOVED lines=14> */
.L_x_1389:
[----:B------:R-:W-:Y:S05]  /*2320*/  BSYNC B0 ;  /* 0x0000000000007941 */ /* 0x000fea0003800000 */
.L_x_1388:
        /* <DEDUP_REMOVED lines=20> */
.L_x_1391:
[----:B------:R-:W-:Y:S05]  /*2470*/  BSYNC B0 ;  /* 0x0000000000007941 */ /* 0x000fea0003800000 */
.L_x_1390:
[----:B------:R-:W-:Y:S05]  /*2480*/  @!P0 BRA `(.L_x_1392) ;  /* 0x0000001000948947 */ /* 0x000fea0003800000 */
[----:B------:R-:W1:Y:S01]  /*2490*/  LDC.64 R18, c[0x0][0x258] ;  /* 0x00009600ff127b82 */ /* 0x000e620000000a00 */
[----:B------:R-:W-:-:S04]  /*24a0*/  ULOP3.LUT UR9, UR4, 0x1, URZ, 0xc0, !UPT ;  /* 0x0000000104097892 */ /* 0x000fc8000f8ec03f */
[----:B------:R-:W-:-:S03]  /*24b0*/  UIMAD UR9, UR9, UR16, URZ ;  /* 0x00000010090972a4 */ /* 0x000fc6000f8e023f */
[----:B0-2---:R-:W0:Y:S03]  /*24c0*/  LDC.64 R26, c[0x0][0x260] ;  /* 0x00009800ff1a7b82 */ /* 0x005e260000000a00 */
[----:B------:R-:W-:Y:S01]  /*24d0*/  IMAD R20, R16, UR9, RZ ;  /* 0x0000000910147c24 */ /* 0x000fe2000f8e02ff */
[----:B------:R-:W-:-:S04]  /*24e0*/  IADD3 R17, R43, UR9, RZ ;  /* 0x000000092b117c10 */ /* 0x000fc8000fffe0ff */
[----:B------:R-:W-:Y:S01]  /*24f0*/  SHF.L.U32 R21, R20, 0x1, RZ ;  /* 0x0000000114157819 */ /* 0x000fe200000006ff */
[----:B-1----:R-:W-:-:S04]  /*2500*/  IMAD.WIDE.U32 R18, R17, 0x4, R18 ;  /* 0x0000000411127825 */ /* 0x002fc800078e0012 */
[----:B0-----:R-:W-:Y:S01]  /*2510*/  IMAD.WIDE R26, R21, 0x4, R26 ;  /* 0x00000004151a7825 */ /* 0x001fe200078e021a */
[----:B------:R-:W-:Y:S06]  /*2520*/  @P3 BRA `(.L_x_1393) ;  /* 0x0000000000743947 */ /* 0x000fec0003800000 */
[----:B------:R-:W0:Y:S01]  /*2530*/  S2R R42, SR_LANEID ;  /* 0x00000000002a7919 */ /* 0x000e220000000000 */
[----:B------:R-:W1:Y:S01]  /*2540*/  S2UR UR18, SR_CTAID.Y ;  /* 0x00000000001279c3 */ /* 0x000e620000002600 */
[----:B------:R-:W-:Y:S01]  /*2550*/  VOTEU.ANY UR10, UPT, PT ;  /* 0x00000000000a7886 */ /* 0x000fe200038e0100 */
[----:B------:R-:W-:Y:S01]  /*2560*/  ULOP3.LUT UP0, URZ, UR4, 0x2, URZ, 0xc0, !UPT ;  /* 0x00000002043f7892 */ /* 0x000fe2000f80c03f */
[----:B------:R-:W2:Y:S01]  /*2570*/  S2R R20, SR_CTAID.X ;  /* 0x0000000000147919 */ /* 0x000ea20000002500 */
[----:B------:R-:W-:Y:S01]  /*2580*/  UFLO.U32 UR17, UR10 ;  /* 0x0000000a001172bd */ /* 0x000fe200080e0000 */
[----:B------:R-:W-:Y:S01]  /*2590*/  UMOV UR9, 0x1 ;  /* 0x0000000100097882 */ /* 0x000fe20000000000 */
[----:B------:R-:W-:Y:S02]  /*25a0*/  UPOPC UR10, UR10 ;  /* 0x0000000a000a72bf */ /* 0x000fe40008000000 */
[----:B------:R-:W-:-:S04]  /*25b0*/  USEL UR9, UR9, 0xffffffff, !UP0 ;  /* 0xffffffff09097887 */ /* 0x000fc8000c000000 */
[----:B------:R-:W-:-:S06]  /*25c0*/  UIMAD UR9, UR9, UR10, URZ ;  /* 0x0000000a090972a4 */ /* 0x000fcc000f8e023f */
[----:B------:R-:W-:Y:S02]  /*25d0*/  MOV R17, UR9 ;  /* 0x0000000900117c02 */ /* 0x000fe40008000f00 */
[----:B-1----:R-:W-:Y:S02]  /*25e0*/  MOV R43, UR18 ;  /* 0x00000012002b7c02 */ /* 0x002fe40008000f00 */
[----:B0-----:R-:W-:-:S03]  /*25f0*/  ISETP.EQ.U32.AND P0, PT, R42, UR17, PT ;  /* 0x000000112a007c0c */ /* 0x001fc6000bf02070 */
[----:B--2---:R-:W-:-:S04]  /*2600*/  IMAD R21, R20, UR16, R43 ;  /* 0x0000001014157c24 */ /* 0x004fc8000f8e022b */
        /* <DEDUP_REMOVED lines=9> */
[----:B0-----:R-:W-:Y:S05]  /*26a0*/  @!P0 BRA `(.L_x_1393) ;  /* 0x0000000000148947 */ /* 0x001fea0003800000 */
.L_x_1394:
[----:B------:R-:W2:Y:S04]  /*26b0*/  LDG.E.STRONG.GPU R17, desc[UR12][R18.64] ;  /* 0x0000000c12117981 */ /* 0x000ea8000c1ef900 */
[----:B--2---:R-:W-:Y:S01]  /*26c0*/  CCTL.IVALL ;  /* 0x00000000ff00798f */ /* 0x004fe20002000000 */
[----:B------:R-:W-:Y:S05]  /*26d0*/  YIELD ;  /* 0x0000000000007946 */ /* 0x000fea0003800000 */
[----:B------:R-:W-:-:S13]  /*26e0*/  ISETP.NE.AND P0, PT, R17, R22, PT ;  /* 0x000000161100720c */ /* 0x000fda0003f05270 */
[----:B------:R-:W-:Y:S05]  /*26f0*/  @P0 BRA `(.L_x_1394) ;  /* 0xfffffffc00ec0947 */ /* 0x000fea000383ffff */
.L_x_1393:
        /* <DEDUP_REMOVED lines=17> */
.L_x_1398:
[C---:B------:R-:W-:Y:S02]  /*2810*/  ISETP.EQ.OR P5, PT, R24.reuse, UR14, P3 ;  /* 0x0000000e18007c0c */ /* 0x040fe40009fa2670 */
[----:B------:R-:W-:-:S04]  /*2820*/  IADD3 R20, R24, 0x1, RZ ;  /* 0x0000000118147810 */ /* 0x000fc80007ffe0ff */
[----:B------:R-:W-:-:S07]  /*2830*/  ISETP.EQ.OR P6, PT, R20, UR14, P3 ;  /* 0x0000000e14007c0c */ /* 0x000fce0009fc2670 */
        /* <DEDUP_REMOVED lines=112> */
.L_x_1397:
        /* <DEDUP_REMOVED lines=12> */
[----:B------:R-:W-:Y:S02]  /*3000*/  IADD3 R28, R24, 0x3, RZ ;  /* 0x00000003181c7810 */ /* 0x000fe40007ffe0ff */
[----:B------:R-:W-:Y:S02]  /*3010*/  ISETP.EQ.OR P0, PT, R22, UR14, P3 ;  /* 0x0000000e16007c0c */ /* 0x000fe40009f02670 */
[----:B------:R-:W-:Y:S01]  /*3020*/  IADD3 R24, R24, 0x4, RZ ;  /* 0x0000000418187810 */ /* 0x000fe20007ffe0ff */
[----:B--2---:R-:W-:Y:S01]  /*3030*/  @!P6 FADD.FTZ R14, R14, R18 ;  /* 0x000000120e0ee221 */ /* 0x004fe20000010000 */
[----:B------:R-:W-:Y:S01]  /*3040*/  @!P6 FADD.FTZ R15, R15, R19 ;  /* 0x000000130f0fe221 */ /* 0x000fe20000010000 */
[----:B------:R-:W-:-:S08]  /*3050*/  ISETP.EQ.OR P6, PT, R28, UR14, P3 ;  /* 0x0000000e1c007c0c */ /* 0x000fd00009fc2670 */
[----:B------:R-:W-:-:S04]  /*3060*/  @!P0 IMAD R19, R22, UR16, R43 ;  /* 0x0000001016138c24 */ /* 0x000fc8000f8e022b */
[----:B------:R-:W-:-:S04]  /*3070*/  @!P0 IMAD.WIDE.U32 R18, R19, 0x8, R26 ;  /* 0x0000000813128825 */ /* 0x000fc800078e001a */
[----:B---3--:R-:W-:Y:S01]  /*3080*/  @!P5 FADD.FTZ R14, R14, R20 ;  /* 0x000000140e0ed221 */ /* 0x008fe20000010000 */
        /* <DEDUP_REMOVED lines=40> */
.L_x_1399:
[----:B------:R-:W-:-:S13]  /*3310*/  ISETP.NE.OR P0, PT, R17, RZ, P0 ;  /* 0x000000ff1100720c */ /* 0x000fda0000705670 */
[----:B------:R-:W-:Y:S05]  /*3320*/  @!P0 BRA `(.L_x_1395) ;  /* 0x00000000007c8947 */ /* 0x000fea0003800000 */
.L_x_1396:
[----:B------:R-:W-:-:S13]  /*3330*/  ISETP.EQ.OR P6, PT, R24, UR14, P3 ;  /* 0x0000000e18007c0c */ /* 0x000fda0009fc2670 */
[----:B------:R-:W-:-:S04]  /*3340*/  @!P6 IMAD R19, R24, UR16, R43 ;  /* 0x000000101813ec24 */ /* 0x000fc8000f8e022b */
[----:B------:R-:W-:-:S06]  /*3350*/  @!P6 IMAD.WIDE.U32 R18, R19, 0x8, R26 ;  /* 0x000000081312e825 */ /* 0x000fcc00078e001a */
[----:B------:R-:W2:Y:S01]  /*3360*/  @!P6 LDG.E.64 R18, desc[UR12][R18.64] ;  /* 0x0000000c1212e981 */ /* 0x000ea2000c1e1b00 */
[C---:B------:R-:W-:Y:S02]  /*3370*/  IADD3 R20, R24.reuse, 0x1, RZ ;  /* 0x0000000118147810 */ /* 0x040fe40007ffe0ff */
[----:B------:R-:W-:Y:S02]  /*3380*/  IADD3 R22, R24, 0x2, RZ ;  /* 0x0000000218167810 */ /* 0x000fe40007ffe0ff */
[----:B------:R-:W-:Y:S02]  /*3390*/  ISETP.EQ.OR P0, PT, R20, UR14, P3 ;  /* 0x0000000e14007c0c */ /* 0x000fe40009f02670 */
[----:B------:R-:W-:Y:S02]  /*33a0*/  IADD3 R28, R24, 0x3, RZ ;  /* 0x00000003181c7810 */ /* 0x000fe40007ffe0ff */
[----:B------:R-:W-:-:S09]  /*33b0*/  ISETP.EQ.OR P5, PT, R22, UR14, P3 ;  /* 0x0000000e16007c0c */ /* 0x000fd20009fa2670 */
[----:B------:R-:W-:-:S04]  /*33c0*/  @!P0 IMAD R21, R20, UR16, R43 ;  /* 0x0000001014158c24 */ /* 0x000fc8000f8e022b */
[----:B------:R-:W-:Y:S02]  /*33d0*/  @!P5 IMAD R23, R22, UR16, R43 ;  /* 0x000000101617dc24 */ /* 0x000fe4000f8e022b */
[----:B--2---:R-:W-:Y:S01]  /*33e0*/  @!P6 FADD.FTZ R14, R14, R18 ;  /* 0x000000120e0ee221 */ /* 0x004fe20000010000 */
        /* <DEDUP_REMOVED lines=19> */
.L_x_1395:
        /* <DEDUP_REMOVED lines=8> */
[----:B------:R-:W2:Y:S02]  /*35a0*/  LDG.E.64 R16, desc[UR12][R16.64] ;  /* 0x0000000c10107981 */ /* 0x000ea4000c1e1b00 */
[----:B--2---:R-:W-:Y:S01]  /*35b0*/  FADD.FTZ R14, R14, R16 ;  /* 0x000000100e0e7221 */ /* 0x004fe20000010000 */
[----:B------:R-:W-:-:S07]  /*35c0*/  FADD.FTZ R15, R15, R17 ;  /* 0x000000110f0f7221 */ /* 0x000fce0000010000 */
.L_x_1401:
[----:B------:R-:W-:Y:S05]  /*35d0*/  BSYNC B0 ;  /* 0x0000000000007941 */ /* 0x000fea0003800000 */
.L_x_1400:
        /* <DEDUP_REMOVED lines=16> */
.L_x_1392:
[----:B------:R-:W1:Y:S01]  /*36e0*/  S2UR UR10, SR_CgaCtaId ;  /* 0x00000000000a79c3 */ /* 0x000e620000008800 */
[----:B------:R-:W-:Y:S01]  /*36f0*/  UMOV UR9, 0x400 ;  /* 0x0000040000097882 */ /* 0x000fe20000000000 */
[C---:B--2---:R-:W-:Y:S01]  /*3700*/  IADD3 R22, R41.reuse, 0x40, RZ ;  /* 0x0000004029167810 */ /* 0x044fe20007ffe0ff */
[----:B------:R-:W-:Y:S01]  /*3710*/  ULDC.64 UR18, c[0x0][0x290] ;  /* 0x0000a40000127ab9 */ /* 0x000fe20000000a00 */
[----:B------:R-:W-:Y:S02]  /*3720*/  IADD3 R18, R41, 0x60, RZ ;  /* 0x0000006029127810 */ /* 0x000fe40007ffe0ff */
[----:B------:R-:W-:Y:S02]  /*3730*/  ISETP.GE.U32.AND P0, PT, R22, UR18, PT ;  /* 0x0000001216007c0c */ /* 0x000fe4000bf06070 */
[----:B------:R-:W-:Y:S02]  /*3740*/  SHF.R.S32.HI R23, RZ, 0x1f, R22 ;  /* 0x0000001fff177819 */ /* 0x000fe40000011416 */
[----:B------:R-:W-:-:S02]  /*3750*/  SHF.R.S32.HI R19, RZ, 0x1f, R18 ;  /* 0x0000001fff137819 */ /* 0x000fc40000011412 */
[----:B------:R-:W-:-:S04]  /*3760*/  ISETP.GE.AND.EX P0, PT, R23, UR19, PT, P0 ;  /* 0x0000001317007c0c */ /* 0x000fc8000bf06300 */
[----:B------:R-:W-:Y:S01]  /*3770*/  ISETP.LT.U32.AND P0, PT, R45, 0x80, !P0 ;  /* 0x000000802d00780c */ /* 0x000fe20004701070 */
[----:B-1----:R-:W-:-:S09]  /*3780*/  ULEA UR9, UR10, UR9, 0x18 ;  /* 0x000000090a097291 */ /* 0x002fd2000f8ec03f */
[----:B------:R-:W-:Y:S01]  /*3790*/  @!P3 STS.64 [UR9+0x30], R14 ;  /* 0x0000300eff00b988 */ /* 0x000fe20008000a09 */
[----:B------:R-:W-:Y:S01]  /*37a0*/  BAR.SYNC.DEFER_BLOCKING 0x0 ;  /* 0x0000000000007b1d */ /* 0x000fe20000010000 */
[----:B------:R-:W-:-:S04]  /*37b0*/  ISETP.GE.U32.AND P3, PT, R18, UR18, PT ;  /* 0x0000001212007c0c */ /* 0x000fc8000bf66070 */
[----:B------:R-:W-:-:S04]  /*37c0*/  ISETP.GE.AND.EX P3, PT, R19, UR19, PT, P3 ;  /* 0x0000001313007c0c */ /* 0x000fc8000bf66330 */
[----:B------:R-:W-:Y:S01]  /*37d0*/  ISETP.LT.U32.AND P3, PT, R45, 0x80, !P3 ;  /* 0x000000802d00780c */ /* 0x000fe20005f61070 */
[----:B------:R-:W1:Y:S01]  /*37e0*/  LDS.64 R16, [UR9+0x30] ;  /* 0x00003009ff107984 */ /* 0x000e620008000a00 */
[----:B------:R-:W-:Y:S02]  /*37f0*/  ULDC UR9, c[0x0][0x2bc] ;  /* 0x0000af0000097ab9 */ /* 0x000fe40000000800 */
[----:B-1----:R-:W-:Y:S01]  /*3800*/  FMUL.FTZ R20, R16, UR9 ;  /* 0x0000000910147c20 */ /* 0x002fe20008410000 */
[----:B------:R-:W-:Y:S01]  /*3810*/  FMUL.FTZ R21, R17, UR9 ;  /* 0x0000000911157c20 */ /* 0x000fe20008410000 */
[----:B------:R-:W-:Y:S07]  /*3820*/  @!P4 BRA `(.L_x_1402) ;  /* 0x000000000048c947 */ /* 0x000fee0003800000 */
        /* <DEDUP_REMOVED lines=18> */
.L_x_1402:
[----:B------:R-:W-:Y:S04]  /*3950*/  BSSY B0, `(.L_x_1403) ;  /* 0x0000014000007945 */ /* 0x000fe80003800000 */
[----:B------:R-:W-:Y:S05]  /*3960*/  @!P1 BRA `(.L_x_1404) ;  /* 0x0000000000489947 */ /* 0x000fea0003800000 */
[----:B------:R-:W-:Y:S01]  /*3970*/  SHF.R.S32.HI R16, RZ, 0x1f, R41 ;  /* 0x0000001fff107819 */ /* 0x000fe20000011429 */
[----:B------:R-:W-:Y:S01]  /*3980*/  ULDC.64 UR18, c[0x0][0x288] ;  /* 0x0000a20000127ab9 */ /* 0x000fe20000000a00 */
[----:B0-----:R-:W-:Y:S01]  /*3990*/  MOV R14, R46 ;  /* 0x0000002e000e7202 */ /* 0x001fe20000000f00 */
[-CC-:B------:R-:W-:Y:S01]  /*39a0*/  FFMA.FTZ R39, R39, R20.reuse, R21.reuse ;  /* 0x0000001427277223 */ /* 0x180fe20000010015 */
[----:B------:R-:W-:Y:S01]  /*39b0*/  MOV R15, R49 ;  /* 0x00000031000f7202 */ /* 0x000fe20000000f00 */
[----:B------:R-:W-:Y:S02]  /*39c0*/  IMAD R16, R16, UR18, RZ ;  /* 0x0000001210107c24 */ /* 0x000fe4000f8e02ff */
[----:B------:R-:W-:Y:S01]  /*39d0*/  FFMA.FTZ R36, R36, R20, R21 ;  /* 0x0000001424247223 */ /* 0x000fe20000010015 */
[----:B------:R-:W-:-:S04]  /*39e0*/  IMAD.WIDE.U32 R14, R41, UR18, R14 ;  /* 0x00000012290e7c25 */ /* 0x000fc8000f8e000e */
[----:B------:R-:W-:Y:S01]  /*39f0*/  IMAD R17, R41, UR19, R16 ;  /* 0x0000001329117c24 */ /* 0x000fe2000f8e0210 */
[----:B------:R-:W-:Y:S01]  /*3a00*/  ULDC.64 UR18, c[0x0][0x210] ;  /* 0x0000840000127ab9 */ /* 0x000fe20000000a00 */
[----:B------:R-:W-:Y:S01]  /*3a10*/  FFMA.FTZ R16, R10, R2, -R39 ;  /* 0x000000020a107223 */ /* 0x000fe20000010827 */
[----:B------:R-:W-:Y:S02]  /*3a20*/  LEA R2, P5, R14, UR18, 0x2 ;  /* 0x000000120e027c11 */ /* 0x000fe4000f8a10ff */
[----:B------:R-:W-:Y:S01]  /*3a30*/  IADD3 R15, R15, R17, RZ ;  /* 0x000000110f0f7210 */ /* 0x000fe20007ffe0ff */
[----:B------:R-:W-:Y:S01]  /*3a40*/  FFMA.FTZ R17, R11, R3, -R36 ;  /* 0x000000030b117223 */ /* 0x000fe20000010824 */
[----:B------:R-:W-:Y:S02]  /*3a50*/  FMUL.FTZ R16, R16, UR11 ;  /* 0x0000000b10107c20 */ /* 0x000fe40008410000 */
[----:B------:R-:W-:Y:S01]  /*3a60*/  LEA.HI.X R3, R14, UR19, R15, 0x2, P5 ;  /* 0x000000130e037c11 */ /* 0x000fe2000a8f140f */
[----:B------:R-:W-:-:S05]  /*3a70*/  FMUL.FTZ R17, R17, UR11 ;  /* 0x0000000b11117c20 */ /* 0x000fca0008410000 */
[----:B------:R1:W-:Y:S02]  /*3a80*/  STG.E.64 desc[UR12][R2.64], R16 ;  /* 0x0000001002007986 */ /* 0x0003e4000c101b0c */
.L_x_1404:
[----:B------:R-:W-:Y:S05]  /*3a90*/  BSYNC B0 ;  /* 0x0000000000007941 */ /* 0x000fea0003800000 */
.L_x_1403:
[----:B------:R-:W-:Y:S05]  /*3aa0*/  @!P4 BRA `(.L_x_1405) ;  /* 0x000000000048c947 */ /* 0x000fea0003800000 */
[----:B-1----:R-:W-:Y:S01]  /*3ab0*/  FFMA.FTZ R2, R37, R10, R12 ;  /* 0x0000000a25027223 */ /* 0x002fe2000001000c */
        /* <DEDUP_REMOVED lines=17> */
.L_x_1405:
[----:B------:R-:W-:Y:S04]  /*3bd0*/  BSSY B0, `(.L_x_1406) ;  /* 0x0000015000007945 */ /* 0x000fe80003800000 */
[----:B------:R-:W-:Y:S05]  /*3be0*/  @!P2 BRA `(.L_x_1407) ;  /* 0x00000000004ca947 */ /* 0x000fea0003800000 */
[----:B0-----:R-:W-:Y:S01]  /*3bf0*/  IADD3 R15, R41, 0x20, RZ ;  /* 0x00000020290f7810 */ /* 0x001fe20007ffe0ff */
[----:B------:R-:W-:Y:S01]  /*3c00*/  ULDC.64 UR18, c[0x0][0x288] ;  /* 0x0000a20000127ab9 */ /* 0x000fe20000000a00 */
[----:B-1----:R-:W-:Y:S01]  /*3c10*/  MOV R2, R46 ;  /* 0x0000002e00027202 */ /* 0x002fe20000000f00 */
[-C--:B------:R-:W-:Y:S01]  /*3c20*/  FFMA.FTZ R37, R37, R20.reuse, R21 ;  /* 0x0000001425257223 */ /* 0x080fe20000010015 */
[----:B------:R-:W-:Y:S01]  /*3c30*/  SHF.R.S32.HI R14, RZ, 0x1f, R15 ;  /* 0x0000001fff0e7819 */ /* 0x000fe2000001140f */
[----:B------:R-:W-:Y:S01]  /*3c40*/  FFMA.FTZ R34, R34, R20, R21 ;  /* 0x0000001422227223 */ /* 0x000fe20000010015 */
[----:B------:R-:W-:Y:S01]  /*3c50*/  MOV R3, R49 ;  /* 0x0000003100037202 */ /* 0x000fe20000000f00 */
[----:B------:R-:W-:Y:S02]  /*3c60*/  FFMA.FTZ R37, R10, R4, -R37 ;  /* 0x000000040a257223 */ /* 0x000fe40000010825 */
[----:B------:R-:W-:Y:S02]  /*3c70*/  IMAD R14, R14, UR18, RZ ;  /* 0x000000120e0e7c24 */ /* 0x000fe4000f8e02ff */
[----:B------:R-:W-:-:S04]  /*3c80*/  IMAD.WIDE.U32 R2, R15, UR18, R2 ;  /* 0x000000120f027c25 */ /* 0x000fc8000f8e0002 */
[----:B------:R-:W-:Y:S01]  /*3c90*/  IMAD R15, R15, UR19, R14 ;  /* 0x000000130f0f7c24 */ /* 0x000fe2000f8e020e */
[----:B------:R-:W-:Y:S01]  /*3ca0*/  ULDC.64 UR18, c[0x0][0x210] ;  /* 0x0000840000127ab9 */ /* 0x000fe20000000a00 */
[----:B------:R-:W-:Y:S01]  /*3cb0*/  FMUL.FTZ R14, R37, UR11 ;  /* 0x0000000b250e7c20 */ /* 0x000fe20008410000 */
[----:B------:R-:W-:Y:S02]  /*3cc0*/  LEA R4, P5, R2, UR18, 0x2 ;  /* 0x0000001202047c11 */ /* 0x000fe4000f8a10ff */
[----:B------:R-:W-:Y:S01]  /*3cd0*/  IADD3 R3, R3, R15, RZ ;  /* 0x0000000f03037210 */ /* 0x000fe20007ffe0ff */
[----:B------:R-:W-:-:S03]  /*3ce0*/  FFMA.FTZ R15, R11, R5, -R34 ;  /* 0x000000050b0f7223 */ /* 0x000fc60000010822 */
[----:B------:R-:W-:Y:S01]  /*3cf0*/  LEA.HI.X R5, R2, UR19, R3, 0x2, P5 ;  /* 0x0000001302057c11 */ /* 0x000fe2000a8f1403 */
[----:B------:R-:W-:-:S05]  /*3d00*/  FMUL.FTZ R15, R15, UR11 ;  /* 0x0000000b0f0f7c20 */ /* 0x000fca0008410000 */
[----:B------:R2:W-:Y:S02]  /*3d10*/  STG.E.64 desc[UR12][R4.64], R14 ;  /* 0x0000000e04007986 */ /* 0x0005e4000c101b0c */
.L_x_1407:
[----:B------:R-:W-:Y:S05]  /*3d20*/  BSYNC B0 ;  /* 0x0000000000007941 */ /* 0x000fea0003800000 */
.L_x_1406:
[----:B------:R-:W-:Y:S05]  /*3d30*/  @!P4 BRA `(.L_x_1408) ;  /* 0x000000000048c947 */ /* 0x000fea0003800000 */
[----:B-1----:R-:W-:Y:S01]  /*3d40*/  FFMA.FTZ R2, R35, R10, R12 ;  /* 0x0000000a23027223 */ /* 0x002fe2000001000c */
[----:B------:R-:W-:-:S03]  /*3d50*/  FFMA.FTZ R3, R32, R11, R13 ;  /* 0x0000000b20037223 */ /* 0x000fc6000001000d */
[----:B--2---:R-:W-:Y:S01]  /*3d60*/  FMUL.FTZ R4, R2, -1.4426950216293334961 ;  /* 0xbfb8aa3b02047820 */ /* 0x004fe20000410000 */
        /* <DEDUP_REMOVED lines=15> */
.L_x_1408:
[----:B------:R-:W-:Y:S04]  /*3e60*/  BSSY B0, `(.L_x_1409) ;  /* 0x0000013000007945 */ /* 0x000fe80003800000 */
[----:B------:R-:W-:Y:S05]  /*3e70*/  @!P0 BRA `(.L_x_1410) ;  /* 0x0000000000448947 */ /* 0x000fea0003800000 */
[----:B------:R-:W-:Y:S01]  /*3e80*/  ULDC.64 UR18, c[0x0][0x288] ;  /* 0x0000a20000127ab9 */ /* 0x000fe20000000a00 */
[----:B-1----:R-:W-:Y:S01]  /*3e90*/  MOV R2, R46 ;  /* 0x0000002e00027202 */ /* 0x002fe20000000f00 */
[----:B------:R-:W-:Y:S01]  /*3ea0*/  IMAD R23, R23, UR18, RZ ;  /* 0x0000001217177c24 */ /* 0x000fe2000f8e02ff */
[----:B------:R-:W-:Y:S01]  /*3eb0*/  MOV R3, R49 ;  /* 0x0000003100037202 */ /* 0x000fe20000000f00 */
[-CC-:B------:R-:W-:Y:S01]  /*3ec0*/  FFMA.FTZ R35, R35, R20.reuse, R21.reuse ;  /* 0x0000001423237223 */ /* 0x180fe20000010015 */
[----:B------:R-:W-:Y:S01]  /*3ed0*/  FFMA.FTZ R32, R32, R20, R21 ;  /* 0x0000001420207223 */ /* 0x000fe20000010015 */
[C---:B------:R-:W-:Y:S02]  /*3ee0*/  IMAD R23, R22.reuse, UR19, R23 ;  /* 0x0000001316177c24 */ /* 0x040fe4000f8e0217 */
[----:B------:R-:W-:Y:S01]  /*3ef0*/  IMAD.WIDE.U32 R2, R22, UR18, R2 ;  /* 0x0000001216027c25 */ /* 0x000fe2000f8e0002 */
[----:B------:R-:W-:-:S03]  /*3f00*/  ULDC.64 UR18, c[0x0][0x210] ;  /* 0x0000840000127ab9 */ /* 0x000fc60000000a00 */
[----:B------:R-:W-:Y:S01]  /*3f10*/  FFMA.FTZ R35, R10, R6, -R35 ;  /* 0x000000060a237223 */ /* 0x000fe20000010823 */
[----:B------:R-:W-:Y:S01]  /*3f20*/  FFMA.FTZ R7, R11, R7, -R32 ;  /* 0x000000070b077223 */ /* 0x000fe20000010820 */
[----:B--2---:R-:W-:Y:S02]  /*3f30*/  LEA R4, P0, R2, UR18, 0x2 ;  /* 0x0000001202047c11 */ /* 0x004fe4000f8010ff */
[----:B------:R-:W-:Y:S01]  /*3f40*/  FMUL.FTZ R6, R35, UR11 ;  /* 0x0000000b23067c20 */ /* 0x000fe20008410000 */
[----:B------:R-:W-:Y:S01]  /*3f50*/  IADD3 R23, R3, R23, RZ ;  /* 0x0000001703177210 */ /* 0x000fe20007ffe0ff */
[----:B------:R-:W-:-:S03]  /*3f60*/  FMUL.FTZ R7, R7, UR11 ;  /* 0x0000000b07077c20 */ /* 0x000fc60008410000 */
[----:B------:R-:W-:-:S05]  /*3f70*/  LEA.HI.X R5, R2, UR19, R23, 0x2, P0 ;  /* 0x0000001302057c11 */ /* 0x000fca00080f1417 */
[----:B------:R3:W-:Y:S02]  /*3f80*/  STG.E.64 desc[UR12][R4.64], R6 ;  /* 0x0000000604007986 */ /* 0x0007e4000c101b0c */
.L_x_1410:
[----:B------:R-:W-:Y:S05]  /*3f90*/  BSYNC B0 ;  /* 0x0000000000007941 */ /* 0x000fea0003800000 */
.L_x_1409:
[----:B------:R-:W-:Y:S05]  /*3fa0*/  @!P4 BRA `(.L_x_1411) ;  /* 0x000000000048c947 */ /* 0x000fea0003800000 */
[----:B------:R-:W-:Y:S01]  /*3fb0*/  FFMA.FTZ R12, R33, R10, R12 ;  /* 0x0000000a210c7223 */ /* 0x000fe2000001000c */
[----:B------:R-:W-:-:S03]  /*3fc0*/  FFMA.FTZ R13, R0, R11, R13 ;  /* 0x0000000b000d7223 */ /* 0x000fc6000001000d */
[----:B-1----:R-:W-:Y:S01]  /*3fd0*/  FMUL.FTZ R2, R12, -1.4426950216293334961 ;  /* 0xbfb8aa3b0c027820 */ /* 0x002fe20000410000 */
[----:B--23--:R-:W-:-:S05]  /*3fe0*/  FMUL.FTZ R4, R13, -1.4426950216293334961 ;  /* 0xbfb8aa3b0d047820 */ /* 0x00cfca0000410000 */
[----:B------:R-:W1:Y:S08]  /*3ff0*/  MUFU.EX2 R2, R2 ;  /* 0x0000000200027308 */ /* 0x000e700000000800 */
[----:B------:R-:W2:Y:S01]  /*4000*/  MUFU.EX2 R4, R4 ;  /* 0x0000000400047308 */ /* 0x000ea20000000800 */
[----:B-1----:R-:W-:-:S07]  /*4010*/  FADD.FTZ R3, R2, 1 ;  /* 0x3f80000002037421 */ /* 0x002fce0000010000 */
[----:B------:R-:W1:Y:S01]  /*4020*/  MUFU.RCP R3, R3 ;  /* 0x0000000300037308 */ /* 0x000e620000001000 */
[----:B--2---:R-:W-:-:S07]  /*4030*/  FADD.FTZ R5, R4, 1 ;  /* 0x3f80000004057421 */ /* 0x004fce0000010000 */
[----:B------:R-:W0:Y:S01]  /*4040*/  MUFU.RCP R6, R5 ;  /* 0x0000000500067308 */ /* 0x000e220000001000 */
[----:B-1----:R-:W-:Y:S01]  /*4050*/  FADD.FTZ R7, -R3, 1 ;  /* 0x3f80000003077421 */ /* 0x002fe20000010100 */
[----:B------:R-:W-:-:S03]  /*4060*/  FMUL.FTZ R8, R8, R3 ;  /* 0x0000000308087220 */ /* 0x000fc60000410000 */
[----:B------:R-:W-:Y:S01]  /*4070*/  FFMA.FTZ R7, R12, R7, 1 ;  /* 0x3f8000000c077423 */ /* 0x000fe20000010007 */
[----:B0-----:R-:W-:Y:S01]  /*4080*/  FADD.FTZ R14, -R6, 1 ;  /* 0x3f800000060e7421 */ /* 0x001fe20000010100 */
[----:B------:R-:W-:Y:S02]  /*4090*/  FMUL.FTZ R9, R9, R6 ;  /* 0x0000000609097220 */ /* 0x000fe40000410000 */
[----:B------:R-:W-:Y:S01]  /*40a0*/  FMUL.FTZ R8, R8, R7 ;  /* 0x0000000708087220 */ /* 0x000fe20000410000 */
[----:B------:R-:W-:-:S04]  /*40b0*/  FFMA.FTZ R14, R13, R14, 1 ;  /* 0x3f8000000d0e7423 */ /* 0x000fc8000001000e */
[----:B------:R-:W-:-:S07]  /*40c0*/  FMUL.FTZ R9, R9, R14 ;  /* 0x0000000e09097220 */ /* 0x000fce0000410000 */
.L_x_1411:
[----:B------:R-:W-:Y:S04]  /*40d0*/  BSSY B0, `(.L_x_1412) ;  /* 0x0000012000007945 */ /* 0x000fe80003800000 */
[----:B------:R-:W-:Y:S05]  /*40e0*/  @!P3 BRA `(.L_x_1413) ;  /* 0x000000000040b947 */ /* 0x000fea0003800000 */
[----:B------:R-:W-:Y:S01]  /*40f0*/  ULDC.64 UR18, c[0x0][0x288] ;  /* 0x0000a20000127ab9 */ /* 0x000fe20000000a00 */
[----:B------:R-:W-:Y:S01]  /*4100*/  MOV R47, R49 ;  /* 0x00000031002f7202 */ /* 0x000fe20000000f00 */
[----:B------:R-:W-:Y:S02]  /*4110*/  IMAD R19, R19, UR18, RZ ;  /* 0x0000001213137c24 */ /* 0x000fe4000f8e02ff */
[-CC-:B------:R-:W-:Y:S01]  /*4120*/  FFMA.FTZ R33, R33, R20.reuse, R21.reuse ;  /* 0x0000001421217223 */ /* 0x180fe20000010015 */
[----:B------:R-:W-:Y:S01]  /*4130*/  FFMA.FTZ R0, R0, R20, R21 ;  /* 0x0000001400007223 */ /* 0x000fe20000010015 */
[----:B------:R-:W-:-:S04]  /*4140*/  IMAD.WIDE.U32 R46, R18, UR18, R46 ;  /* 0x00000012122e7c25 */ /* 0x000fc8000f8e002e */
[----:B------:R-:W-:Y:S01]  /*4150*/  FFMA.FTZ R33, R10, R8, -R33 ;  /* 0x000000080a217223 */ /* 0x000fe20000010821 */
[----:B------:R-:W-:Y:S01]  /*4160*/  FFMA.FTZ R0, R11, R9, -R0 ;  /* 0x000000090b007223 */ /* 0x000fe20000010800 */
[----:B------:R-:W-:Y:S01]  /*4170*/  IMAD R19, R18, UR19, R19 ;  /* 0x0000001312137c24 */ /* 0x000fe2000f8e0213 */
[----:B------:R-:W-:Y:S01]  /*4180*/  ULDC.64 UR18, c[0x0][0x210] ;  /* 0x0000840000127ab9 */ /* 0x000fe20000000a00 */
[----:B--23--:R-:W-:Y:S01]  /*4190*/  FMUL.FTZ R4, R33, UR11 ;  /* 0x0000000b21047c20 */ /* 0x00cfe20008410000 */
[----:B-1----:R-:W-:Y:S01]  /*41a0*/  LEA R2, P0, R46, UR18, 0x2 ;  /* 0x000000122e027c11 */ /* 0x002fe2000f8010ff */
[----:B------:R-:W-:Y:S01]  /*41b0*/  FMUL.FTZ R5, R0, UR11 ;  /* 0x0000000b00057c20 */ /* 0x000fe20008410000 */
[----:B------:R-:W-:-:S04]  /*41c0*/  IADD3 R19, R47, R19, RZ ;  /* 0x000000132f137210 */ /* 0x000fc80007ffe0ff */
[----:B------:R-:W-:-:S05]  /*41d0*/  LEA.HI.X R3, R46, UR19, R19, 0x2, P0 ;  /* 0x000000132e037c11 */ /* 0x000fca00080f1413 */
[----:B------:R4:W-:Y:S02]  /*41e0*/  STG.E.64 desc[UR12][R2.64], R4 ;  /* 0x0000000402007986 */ /* 0x0009e4000c101b0c */
.L_x_1413:
[----:B------:R-:W-:Y:S05]  /*41f0*/  BSYNC B0 ;  /* 0x0000000000007941 */ /* 0x000fea0003800000 */
.L_x_1412:
        /* <DEDUP_REMOVED lines=8> */
.L_x_1379:
[----:B---3--:R-:W3:Y:S01]  /*4280*/  LDC R6, c[0x0][0xc] ;  /* 0x00000300ff067b82 */ /* 0x008ee20000000800 */
[----:B------:R-:W-:Y:S01]  /*4290*/  ISETP.NE.AND P2, PT, R45, RZ, PT ;  /* 0x000000ff2d00720c */ /* 0x000fe20003f45270 */
[----:B------:R-:W-:Y:S06]  /*42a0*/  BSSY B0, `(.L_x_1415) ;  /* 0x0000015000007945 */ /* 0x000fec0003800000 */
[----:B------:R-:W5:Y:S08]  /*42b0*/  LDC R7, c[0x0][0x10] ;  /* 0x00000400ff077b82 */ /* 0x000f700000000800 */
[----:B-1--4-:R-:W1:Y:S01]  /*42c0*/  LDC.64 R2, c[0x0][0x258] ;  /* 0x00009600ff027b82 */ /* 0x012e620000000a00 */
[----:B---3--:R-:W-:-:S02]  /*42d0*/  IADD3 R0, R6, -0x1, RZ ;  /* 0xffffffff06007810 */ /* 0x008fc40007ffe0ff */
[----:B------:R-:W-:Y:S02]  /*42e0*/  ISETP.NE.AND P1, PT, R6, 0x1, PT ;  /* 0x000000010600780c */ /* 0x000fe40003f25270 */
[----:B------:R-:W-:Y:S02]  /*42f0*/  ISETP.NE.AND P0, PT, R0, UR14, PT ;  /* 0x0000000e00007c0c */ /* 0x000fe4000bf05270 */
[C---:B-----5:R-:W-:Y:S02]  /*4300*/  SHF.L.U32 R0, R7.reuse, 0x1, RZ ;  /* 0x0000000107007819 */ /* 0x060fe400000006ff */
[----:B--2---:R-:W-:Y:S02]  /*4310*/  IADD3 R4, R7, -0x1, RZ ;  /* 0xffffffff07047810 */ /* 0x004fe40007ffe0ff */
[----:B------:R-:W-:Y:S02]  /*4320*/  SEL R5, R0, RZ, P1 ;  /* 0x000000ff00057207 */ /* 0x000fe40000800000 */
[----:B------:R-:W-:-:S03]  /*4330*/  ISETP.NE.OR P0, PT, R43, R4, P0 ;  /* 0x000000042b00720c */ /* 0x000fc60000705670 */
[----:B-1----:R-:W-:Y:S01]  /*4340*/  IMAD.WIDE.U32 R2, R5, 0x4, R2 ;  /* 0x0000000405027825 */ /* 0x002fe200078e0002 */
        /* <DEDUP_REMOVED lines=10> */
.L_x_1416:
[----:B------:R-:W-:Y:S05]  /*43f0*/  BSYNC B0 ;  /* 0x0000000000007941 */ /* 0x000fea0003800000 */
.L_x_1415:
[----:B------:R-:W-:Y:S05]  /*4400*/  @P0 EXIT ;  /* 0x000000000000094d */ /* 0x000fea0003800000 */
[----:B------:R-:W-:Y:S05]  /*4410*/  @P2 BRA `(.L_x_1417) ;  /* 0x0000000000202947 */ /* 0x000fea0003800000 */
[----:B------:R-:W-:-:S05]  /*4420*/  IMAD R0, R6, R7, RZ ;  /* 0x0000000706007224 */ /* 0x000fca00078e02ff */
[----:B------:R-:W-:-:S13]  /*4430*/  ISETP.NE.AND P0, PT, R0, -0x1, PT ;  /* 0xffffffff0000780c */ /* 0x000fda0003f05270 */
[----:B------:R-:W-:Y:S05]  /*4440*/  @!P0 BRA `(.L_x_1417) ;  /* 0x0000000000148947 */ /* 0x000fea0003800000 */
.L_x_1418:
[----:B-1----:R-:W2:Y:S04]  /*4450*/  LDG.E.STRONG.GPU R5, desc[UR12][R2.64] ;  /* 0x0000000c02057981 */ /* 0x002ea8000c1ef900 */
[----:B--2---:R-:W-:Y:S01]  /*4460*/  CCTL.IVALL ;  /* 0x00000000ff00798f */ /* 0x004fe20002000000 */
[----:B------:R-:W-:Y:S05]  /*4470*/  YIELD ;  /* 0x0000000000007946 */ /* 0x000fea0003800000 */
[----:B------:R-:W-:-:S13]  /*4480*/  ISETP.NE.AND P0, PT, R5, R0, PT ;  /* 0x000000000500720c */ /* 0x000fda0003f05270 */
[----:B------:R-:W-:Y:S05]  /*4490*/  @P0 BRA `(.L_x_1418) ;  /* 0xfffffffc00ec0947 */ /* 0x000fea000383ffff */
.L_x_1417:
[----:B------:R-:W-:Y:S05]  /*44a0*/  WARPSYNC.ALL ;  /* 0x0000000000007948 */ /* 0x000fea0003800000 */
[----:B-1----:R-:W1:Y:S08]  /*44b0*/  LDC.64 R2, c[0x0][0x288] ;  /* 0x0000a200ff027b82 */ /* 0x002e700000000a00 */
[----:B------:R-:W-:Y:S01]  /*44c0*/  BAR.SYNC.DEFER_BLOCKING 0x0 ;  /* 0x0000000000007b1d */ /* 0x000fe20000010000 */
[----:B-1----:R-:W-:-:S04]  /*44d0*/  LEA.HI R0, P0, R3, R2, RZ, 0x1 ;  /* 0x0000000203007211 */ /* 0x002fc800078108ff */
[----:B------:R-:W-:-:S04]  /*44e0*/  IADD3.X R5, RZ, R3, RZ, P0, !PT ;  /* 0x00000003ff057210 */ /* 0x000fc800007fe4ff */
[----:B0-----:R-:W-:Y:S02]  /*44f0*/  SHF.R.S64 R24, R0, 0x1, R5 ;  /* 0x0000000100187819 */ /* 0x001fe40000001005 */
        /* <DEDUP_REMOVED lines=18> */
.L_x_1419:
        /* <DEDUP_REMOVED lines=23> */
.L_x_1420:
        /* <DEDUP_REMOVED lines=15> */
.L_x_3357:


//--------------------- .text._Z35group_norm_nhwc_bwd_one_pass_kernelI11Fp32IOFp32WLi256ELi8ELi128EEv26Group_norm_nhwc_bwd_params --------------------------
	.section	.text._Z35group_norm_nhwc_bwd_one_pass_kernelI11Fp32IOFp32WLi256ELi8ELi128EEv26Group_norm_nhwc_bwd_params,"ax",@progbits
	.align	128
        .global         _Z35group_norm_nhwc_bwd_one_pass_kernelI11Fp32IOFp32WLi256ELi8ELi128EEv26Group_norm_nhwc_bwd_params
        .type           _Z35group_norm_nhwc_bwd_one_pass_kernelI11Fp32IOFp32WLi256ELi8ELi128EEv26Group_norm_nhwc_bwd_params,@function
        .size           _Z35group_norm_nhwc_bwd_one_pass_kernelI11Fp32IOFp32WLi256ELi8ELi128EEv26Group_norm_nhwc_bwd_params,(.L_x_3358 - _Z35group_norm_nhwc_bwd_one_pass_kernelI11Fp32IOFp32WLi256ELi8ELi128EEv26Group_norm_nhwc_bwd_params)
        .other          _Z35group_norm_nhwc_bwd_one_pass_kernelI11Fp32IOFp32WLi256ELi8ELi128EEv26Group_norm_nhwc_bwd_params,@"STO_CUDA_ENTRY STV_DEFAULT"
_Z35group_norm_nhwc_bwd_one_pass_kernelI11Fp32IOFp32WLi256ELi8ELi128EEv26Group_norm_nhwc_bwd_params:
.text._Z35group_norm_nhwc_bwd_one_pass_kernelI11Fp32IOFp32WLi256ELi8ELi128EEv26Group_norm_nhwc_bwd_params:
        /* <DEDUP_REMOVED lines=14> */
[----:B------:R-:W-:Y:S01]  /*00e0*/  ISETP.GE.U32.AND P1, PT, R60, 0x80, PT ;  /* 0x000000803c00780c */ /* 0x000fe20003f26070 */
[----:B------:R-:W-:Y:S01]  /*00f0*/  ULDC.64 UR10, c[0x0][0x288] ;  /* 0x0000a200000a7ab9 */ /* 0x000fe20000000a00 */
[----:B------:R-:W1:Y:S01]  /*0100*/  S2R R58, SR_LANEID ;  /* 0x00000000003a7919 */ /* 0x000e620000000000 */
        /* <DEDUP_REMOVED lines=13> */
[C---:B------:R-:W-:Y:S02]  /*01e0*/  IADD3 R0, R56.reuse, 0x20, RZ ;  /* 0x0000002038007810 */ /* 0x040fe40007ffe0ff */
[----:B------:R-:W-:Y:S01]  /*01f0*/  IADD3 R2, R56, 0x40, RZ ;  /* 0x0000004038027810 */ /* 0x000fe20007ffe0ff */
[----:B--2---:R-:W-:Y:S01]  /*0200*/  ULEA UR9, UR9, UR6, 0x18 ;  /* 0x0000000609097291 */ /* 0x004fe2000f8ec03f */
[----:B------:R-:W-:Y:S01]  /*0210*/  ISETP.LT.U32.AND P5, PT, R0, UR16, PT ;  /* 0x0000001000007c0c */ /* 0x000fe2000bfa1070 */
[----:B------:R-:W-:Y:S01]  /*0220*/  ULEA.HI UR6, UP0, UR8, UR4, URZ, 0x1 ;  /* 0x0000000408067291 */ /* 0x000fe2000f81083f */
[----:B------:R-:W-:-:S02]  /*0230*/  SHF.R.S32.HI R0, RZ, 0x1f, R0 ;  /* 0x0000001fff007819 */ /* 0x000fc40000011400 */
[----:B------:R-:W-:Y:S01]  /*0240*/  ISETP.LT.U32.AND P4, PT, R2, UR16, PT ;  /* 0x0000001002007c0c */ /* 0x000fe2000bf81070 */
[----:B------:R-:W-:Y:S01]  /*0250*/  UIADD3.X UR8, URZ, UR8, URZ, UP0, !UPT ;  /* 0x000000083f087290 */ /* 0x000fe200087fe43f */
[----:B------:R-:W-:Y:S01]  /*0260*/  ISETP.LT.AND.EX P5, PT, R0, UR17, !P1, P5 ;  /* 0x0000001100007c0c */ /* 0x000fe2000cfa1350 */
[----:B------:R-:W-:Y:S01]  /*0270*/  UMOV UR4, URZ ;  /* 0x0000003f00047c82 */ /* 0x000fe20008000000 */
[----:B------:R-:W-:Y:S01]  /*0280*/  IADD3 R0, R56, 0x60, RZ ;  /* 0x0000006038007810 */ /* 0x000fe20007ffe0ff */
[----:B------:R-:W-:Y:S01]  /*0290*/  USHF.R.S64 UR6, UR6, 0x1, UR8 ;  /* 0x0000000106067899 */ /* 0x000fe20008001008 */
[----:B------:R-:W-:Y:S01]  /*02a0*/  SHF.R.S32.HI R2, RZ, 0x1f, R2 ;  /* 0x0000001fff027819 */ /* 0x000fe20000011402 */
[----:B------:R-:W-:Y:S01]  /*02b0*/  USHF.R.S32.HI UR8, URZ, 0x1, UR8 ;  /* 0x000000013f087899 */ /* 0x000fe20008011408 */
[----:B------:R-:W-:Y:S02]  /*02c0*/  ISETP.LT.U32.AND P3, PT, R0, UR16, PT ;  /* 0x0000001000007c0c */ /* 0x000fe4000bf61070 */
[----:B------:R-:W-:Y:S01]  /*02d0*/  SHF.R.S32.HI R0, RZ, 0x1f, R0 ;  /* 0x0000001fff007819 */ /* 0x000fe20000011400 */
[----:B------:R-:W-:Y:S01]  /*02e0*/  USHF.L.U64.HI UR8, UR6, 0x2, UR8 ;  /* 0x0000000206087899 */ /* 0x000fe20008010208 */
[----:B------:R-:W-:-:S02]  /*02f0*/  ISETP.LT.AND.EX P4, PT, R2, UR17, !P1, P4 ;  /* 0x0000001102007c0c */ /* 0x000fc4000cf81340 */
[----:B------:R-:W-:Y:S02]  /*0300*/  IADD3 R2, R56, 0x80, RZ ;  /* 0x0000008038027810 */ /* 0x000fe40007ffe0ff */
[----:B------:R-:W-:Y:S02]  /*0310*/  ISETP.LT.AND.EX P3, PT, R0, UR17, !P1, P3 ;  /* 0x0000001100007c0c */ /* 0x000fe4000cf61330 */
[----:B------:R-:W-:Y:S02]  /*0320*/  LEA.HI R3, R3, R60, RZ, 0x5 ;  /* 0x0000003c03037211 */ /* 0x000fe400078f28ff */
[C---:B------:R-:W-:Y:S02]  /*0330*/  ISETP.LT.U32.AND P6, PT, R56.reuse, UR16, PT ;  /* 0x0000001038007c0c */ /* 0x040fe4000bfc1070 */
[----:B------:R-:W-:Y:S02]  /*0340*/  SHF.R.S32.HI R57, RZ, 0x1f, R56 ;  /* 0x0000001fff397819 */ /* 0x000fe40000011438 */
[----:B------:R-:W-:-:S02]  /*0350*/  IADD3 R0, R56, 0xa0, RZ ;  /* 0x000000a038007810 */ /* 0x000fc40007ffe0ff */
[----:B------:R-:W-:Y:S02]  /*0360*/  ISETP.LT.U32.AND P2, PT, R2, UR16, PT ;  /* 0x0000001002007c0c */ /* 0x000fe4000bf41070 */
[----:B------:R-:W-:Y:S02]  /*0370*/  ISETP.LT.AND.EX P6, PT, R57, UR17, !P1, P6 ;  /* 0x0000001139007c0c */ /* 0x000fe4000cfc1360 */
[----:B------:R-:W-:Y:S02]  /*0380*/  SHF.R.S32.HI R3, RZ, 0x5, R3 ;  /* 0x00000005ff037819 */ /* 0x000fe40000011403 */
[----:B------:R-:W-:Y:S02]  /*0390*/  SHF.R.S32.HI R2, RZ, 0x1f, R2 ;  /* 0x0000001fff027819 */ /* 0x000fe40000011402 */
[----:B------:R-:W-:Y:S01]  /*03a0*/  ISETP.LT.U32.AND P0, PT, R0, UR16, PT ;  /* 0x0000001000007c0c */ /* 0x000fe2000bf01070 */
[----:B------:R-:W-:Y:S01]  /*03b0*/  ULDC.U8 UR16, c[0x0][0x2a4] ;  /* 0x0000a90000107ab9 */ /* 0x000fe20000000000 */
[----:B------:R-:W-:-:S02]  /*03c0*/  SHF.R.S32.HI R0, RZ, 0x1f, R0 ;  /* 0x0000001fff007819 */ /* 0x000fc40000011400 */
[----:B------:R-:W-:Y:S02]  /*03d0*/  P2R R61, PR, RZ, 0x40 ;  /* 0x00000040ff3d7803 */ /* 0x000fe40000000000 */
[----:B------:R-:W-:Y:S02]  /*03e0*/  LEA R54, R3, UR9, 0x3 ;  /* 0x0000000903367c11 */ /* 0x000fe4000f8e18ff */
[----:B------:R-:W-:Y:S02]  /*03f0*/  ISETP.LT.AND.EX P2, PT, R2, UR17, !P1, P2 ;  /* 0x0000001102007c0c */ /* 0x000fe4000cf41320 */
[----:B------:R-:W-:Y:S01]  /*0400*/  ISETP.LT.AND.EX P1, PT, R0, UR17, !P1, P0 ;  /* 0x0000001100007c0c */ /* 0x000fe2000cf21300 */
[----:B-1----:R-:W-:-:S12]  /*0410*/  ULDC UR17, c[0x0][0x10] ;  /* 0x0000040000117ab9 */ /* 0x002fd80000000800 */
.L_x_1472:
[----:B0-234-:R-:W0:Y:S01]  /*0420*/  LDC R6, c[0x0][0x2a0] ;  /* 0x0000a800ff067b82 */ /* 0x01de220000000800 */
[----:B------:R-:W-:Y:S01]  /*0430*/  ISETP.NE.AND P6, PT, R61, RZ, PT ;  /* 0x000000ff3d00720c */ /* 0x000fe20003fc5270 */
[----:B------:R-:W-:Y:S01]  /*0440*/  ULDC.64 UR10, c[0x0][0x298] ;  /* 0x0000a600000a7ab9 */ /* 0x000fe20000000a00 */
[C---:B------:R-:W-:Y:S02]  /*0450*/  IADD3 R19, R56.reuse, 0x20, RZ ;  /* 0x0000002038137810 */ /* 0x040fe40007ffe0ff */
[C---:B------:R-:W-:Y:S02]  /*0460*/  IADD3 R21, R56.reuse, 0x40, RZ ;  /* 0x0000004038157810 */ /* 0x040fe40007ffe0ff */
[----:B------:R-:W-:Y:S01]  /*0470*/  SHF.R.S32.HI R15, RZ, 0x1f, R19 ;  /* 0x0000001fff0f7819 */ /* 0x000fe20000011413 */
[----:B-1----:R-:W1:Y:S01]  /*0480*/  @P5 LDC.64 R16, c[0x0][0x288] ;  /* 0x0000a200ff105b82 */ /* 0x002e620000000a00 */
[C---:B------:R-:W-:Y:S02]  /*0490*/  IADD3 R23, R56.reuse, 0x60, RZ ;  /* 0x0000006038177810 */ /* 0x040fe40007ffe0ff */
        /* <DEDUP_REMOVED lines=13> */
[----:B---3--:R-:W-:-:S07]  /*0570*/  HFMA2.MMA R2, -RZ, RZ, 0, 0 ;  /* 0x00000000ff027435 */ /* 0x008fce00000001ff */
[----:B------:R-:W3:Y:S01]  /*0580*/  @P2 LDC.64 R46, c[0x0][0x228] ;  /* 0x00008a00ff2e2b82 */ /* 0x000ee20000000a00 */
[----:B-1----:R-:W-:-:S07]  /*0590*/  IADD3 R4, RZ, -R3, RZ ;  /* 0x80000003ff047210 */ /* 0x002fce0007ffe0ff */
[----:B------:R-:W1:Y:S01]  /*05a0*/  @P1 LDC.64 R48, c[0x0][0x230] ;  /* 0x00008c00ff301b82 */ /* 0x000e620000000a00 */
[----:B------:R-:W-:Y:S01]  /*05b0*/  IMAD R5, R4, R7, RZ ;  /* 0x0000000704057224 */ /* 0x000fe200078e02ff */
[----:B------:R-:W-:-:S03]  /*05c0*/  IABS R4, UR15 ;  /* 0x0000000f00047c13 */ /* 0x000fc60008000000 */
        /* <DEDUP_REMOVED lines=13> */
[----:B------:R-:W-:-:S11]  /*06a0*/  LOP3.LUT R0, R6, UR15, RZ, 0x3c, !PT ;  /* 0x0000000f06007c12 */ /* 0x000fd6000f8e3cff */
[----:B------:R-:W-:Y:S02]  /*06b0*/  @P0 IADD3 R3, R3, 0x1, RZ ;  /* 0x0000000103030810 */ /* 0x000fe40007ffe0ff */
[----:B------:R-:W-:-:S13]  /*06c0*/  ISETP.LE.AND P0, PT, RZ, UR15, PT ;  /* 0x0000000fff007c0c */ /* 0x000fda000bf03270 */
[----:B------:R-:W-:Y:S02]  /*06d0*/  @!P0 IADD3 R5, -R5, RZ, RZ ;  /* 0x000000ff05058210 */ /* 0x000fe40007ffe1ff */
[----:B------:R-:W-:Y:S02]  /*06e0*/  ISETP.GE.AND P0, PT, R0, RZ, PT ;  /* 0x000000ff0000720c */ /* 0x000fe40003f06270 */
[----:B------:R-:W-:-:S11]  /*06f0*/  LOP3.LUT R0, RZ, R6, RZ, 0x33, !PT ;  /* 0x00000006ff007212 */ /* 0x000fd600078e33ff */
[----:B------:R-:W-:Y:S02]  /*0700*/  @!P0 IADD3 R3, -R3, RZ, RZ ;  /* 0x000000ff03038210 */ /* 0x000fe40007ffe1ff */
[----:B------:R-:W-:Y:S01]  /*0710*/  ISETP.NE.AND P0, PT, R6, RZ, PT ;  /* 0x000000ff0600720c */ /* 0x000fe20003f05270 */
[----:B------:R-:W-:-:S03]  /*0720*/  @P5 IMAD R6, R15, R16, RZ ;  /* 0x000000100f065224 */ /* 0x000fc600078e02ff */
[C---:B------:R-:W-:Y:S01]  /*0730*/  SEL R63, R0.reuse, R5, !P0 ;  /* 0x00000005003f7207 */ /* 0x040fe20004000000 */
[----:B------:R-:W-:Y:S01]  /*0740*/  @P5 IMAD R17, R19, R17, R6 ;  /* 0x0000001113115224 */ /* 0x000fe200078e0206 */
        /* <DEDUP_REMOVED lines=8> */
[----:B--2---:R-:W-:Y:S01]  /*07d0*/  @P6 IMAD R0, R57, R12, RZ ;  /* 0x0000000c39006224 */ /* 0x004fe200078e02ff */
[----:B------:R-:W2:Y:S01]  /*07e0*/  @P4 LDC.64 R2, c[0x0][0x288] ;  /* 0x0000a200ff024b82 */ /* 0x000ea20000000a00 */
[----:B------:R-:W-:Y:S01]  /*07f0*/  @P3 MOV R18, R64 ;  /* 0x0000004000123202 */ /* 0x000fe20000000f00 */
[----:B------:R-:W-:Y:S01]  /*0800*/  ULDC.64 UR10, c[0x0][0x290] ;  /* 0x0000a400000a7ab9 */ /* 0x000fe20000000a00 */
[----:B------:R-:W-:Y:S01]  /*0810*/  IADD3 R67, R65, R67, RZ ;  /* 0x0000004341437210 */ /* 0x000fe20007ffe0ff */
[C---:B------:R-:W-:Y:S02]  /*0820*/  @P6 IMAD R7, R56.reuse, R13, R0 ;  /* 0x0000000d38076224 */ /* 0x040fe400078e0200 */
[----:B------:R-:W-:Y:S02]  /*0830*/  @P6 IMAD.WIDE.U32 R4, R56, R12, R66 ;  /* 0x0000000c38046225 */ /* 0x000fe400078e0042 */
[----:B------:R-:W3:Y:S03]  /*0840*/  @P5 LDC.64 R12, c[0x0][0x230] ;  /* 0x00008c00ff0c5b82 */ /* 0x000ee60000000a00 */
[----:B------:R-:W-:-:S02]  /*0850*/  @P6 IADD3 R5, R5, R7, RZ ;  /* 0x0000000705056210 */ /* 0x000fc40007ffe0ff */
[C---:B------:R-:W-:Y:S02]  /*0860*/  @P6 SHF.L.U32 R15, R4.reuse, 0x2, RZ ;  /* 0x00000002040f6819 */ /* 0x040fe400000006ff */
[----:B------:R-:W-:Y:S01]  /*0870*/  @P6 SHF.L.U64.HI R0, R4, 0x2, R5 ;  /* 0x0000000204006819 */ /* 0x000fe20000010205 */
[----:B------:R-:W1:Y:S01]  /*0880*/  @P3 LDC.64 R6, c[0x0][0x288] ;  /* 0x0000a200ff063b82 */ /* 0x000e620000000a00 */
[----:B------:R-:W-:Y:S02]  /*0890*/  @P5 MOV R4, R64 ;  /* 0x0000004000045202 */ /* 0x000fe40000000f00 */
[----:B------:R-:W-:Y:S02]  /*08a0*/  @P5 MOV R5, R67 ;  /* 0x0000004300055202 */ /* 0x000fe40000000f00 */
[----:B0-----:R-:W-:Y:S01]  /*08b0*/  @P6 IADD3 R8, P0, R15, R8, RZ ;  /* 0x000000080f086210 */ /* 0x001fe20007f1e0ff */
[----:B------:R-:W-:-:S03]  /*08c0*/  @P5 IMAD.WIDE.U32 R4, R19, R16, R4 ;  /* 0x0000001013045225 */ /* 0x000fc600078e0004 */
[C---:B------:R-:W-:Y:S02]  /*08d0*/  @P6 IADD3.X R9, R0.reuse, R9, RZ, P0, !PT ;  /* 0x0000000900096210 */ /* 0x040fe400007fe4ff */
[----:B----4-:R-:W-:Y:S02]  /*08e0*/  @P6 IADD3 R10, P0, R15, R10, RZ ;  /* 0x0000000a0f0a6210 */ /* 0x010fe40007f1e0ff */
[----:B------:R-:W-:Y:S01]  /*08f0*/  SHF.R.S32.HI R19, RZ, 0x1f, R21 ;  /* 0x0000001fff137819 */ /* 0x000fe20000011415 */
[----:B------:R-:W0:Y:S01]  /*0900*/  @P4 LDC.64 R14, c[0x0][0x228] ;  /* 0x00008a00ff0e4b82 */ /* 0x000e220000000a00 */
[----:B------:R-:W-:Y:S02]  /*0910*/  @P5 IADD3 R5, R5, R17, RZ ;  /* 0x0000001105055210 */ /* 0x000fe40007ffe0ff */
[----:B------:R-:W-:Y:S01]  /*0920*/  @P6 IADD3.X R11, R0, R11, RZ, P0, !PT ;  /* 0x0000000b000b6210 */ /* 0x000fe200007fe4ff */
[----:B--2---:R-:W-:Y:S01]  /*0930*/  @P4 IMAD R16, R19, R2, RZ ;  /* 0x0000000213104224 */ /* 0x004fe200078e02ff */
[----:B------:R-:W-:-:S02]  /*0940*/  @P5 SHF.L.U32 R17, R4, 0x2, RZ ;  /* 0x0000000204115819 */ /* 0x000fc400000006ff */
[----:B------:R-:W-:Y:S01]  /*0950*/  @P5 SHF.L.U64.HI R0, R4, 0x2, R5 ;  /* 0x0000000204005819 */ /* 0x000fe20000010205 */
[----:B------:R-:W-:Y:S01]  /*0960*/  @P4 IMAD R19, R21, R3, R16 ;  /* 0x0000000315134224 */ /* 0x000fe200078e0210 */
[----:B------:R-:W-:Y:S02]  /*0970*/  @P4 MOV R4, R64 ;  /* 0x0000004000044202 */ /* 0x000fe40000000f00 */
[----:B------:R-:W-:Y:S02]  /*0980*/  @P4 MOV R5, R67 ;  /* 0x0000004300054202 */ /* 0x000fe40000000f00 */
[----:B---3--:R-:W-:Y:S01]  /*0990*/  @P5 IADD3 R12, P0, R17, R12, RZ ;  /* 0x0000000c110c5210 */ /* 0x008fe20007f1e0ff */
[----:B------:R-:W-:-:S03]  /*09a0*/  @P4 IMAD.WIDE.U32 R2, R21, R2, R4 ;  /* 0x0000000215024225 */ /* 0x000fc600078e0004 */
[----:B------:R-:W-:Y:S01]  /*09b0*/  @P5 IADD3.X R13, R0, R13, RZ, P0, !PT ;  /* 0x0000000d000d5210 */ /* 0x000fe200007fe4ff */
[----:B------:R-:W2:Y:S01]  /*09c0*/  @P2 LDC.64 R4, c[0x0][0x288] ;  /* 0x0000a200ff042b82 */ /* 0x000ea20000000a00 */
[----:B------:R-:W-:Y:S02]  /*09d0*/  @P5 IADD3 R26, P0, R17, R26, RZ ;  /* 0x0000001a111a5210 */ /* 0x000fe40007f1e0ff */
[----:B------:R-:W-:Y:S02]  /*09e0*/  @P4 IADD3 R17, R3, R19, RZ ;  /* 0x0000001303114210 */ /* 0x000fe40007ffe0ff */
[----:B------:R-:W-:Y:S02]  /*09f0*/  SHF.R.S32.HI R19, RZ, 0x1f, R23 ;  /* 0x0000001fff137819 */ /* 0x000fe40000011417 */
[----:B------:R-:W-:Y:S02]  /*0a00*/  @P4 SHF.L.U32 R3, R2, 0x2, RZ ;  /* 0x0000000202034819 */ /* 0x000fe400000006ff */
[----:B------:R-:W-:-:S02]  /*0a10*/  @P5 IADD3.X R27, R0, R27, RZ, P0, !PT ;  /* 0x0000001b001b5210 */ /* 0x000fc400007fe4ff */
[----:B------:R-:W-:Y:S01]  /*0a20*/  @P4 SHF.L.U64.HI R20, R2, 0x2, R17 ;  /* 0x0000000202144819 */ /* 0x000fe20000010211 */
[----:B-1----:R-:W-:Y:S01]  /*0a30*/  @P3 IMAD R2, R19, R6, RZ ;  /* 0x0000000613023224 */ /* 0x002fe200078e02ff */
[----:B------:R-:W-:Y:S01]  /*0a40*/  @P4 IADD3 R28, P0, R3, R28, RZ ;  /* 0x0000001c031c4210 */ /* 0x000fe20007f1e0ff */
[----:B------:R-:W1:Y:S01]  /*0a50*/  @P3 LDC.64 R16, c[0x0][0x230] ;  /* 0x00008c00ff103b82 */ /* 0x000e620000000a00 */
[----:B------:R-:W-:Y:S01]  /*0a60*/  @P3 MOV R19, R67 ;  /* 0x0000004300133202 */ /* 0x000fe20000000f00 */
[----:B------:R-:W-:Y:S01]  /*0a70*/  @P3 IMAD R21, R23, R7, R2 ;  /* 0x0000000717153224 */ /* 0x000fe200078e0202 */
[C---:B------:R-:W-:Y:S02]  /*0a80*/  @P4 IADD3.X R29, R20.reuse, R29, RZ, P0, !PT ;  /* 0x0000001d141d4210 */ /* 0x040fe400007fe4ff */
[----:B0-----:R-:W-:Y:S01]  /*0a90*/  @P4 IADD3 R14, P0, R3, R14, RZ ;  /* 0x0000000e030e4210 */ /* 0x001fe20007f1e0ff */
[----:B------:R-:W-:Y:S01]  /*0aa0*/  @P3 IMAD.WIDE.U32 R6, R23, R6, R18 ;  /* 0x0000000617063225 */ /* 0x000fe200078e0012 */
[----:B------:R-:W-:Y:S01]  /*0ab0*/  SHF.R.S32.HI R19, RZ, 0x1f, R25 ;  /* 0x0000001fff137819 */ /* 0x000fe20000011419 */
[----:B------:R-:W0:Y:S01]  /*0ac0*/  @P1 LDC.64 R2, c[0x0][0x288] ;  /* 0x0000a200ff021b82 */ /* 0x000e220000000a00 */
[----:B------:R-:W-:-:S02]  /*0ad0*/  @P4 IADD3.X R15, R20, R15, RZ, P0, !PT ;  /* 0x0000000f140f4210 */ /* 0x000fc400007fe4ff */
[----:B------:R-:W-:Y:S01]  /*0ae0*/  @P3 IADD3 R7, R7, R21, RZ ;  /* 0x0000001507073210 */ /* 0x000fe20007ffe0ff */
[----:B--2---:R-:W-:Y:S01]  /*0af0*/  @P2 IMAD R18, R19, R4, RZ ;  /* 0x0000000413122224 */ /* 0x004fe200078e02ff */
[C---:B------:R-:W-:Y:S02]  /*0b00*/  @P3 SHF.L.U32 R19, R6.reuse, 0x2, RZ ;  /* 0x0000000206133819 */ /* 0x040fe400000006ff */
[----:B------:R-:W-:Y:S01]  /*0b10*/  @P3 SHF.L.U64.HI R20, R6, 0x2, R7 ;  /* 0x0000000206143819 */ /* 0x000fe20000010207 */
[----:B------:R-:W-:Y:S01]  /*0b20*/  @P2 IMAD R21, R25, R5, R18 ;  /* 0x0000000519152224 */ /* 0x000fe200078e0212 */
[----:B------:R-:W-:Y:S02]  /*0b30*/  @P2 MOV R6, R64 ;  /* 0x0000004000062202 */ /* 0x000fe40000000f00 */
[----:B------:R-:W-:Y:S02]  /*0b40*/  @P2 MOV R7, R67 ;  /* 0x0000004300072202 */ /* 0x000fe40000000f00 */
[----:B------:R-:W-:-:S02]  /*0b50*/  IADD3 R23, R56, 0xa0, RZ ;  /* 0x000000a038177810 */ /* 0x000fc40007ffe0ff */
[----:B------:R-:W-:Y:S01]  /*0b60*/  P2R R0, PR, RZ, 0x20 ;  /* 0x00000020ff007803 */ /* 0x000fe20000000000 */
[----:B------:R-:W-:Y:S01]  /*0b70*/  @P2 IMAD.WIDE.U32 R4, R25, R4, R6 ;  /* 0x0000000419042225 */ /* 0x000fe200078e0006 */
[C---:B-1----:R-:W-:Y:S01]  /*0b80*/  @P3 IADD3 R16, P0, R19.reuse, R16, RZ ;  /* 0x0000001013103210 */ /* 0x042fe20007f1e0ff */
[----:B------:R-:W1:Y:S01]  /*0b90*/  LDC R6, c[0x0][0x2ac] ;  /* 0x0000ab00ff067b82 */ /* 0x000e620000000800 */
[----:B------:R-:W-:Y:S02]  /*0ba0*/  SHF.R.S32.HI R7, RZ, 0x1f, R23 ;  /* 0x0000001fff077819 */ /* 0x000fe40000011417 */
[----:B------:R-:W-:Y:S02]  /*0bb0*/  CS2R R24, SRZ ;  /* 0x0000000000187805 */ /* 0x000fe4000001ff00 */
[----:B------:R-:W-:Y:S02]  /*0bc0*/  @P3 IADD3.X R17, R20, R17, RZ, P0, !PT ;  /* 0x0000001114113210 */ /* 0x000fe400007fe4ff */
[----:B------:R-:W-:Y:S01]  /*0bd0*/  @P3 IADD3 R30, P0, R19, R30, RZ ;  /* 0x0000001e131e3210 */ /* 0x000fe20007f1e0ff */
[----:B0-----:R-:W-:Y:S01]  /*0be0*/  @P1 IMAD R22, R7, R2, RZ ;  /* 0x0000000207161224 */ /* 0x001fe200078e02ff */
[----:B------:R-:W-:Y:S01]  /*0bf0*/  @P2 IADD3 R5, R5, R21, RZ ;  /* 0x0000001505052210 */ /* 0x000fe20007ffe0ff */
[----:B------:R-:W0:Y:S01]  /*0c00*/  @P1 LDC.64 R18, c[0x0][0x228] ;  /* 0x00008a00ff121b82 */ /* 0x000e220000000a00 */
[----:B------:R-:W-:Y:S01]  /*0c10*/  @P2 SHF.L.U32 R7, R4, 0x2, RZ ;  /* 0x0000000204072819 */ /* 0x000fe200000006ff */
[----:B------:R-:W-:Y:S01]  /*0c20*/  @P1 IMAD R21, R23, R3, R22 ;  /* 0x0000000317151224 */ /* 0x000fe200078e0216 */
[----:B------:R-:W-:-:S02]  /*0c30*/  @P3 IADD3.X R31, R20, R31, RZ, P0, !PT ;  /* 0x0000001f141f3210 */ /* 0x000fc400007fe4ff */
[----:B------:R-:W-:Y:S02]  /*0c40*/  @P2 SHF.L.U64.HI R20, R4, 0x2, R5 ;  /* 0x0000000204142819 */ /* 0x000fe40000010205 */
[C---:B------:R-:W-:Y:S02]  /*0c50*/  @P2 IADD3 R44, P0, R7.reuse, R44, RZ ;  /* 0x0000002c072c2210 */ /* 0x040fe40007f1e0ff */
[----:B------:R-:W-:Y:S02]  /*0c60*/  @P1 MOV R4, R64 ;  /* 0x0000004000041202 */ /* 0x000fe40000000f00 */
[----:B------:R-:W-:Y:S02]  /*0c70*/  @P1 MOV R5, R67 ;  /* 0x0000004300051202 */ /* 0x000fe40000000f00 */
[----:B------:R-:W-:Y:S02]  /*0c80*/  @P2 IADD3.X R45, R20, R45, RZ, P0, !PT ;  /* 0x0000002d142d2210 */ /* 0x000fe400007fe4ff */
[----:B------:R-:W-:Y:S01]  /*0c90*/  @P2 IADD3 R46, P0, R7, R46, RZ ;  /* 0x0000002e072e2210 */ /* 0x000fe20007f1e0ff */
[----:B------:R-:W-:Y:S01]  /*0ca0*/  @P1 IMAD.WIDE.U32 R2, R23, R2, R4 ;  /* 0x0000000217021225 */ /* 0x000fe200078e0004 */
[----:B------:R-:W-:-:S02]  /*0cb0*/  SHF.R.U32.HI R7, RZ, 0x2, R60 ;  /* 0x00000002ff077819 */ /* 0x000fc4000001163c */
[----:B------:R-:W-:Y:S02]  /*0cc0*/  @P2 IADD3.X R47, R20, R47, RZ, P0, !PT ;  /* 0x0000002f142f2210 */ /* 0x000fe400007fe4ff */
[----:B------:R-:W-:Y:S01]  /*0cd0*/  @P1 IADD3 R5, R3, R21, RZ ;  /* 0x0000001503051210 */ /* 0x000fe20007ffe0ff */
[----:B-1----:R-:W-:Y:S01]  /*0ce0*/  IMAD R20, R6, UR14, R7 ;  /* 0x0000000e06147c24 */ /* 0x002fe2000f8e0207 */
[C---:B------:R-:W-:Y:S02]  /*0cf0*/  @P1 SHF.L.U32 R3, R2.reuse, 0x2, RZ ;  /* 0x0000000202031819 */ /* 0x040fe400000006ff */
[----:B------:R-:W-:Y:S02]  /*0d00*/  @P1 SHF.L.U64.HI R4, R2, 0x2, R5 ;  /* 0x0000000202041819 */ /* 0x000fe40000010205 */
[----:B------:R-:W-:Y:S02]  /*0d10*/  IADD3 R2, R20, 0xc0, RZ ;  /* 0x000000c014027810 */ /* 0x000fe40007ffe0ff */
[----:B------:R-:W-:-:S02]  /*0d20*/  @P1 IADD3 R48, P0, R3, R48, RZ ;  /* 0x0000003003301210 */ /* 0x000fc40007f1e0ff */
[----:B------:R-:W-:Y:S02]  /*0d30*/  ISETP.GE.U32.AND P6, PT, R2, UR10, PT ;  /* 0x0000000a02007c0c */ /* 0x000fe4000bfc6070 */
[----:B------:R-:W-:Y:S02]  /*0d40*/  SHF.R.S32.HI R2, RZ, 0x1f, R2 ;  /* 0x0000001fff027819 */ /* 0x000fe40000011402 */
[----:B------:R-:W-:Y:S02]  /*0d50*/  @P1 IADD3.X R49, R4, R49, RZ, P0, !PT ;  /* 0x0000003104311210 */ /* 0x000fe400007fe4ff */
[----:B------:R-:W-:Y:S02]  /*0d60*/  ISETP.GE.AND.EX P6, PT, R2, UR11, PT, P6 ;  /* 0x0000000b02007c0c */ /* 0x000fe4000bfc6360 */
[----:B0-----:R-:W-:Y:S02]  /*0d70*/  @P1 IADD3 R18, P0, R3, R18, RZ ;  /* 0x0000001203121210 */ /* 0x001fe40007f1e0ff */
[----:B------:R-:W-:-:S02]  /*0d80*/  ISETP.LT.U32.AND P6, PT, R60, 0x80, !P6 ;  /* 0x000000803c00780c */ /* 0x000fc400077c1070 */
[----:B------:R-:W-:Y:S02]  /*0d90*/  @P1 IADD3.X R19, R4, R19, RZ, P0, !PT ;  /* 0x0000001304131210 */ /* 0x000fe400007fe4ff */
[C---:B------:R-:W-:Y:S02]  /*0da0*/  IADD3 R21, R56.reuse, 0xc0, RZ ;  /* 0x000000c038157810 */ /* 0x040fe40007ffe0ff */
[----:B------:R-:W-:Y:S02]  /*0db0*/  IADD3 R23, R56, 0xe0, RZ ;  /* 0x000000e038177810 */ /* 0x000fe40007ffe0ff */
[----:B------:R-:W-:-:S05]  /*0dc0*/  SHF.R.S32.HI R3, RZ, 0x1f, R21 ;  /* 0x0000001fff037819 */ /* 0x000fca0000011415 */
        /* <DEDUP_REMOVED lines=11> */
[----:B-1----:R-:W-:-:S04]  /*0e80*/  @P6 IADD3 R6, P0, R33, R6, RZ ;  /* 0x0000000621066210 */ /* 0x002fc80007f1e0ff */
[----:B------:R-:W-:Y:S02]  /*0e90*/  @P6 IADD3.X R7, R2, R7, RZ, P0, !PT ;  /* 0x0000000702076210 */ /* 0x000fe400007fe4ff */
[----:B------:R-:W-:Y:S02]  /*0ea0*/  CS2R R36, SRZ ;  /* 0x0000000000247805 */ /* 0x000fe4000001ff00 */
[----:B------:R-:W-:Y:S01]  /*0eb0*/  CS2R R34, SRZ ;  /* 0x0000000000227805 */ /* 0x000fe2000001ff00 */
[----:B------:R1:W5:Y:S05]  /*0ec0*/  @P6 LDG.E.64 R24, desc[UR12][R6.64] ;  /* 0x0000000c06186981 */ /* 0x00036a000c1e1b00 */
[----:B------:R2:W5:Y:S01]  /*0ed0*/  @P4 LDG.E.64 R34, desc[UR12][R28.64] ;  /* 0x0000000c1c224981 */ /* 0x000562000c1e1b00 */
[----:B0-----:R-:W-:-:S04]  /*0ee0*/  @P6 IADD3 R32, P0, R33, R4, RZ ;  /* 0x0000000421206210 */ /* 0x001fc80007f1e0ff */
[----:B------:R-:W-:Y:S02]  /*0ef0*/  @P6 IADD3.X R33, R2, R5, RZ, P0, !PT ;  /* 0x0000000502216210 */ /* 0x000fe400007fe4ff */
[----:B------:R-:W-:-:S04]  /*0f00*/  IADD3 R2, R20, 0xe0, RZ ;  /* 0x000000e014027810 */ /* 0x000fc80007ffe0ff */
[----:B------:R-:W-:Y:S02]  /*0f10*/  SHF.R.S32.HI R3, RZ, 0x1f, R2 ;  /* 0x0000001fff037819 */ /* 0x000fe40000011402 */
[----:B------:R-:W-:-:S04]  /*0f20*/  ISETP.GE.U32.AND P0, PT, R2, UR10, PT ;  /* 0x0000000a02007c0c */ /* 0x000fc8000bf06070 */
[----:B------:R-:W-:Y:S01]  /*0f30*/  ISETP.GE.AND.EX P0, PT, R3, UR11, PT, P0 ;  /* 0x0000000b03007c0c */ /* 0x000fe2000bf06300 */
[----:B------:R-:W-:Y:S01]  /*0f40*/  ULDC.64 UR10, c[0x0][0x248] ;  /* 0x00009200000a7ab9 */ /* 0x000fe20000000a00 */
[----:B------:R-:W-:Y:S02]  /*0f50*/  SHF.R.S32.HI R3, RZ, 0x1f, R23 ;  /* 0x0000001fff037819 */ /* 0x000fe40000011417 */
[----:B------:R-:W-:-:S13]  /*0f60*/  ISETP.LT.U32.AND P0, PT, R60, 0x80, !P0 ;  /* 0x000000803c00780c */ /* 0x000fda0004701070 */
[----:B------:R-:W0:Y:S01]  /*0f70*/  @P0 LDC.64 R4, c[0x0][0x288] ;  /* 0x0000a200ff040b82 */ /* 0x000e220000000a00 */
[----:B------:R-:W-:-:S06]  /*0f80*/  UIMAD.WIDE UR10, UR15, 0x8, UR10 ;  /* 0x000000080f0a78a5 */ /* 0x000fcc000f8e020a */
[----:B------:R-:W-:Y:S01]  /*0f90*/  MOV R22, UR10 ;  /* 0x0000000a00167c02 */ /* 0x000fe20008000f00 */
[----:B------:R-:W3:Y:S01]  /*0fa0*/  @P0 LDC.64 R20, c[0x0][0x230] ;  /* 0x00008c00ff140b82 */ /* 0x000ee20000000a00 */
[----:B0-----:R-:W-:Y:S01]  /*0fb0*/  @P0 IMAD R2, R3, R4, RZ ;  /* 0x0000000403020224 */ /* 0x001fe200078e02ff */
[----:B------:R-:W-:-:S03]  /*0fc0*/  @P0 MOV R3, R67 ;  /* 0x0000004300030202 */ /* 0x000fc60000000f00 */
[----:B------:R-:W-:Y:S01]  /*0fd0*/  @P0 IMAD R5, R23, R5, R2 ;  /* 0x0000000517050224 */ /* 0x000fe200078e0202 */
[----:B------:R-:W-:-:S05]  /*0fe0*/  @P0 MOV R2, R64 ;  /* 0x0000004000020202 */ /* 0x000fca0000000f00 */
[----:B------:R-:W-:Y:S01]  /*0ff0*/  @P0 IMAD.WIDE.U32 R2, R23, R4, R2 ;  /* 0x0000000417020225 */ /* 0x000fe200078e0002 */
[----:B------:R-:W-:-:S04]  /*1000*/  MOV R23, UR11 ;  /* 0x0000000b00177c02 */ /* 0x000fc80008000f00 */
[----:B------:R-:W-:Y:S02]  /*1010*/  @P0 IADD3 R3, R3, R5, RZ ;  /* 0x0000000503030210 */ /* 0x000fe40007ffe0ff */
[----:B------:R-:W4:Y:S01]  /*1020*/  LDG.E.64 R22, desc[UR12][R22.64] ;  /* 0x0000000c16167981 */ /* 0x000f22000c1e1b00 */
[----:B------:R-:W0:Y:S01]  /*1030*/  @P0 LDC.64 R4, c[0x0][0x228] ;  /* 0x00008a00ff040b82 */ /* 0x000e220000000a00 */
[C---:B------:R-:W-:Y:S02]  /*1040*/  @P0 SHF.L.U32 R43, R2.reuse, 0x2, RZ ;  /* 0x00000002022b0819 */ /* 0x040fe400000006ff */
[----:B------:R-:W-:Y:S02]  /*1050*/  @P0 SHF.L.U64.HI R2, R2, 0x2, R3 ;  /* 0x0000000202020819 */ /* 0x000fe40000010203 */
[----:B-1----:R-:W-:Y:S02]  /*1060*/  CS2R R6, SRZ ;  /* 0x0000000000067805 */ /* 0x002fe4000001ff00 */
[----:B---3--:R-:W-:-:S02]  /*1070*/  @P0 IADD3 R20, P5, R43, R20, RZ ;  /* 0x000000142b140210 */ /* 0x008fc40007fbe0ff */
[----:B--2---:R-:W-:Y:S01]  /*1080*/  CS2R R28, SRZ ;  /* 0x00000000001c7805 */ /* 0x004fe2000001ff00 */
[----:B------:R-:W-:Y:S01]  /*1090*/  HFMA2.MMA R3, -RZ, RZ, 0, 0 ;  /* 0x00000000ff037435 */ /* 0x000fe200000001ff */
[----:B------:R-:W-:-:S04]  /*10a0*/  @P0 IADD3.X R21, R2, R21, RZ, P5, !PT ;  /* 0x0000001502150210 */ /* 0x000fc80002ffe4ff */
[----:B------:R-:W5:Y:S01]  /*10b0*/  @P1 LDG.E.64 R28, desc[UR12][R48.64] ;  /* 0x0000000c301c1981 */ /* 0x000f62000c1e1b00 */
[----:B0-----:R-:W-:-:S04]  /*10c0*/  @P0 IADD3 R42, P5, R43, R4, RZ ;  /* 0x000000042b2a0210 */ /* 0x001fc80007fbe0ff */
[----:B------:R-:W-:Y:S02]  /*10d0*/  @P0 IADD3.X R43, R2, R5, RZ, P5, !PT ;  /* 0x00000005022b0210 */ /* 0x000fe40002ffe4ff */
[----:B------:R-:W-:Y:S02]  /*10e0*/  ISETP.NE.AND P5, PT, R0, RZ, PT ;  /* 0x000000ff0000720c */ /* 0x000fe40003fa5270 */
[----:B------:R-:W-:-:S06]  /*10f0*/  MOV R2, RZ ;  /* 0x000000ff00027202 */ /* 0x000fcc0000000f00 */
[----:B------:R-:W5:Y:S05]  /*1100*/  @P6 LDG.E.64 R2, desc[UR12][R32.64] ;  /* 0x0000000c20026981 */ /* 0x000f6a000c1e1b00 */
[----:B------:R0:W5:Y:S04]  /*1110*/  @P5 LDG.E.64 R36, desc[UR12][R12.64] ;  /* 0x0000000c0c245981 */ /* 0x000168000c1e1b00 */
[----:B------:R1:W5:Y:S01]  /*1120*/  @P5 LDG.E.64 R6, desc[UR12][R26.64] ;  /* 0x0000000c1a065981 */ /* 0x000362000c1e1b00 */
[----:B0-----:R-:W-:-:S02]  /*1130*/  CS2R R12, SRZ ;  /* 0x00000000000c7805 */ /* 0x001fc4000001ff00 */
[----:B-1----:R-:W-:-:S04]  /*1140*/  CS2R R26, SRZ ;  /* 0x00000000001a7805 */ /* 0x002fc8000001ff00 */
[----:B------:R-:W5:Y:S04]  /*1150*/  @P2 LDG.E.64 R12, desc[UR12][R46.64] ;  /* 0x0000000c2e0c2981 */ /* 0x000f68000c1e1b00 */
[----:B------:R-:W5:Y:S01]  /*1160*/  @P2 LDG.E.64 R26, desc[UR12][R44.64] ;  /* 0x0000000c2c1a2981 */ /* 0x000f62000c1e1b00 */
[----:B------:R-:W-:Y:S02]  /*1170*/  ISETP.NE.AND P6, PT, R61, RZ, PT ;  /* 0x000000ff3d00720c */ /* 0x000fe40003fc5270 */
[----:B------:R-:W-:Y:S02]  /*1180*/  CS2R R4, SRZ ;  /* 0x0000000000047805 */ /* 0x000fe4000001ff00 */
[----:B------:R-:W-:-:S06]  /*1190*/  CS2R R32, SRZ ;  /* 0x0000000000207805 */ /* 0x000fcc000001ff00 */
[----:B------:R-:W5:Y:S04]  /*11a0*/  @P3 LDG.E.64 R32, desc[UR12][R16.64] ;  /* 0x0000000c10203981 */ /* 0x000f68000c1e1b00 */
[----:B------:R0:W5:Y:S02]  /*11b0*/  @P6 LDG.E.64 R4, desc[UR12][R10.64] ;  /* 0x0000000c0a046981 */ /* 0x000164000c1e1b00 */
[----:B0-----:R-:W-:Y:S02]  /*11c0*/  CS2R R10, SRZ ;  /* 0x00000000000a7805 */ /* 0x001fe4000001ff00 */
[----:B------:R-:W-:-:S04]  /*11d0*/  CS2R R16, SRZ ;  /* 0x0000000000107805 */ /* 0x000fc8000001ff00 */
[----:B------:R0:W5:Y:S04]  /*11e0*/  @P3 LDG.E.64 R10, desc[UR12][R30.64] ;  /* 0x0000000c1e0a3981 */ /* 0x000168000c1e1b00 */
[----:B------:R-:W5:Y:S01]  /*11f0*/  @P0 LDG.E.64 R16, desc[UR12][R42.64] ;  /* 0x0000000c2a100981 */ /* 0x000f62000c1e1b00 */
[----:B0-----:R-:W-:-:S06]  /*1200*/  CS2R R30, SRZ ;  /* 0x00000000001e7805 */ /* 0x001fcc000001ff00 */
[----:B------:R-:W5:Y:S01]  /*1210*/  @P0 LDG.E.64 R30, desc[UR12][R20.64] ;  /* 0x0000000c141e0981 */ /* 0x000f62000c1e1b00 */
[----:B------:R-:W-:Y:S01]  /*1220*/  CS2R R38, SRZ ;  /* 0x0000000000267805 */ /* 0x000fe2000001ff00 */
[----:B------:R-:W-:-:S05]  /*1230*/  UMOV UR18, 0x3f800000 ;  /* 0x3f80000000127882 */ /* 0x000fca0000000000 */
[----:B------:R0:W5:Y:S02]  /*1240*/  @P6 LDG.E.64 R38, desc[UR12][R8.64] ;  /* 0x0000000c08266981 */ /* 0x000164000c1e1b00 */
[----:B0-----:R-:W-:Y:S01]  /*1250*/  CS2R R8, SRZ ;  /* 0x0000000000087805 */ /* 0x001fe2000001ff00 */
[----:B------:R-:W-:Y:S05]  /*1260*/  BSSY B0, `(.L_x_1422) ;  /* 0x000001d000007945 */ /* 0x000fea0003800000 */
[----:B------:R0:W5:Y:S01]  /*1270*/  @P4 LDG.E.64 R8, desc[UR12][R14.64] ;  /* 0x0000000c0e084981 */ /* 0x000162000c1e1b00 */
[----:B------:R-:W-:Y:S02]  /*1280*/  CS2R R20, SRZ ;  /* 0x0000000000147805 */ /* 0x000fe4000001ff00 */
[----:B0-----:R-:W-:-:S06]  /*1290*/  CS2R R14, SRZ ;  /* 0x00000000000e7805 */ /* 0x001fcc000001ff00 */
[----:B------:R0:W5:Y:S02]  /*12a0*/  @P1 LDG.E.64 R14, desc[UR12][R18.64] ;  /* 0x0000000c120e1981 */ /* 0x000164000c1e1b00 */
[----:B0-----:R-:W-:Y:S01]  /*12b0*/  CS2R R18, SRZ ;  /* 0x0000000000127805 */ /* 0x001fe2000001ff00 */
[----:B----4-:R-:W-:-:S05]  /*12c0*/  FFMA.FTZ R23, -R22, R22, R23 ;  /* 0x0000001616177223 */ /* 0x010fca0000010117 */
        /* <DEDUP_REMOVED lines=22> */
.L_x_1423:
[----:B------:R-:W-:Y:S05]  /*1430*/  BSYNC B0 ;  /* 0x0000000000007941 */ /* 0x000fea0003800000 */
.L_x_1422:
[----:B------:R-:W-:Y:S01]  /*1440*/  ISETP.NE.AND P0, PT, RZ, UR16, PT ;  /* 0x00000010ff007c0c */ /* 0x000fe2000bf05270 */
[C---:B-----5:R-:W-:Y:S01]  /*1450*/  FADD.FTZ R55, -R22.reuse, R38 ;  /* 0x0000002616377221 */ /* 0x060fe20000010100 */
[C---:B------:R-:W-:Y:S01]  /*1460*/  FADD.FTZ R52, -R22.reuse, R39 ;  /* 0x0000002716347221 */ /* 0x040fe20000010100 */
[C---:B------:R-:W-:Y:S01]  /*1470*/  FADD.FTZ R50, -R22.reuse, R37 ;  /* 0x0000002516327221 */ /* 0x040fe20000010100 */
[----:B------:R-:W-:Y:S01]  /*1480*/  FADD.FTZ R53, -R22, R36 ;  /* 0x0000002416357221 */ /* 0x000fe20000010100 */
[----:B------:R-:W-:Y:S01]  /*1490*/  P2R R0, PR, RZ, 0x1 ;  /* 0x00000001ff007803 */ /* 0x000fe20000000000 */
[----:B------:R-:W-:Y:S01]  /*14a0*/  FMUL.FTZ R55, R55, UR18 ;  /* 0x0000001237377c20 */ /* 0x000fe20008410000 */
[----:B------:R-:W-:Y:S01]  /*14b0*/  MOV R39, R4 ;  /* 0x0000000400277202 */ /* 0x000fe20000000f00 */
[----:B------:R-:W-:Y:S01]  /*14c0*/  FMUL.FTZ R52, R52, UR18 ;  /* 0x0000001234347c20 */ /* 0x000fe20008410000 */
[----:B------:R-:W-:Y:S02]  /*14d0*/  MOV R38, R5 ;  /* 0x0000000500267202 */ /* 0x000fe40000000f00 */
[----:B------:R-:W-:-:S02]  /*14e0*/  MOV R37, R6 ;  /* 0x0000000600257202 */ /* 0x000fc40000000f00 */
        /* <DEDUP_REMOVED lines=19> */
.L_x_1424:
[----:B------:R-:W-:Y:S01]  /*1620*/  FMUL.FTZ R0, R39, R18 ;  /* 0x0000001227007220 */ /* 0x000fe20000410000 */
[----:B------:R-:W-:Y:S01]  /*1630*/  MOV R36, R7 ;  /* 0x0000000700247202 */ /* 0x000fe20000000f00 */
[----:B------:R-:W-:Y:S01]  /*1640*/  FMUL.FTZ R53, R53, UR18 ;  /* 0x0000001235357c20 */ /* 0x000fe20008410000 */
[----:B------:R-:W-:Y:S01]  /*1650*/  FMUL.FTZ R23, R38, R19 ;  /* 0x0000001326177220 */ /* 0x000fe20000410000 */
[----:B0-----:R-:W-:Y:S01]  /*1660*/  FFMA.FTZ R41, R55, R0, RZ ;  /* 0x0000000037297223 */ /* 0x001fe200000100ff */
        /* <DEDUP_REMOVED lines=21> */
.L_x_1425:
        /* <DEDUP_REMOVED lines=31> */
.L_x_1426:
        /* <DEDUP_REMOVED lines=23> */
[----:B0-----:R-:W-:-:S04]  /*1b20*/  FADD.FTZ R68, -R43, 1 ;  /* 0x3f8000002b447421 */ /* 0x001fc80000010100 */
[----:B------:R-:W-:Y:S01]  /*1b30*/  FFMA.FTZ R68, R33, R68, 1 ;  /* 0x3f80000021447423 */ /* 0x000fe20000010044 */
[----:B------:R-:W-:Y:S01]  /*1b40*/  FMUL.FTZ R33, R10, R43 ;  /* 0x0000002b0a217220 */ /* 0x000fe20000410000 */
[----:B-1----:R-:W-:-:S03]  /*1b50*/  FADD.FTZ R47, -R62, 1 ;  /* 0x3f8000003e2f7421 */ /* 0x002fc60000010100 */
[----:B------:R-:W-:Y:S01]  /*1b60*/  FMUL.FTZ R33, R33, R68 ;  /* 0x0000004421217220 */ /* 0x000fe20000410000 */
[----:B------:R-:W-:Y:S01]  /*1b70*/  FFMA.FTZ R47, R32, R47, 1 ;  /* 0x3f800000202f7423 */ /* 0x000fe2000001002f */
[----:B------:R-:W-:-:S04]  /*1b80*/  FMUL.FTZ R32, R11, R62 ;  /* 0x0000003e0b207220 */ /* 0x000fc80000410000 */
[----:B------:R-:W-:-:S07]  /*1b90*/  FMUL.FTZ R32, R32, R47 ;  /* 0x0000002f20207220 */ /* 0x000fce0000410000 */
.L_x_1427:
[----:B------:R-:W-:Y:S01]  /*1ba0*/  FFMA.FTZ R42, R48, R41, R35 ;  /* 0x00000029302a7223 */ /* 0x000fe20000010023 */
[----:B------:R-:W-:Y:S01]  /*1bb0*/  FMUL.FTZ R40, R33, R18 ;  /* 0x0000001221287220 */ /* 0x000fe20000410000 */
[----:B------:R-:W-:Y:S01]  /*1bc0*/  FADD.FTZ R41, R41, R34 ;  /* 0x0000002229297221 */ /* 0x000fe20000010000 */
[----:B------:R-:W-:Y:S01]  /*1bd0*/  FADD.FTZ R26, -R22, R26 ;  /* 0x0000001a161a7221 */ /* 0x000fe20000010100 */
[----:B------:R-:W-:Y:S01]  /*1be0*/  FMUL.FTZ R34, R32, R19 ;  /* 0x0000001320227220 */ /* 0x000fe20000410000 */
[----:B------:R-:W-:Y:S01]  /*1bf0*/  FFMA.FTZ R35, R49, R40, R42 ;  /* 0x0000002831237223 */ /* 0x000fe2000001002a */
[----:B------:R-:W-:Y:S01]  /*1c00*/  FADD.FTZ R41, R41, R40 ;  /* 0x0000002829297221 */ /* 0x000fe20000010000 */
[C---:B------:R-:W-:Y:S01]  /*1c10*/  FADD.FTZ R27, -R22.reuse, R27 ;  /* 0x0000001b161b7221 */ /* 0x040fe20000010100 */
[C---:B------:R-:W-:Y:S01]  /*1c20*/  FADD.FTZ R45, -R22.reuse, R28 ;  /* 0x0000001c162d7221 */ /* 0x040fe20000010100 */
[C---:B------:R-:W-:Y:S01]  /*1c30*/  FADD.FTZ R29, -R22.reuse, R29 ;  /* 0x0000001d161d7221 */ /* 0x040fe20000010100 */
[C---:B------:R-:W-:Y:S01]  /*1c40*/  FADD.FTZ R43, -R22.reuse, R24 ;  /* 0x00000018162b7221 */ /* 0x040fe20000010100 */
[C---:B------:R-:W-:Y:S01]  /*1c50*/  FADD.FTZ R25, -R22.reuse, R25 ;  /* 0x0000001916197221 */ /* 0x040fe20000010100 */
[C---:B------:R-:W-:Y:S01]  /*1c60*/  FADD.FTZ R30, -R22.reuse, R30 ;  /* 0x0000001e161e7221 */ /* 0x040fe20000010100 */
[----:B------:R-:W-:Y:S01]  /*1c70*/  FADD.FTZ R31, -R22, R31 ;  /* 0x0000001f161f7221 */ /* 0x000fe20000010100 */
[----:B------:R-:W-:Y:S01]  /*1c80*/  FFMA.FTZ R28, R46, R34, R35 ;  /* 0x000000222e1c7223 */ /* 0x000fe20000010023 */
[----:B------:R-:W-:Y:S01]  /*1c90*/  FMUL.FTZ R47, R26, UR18 ;  /* 0x000000121a2f7c20 */ /* 0x000fe20008410000 */
[----:B------:R-:W-:Y:S01]  /*1ca0*/  FADD.FTZ R34, R34, R41 ;  /* 0x0000002922227221 */ /* 0x000fe20000010000 */
[----:B------:R-:W-:Y:S01]  /*1cb0*/  MOV R24, R12 ;  /* 0x0000000c00187202 */ /* 0x000fe20000000f00 */
[----:B------:R-:W-:Y:S01]  /*1cc0*/  FFMA.FTZ R40, R55, R39, RZ ;  /* 0x0000002737287223 */ /* 0x000fe200000100ff */
[----:B------:R-:W-:Y:S01]  /*1cd0*/  MOV R22, R13 ;  /* 0x0000000d00167202 */ /* 0x000fe20000000f00 */
        /* <DEDUP_REMOVED lines=15> */
[----:B-1----:R-:W-:-:S04]  /*1dd0*/  FADD.FTZ R24, -R42, 1 ;  /* 0x3f8000002a187421 */ /* 0x002fc80000010100 */
[----:B------:R-:W-:Y:S01]  /*1de0*/  FFMA.FTZ R62, R22, R24, 1 ;  /* 0x3f800000163e7423 */ /* 0x000fe20000010018 */
[----:B------:R-:W-:Y:S01]  /*1df0*/  FMUL.FTZ R24, R12, R35 ;  /* 0x000000230c187220 */ /* 0x000fe20000410000 */
[----:B------:R-:W-:-:S03]  /*1e00*/  FMUL.FTZ R22, R13, R42 ;  /* 0x0000002a0d167220 */ /* 0x000fc60000410000 */
[----:B------:R-:W-:Y:S01]  /*1e10*/  FMUL.FTZ R24, R24, R69 ;  /* 0x0000004518187220 */ /* 0x000fe20000410000 */
[----:B------:R-:W-:-:S07]  /*1e20*/  FMUL.FTZ R22, R22, R62 ;  /* 0x0000003e16167220 */ /* 0x000fce0000410000 */
.L_x_1428:
[----:B------:R-:W-:Y:S01]  /*1e30*/  FMUL.FTZ R27, R24, R18 ;  /* 0x00000012181b7220 */ /* 0x000fe20000410000 */
[----:B------:R-:W-:Y:S01]  /*1e40*/  FFMA.FTZ R40, R53, R37, R40 ;  /* 0x0000002535287223 */ /* 0x000fe20000010028 */
[----:B------:R-:W-:Y:S01]  /*1e50*/  FADD.FTZ R35, R26, R37 ;  /* 0x000000251a237221 */ /* 0x000fe20000010000 */
[----:B------:R-:W-:Y:S01]  /*1e60*/  FADD.FTZ R37, RZ, R38 ;  /* 0x00000026ff257221 */ /* 0x000fe20000010000 */
[----:B------:R-:W-:Y:S01]  /*1e70*/  FFMA.FTZ R39, R47, R27, R28 ;  /* 0x0000001b2f277223 */ /* 0x000fe2000001001c */
[----:B------:R-:W-:Y:S01]  /*1e80*/  FADD.FTZ R41, R34, R27 ;  /* 0x0000001b22297221 */ /* 0x000fe20000010000 */
[----:B------:R-:W-:Y:S01]  /*1e90*/  FFMA.FTZ R27, R52, R38, RZ ;  /* 0x00000026341b7223 */ /* 0x000fe200000100ff */
[----:B------:R-:W-:Y:S01]  /*1ea0*/  FMUL.FTZ R26, R22, R19 ;  /* 0x00000013161a7220 */ /* 0x000fe20000410000 */
[----:B------:R-:W-:Y:S01]  /*1eb0*/  FADD.FTZ R34, R37, R36 ;  /* 0x0000002425227221 */ /* 0x000fe20000010000 */
[----:B------:R-:W-:Y:S01]  /*1ec0*/  MOV R28, R14 ;  /* 0x0000000e001c7202 */ /* 0x000fe20000000f00 */
[----:B------:R-:W-:Y:S01]  /*1ed0*/  FFMA.FTZ R27, R50, R36, R27 ;  /* 0x00000024321b7223 */ /* 0x000fe2000001001b */
[----:B------:R-:W-:Y:S01]  /*1ee0*/  FFMA.FTZ R36, R44, R26, R39 ;  /* 0x0000001a2c247223 */ /* 0x000fe20000010027 */
[----:B------:R-:W-:Y:S01]  /*1ef0*/  FADD.FTZ R37, R26, R41 ;  /* 0x000000291a257221 */ /* 0x000fe20000010000 */
[----:B------:R-:W-:Y:S01]  /*1f00*/  MOV R26, R15 ;  /* 0x0000000f001a7202 */ /* 0x000fe20000000f00 */
        /* <DEDUP_REMOVED lines=21> */
.L_x_1429:
[----:B------:R-:W-:Y:S01]  /*2060*/  FMUL.FTZ R38, R28, R18 ;  /* 0x000000121c267220 */ /* 0x000fe20000410000 */
[----:B------:R-:W-:-:S03]  /*2070*/  FMUL.FTZ R43, R43, UR18 ;  /* 0x000000122b2b7c20 */ /* 0x000fc60008410000 */
[----:B------:R-:W-:Y:S01]  /*2080*/  FADD.FTZ R62, R37, R38 ;  /* 0x00000026253e7221 */ /* 0x000fe20000010000 */
[----:B------:R-:W-:Y:S01]  /*2090*/  FFMA.FTZ R29, R45, R38, R36 ;  /* 0x000000262d1d7223 */ /* 0x000fe20000010024 */
[----:B------:R-:W-:Y:S01]  /*20a0*/  FMUL.FTZ R37, R26, R19 ;  /* 0x000000131a257220 */ /* 0x000fe20000410000 */
[----:B------:R-:W-:Y:S01]  /*20b0*/  FADD.FTZ R36, R35, R0 ;  /* 0x0000000023247221 */ /* 0x000fe20000010000 */
[----:B------:R-:W-:Y:S01]  /*20c0*/  FFMA.FTZ R38, R51, R0, R40 ;  /* 0x0000000033267223 */ /* 0x000fe20000010028 */
[----:B------:R-:W-:Y:S01]  /*20d0*/  FMUL.FTZ R40, R25, UR18 ;  /* 0x0000001219287c20 */ /* 0x000fe20008410000 */
[----:B------:R-:W-:Y:S01]  /*20e0*/  FFMA.FTZ R0, R42, R37, R29 ;  /* 0x000000252a007223 */ /* 0x000fe2000001001d */
[----:B------:R-:W-:Y:S01]  /*20f0*/  FADD.FTZ R37, R37, R62 ;  /* 0x0000003e25257221 */ /* 0x000fe20000010000 */
[----:B------:R-:W-:Y:S02]  /*2100*/  MOV R29, R2 ;  /* 0x00000002001d7202 */ /* 0x000fe40000000f00 */
[----:B------:R-:W-:Y:S01]  /*2110*/  MOV R35, R3 ;  /* 0x0000000300237202 */ /* 0x000fe20000000f00 */
        /* <DEDUP_REMOVED lines=19> */
.L_x_1430:
[----:B------:R-:W-:Y:S01]  /*2250*/  FMUL.FTZ R62, R29, R18 ;  /* 0x000000121d3e7220 */ /* 0x000fe20000410000 */
[----:B------:R-:W-:Y:S01]  /*2260*/  FMUL.FTZ R41, R30, UR18 ;  /* 0x000000121e297c20 */ /* 0x000fe20008410000 */
[----:B------:R-:W-:Y:S02]  /*2270*/  MOV R30, R17 ;  /* 0x00000011001e7202 */ /* 0x000fe40000000f00 */
[----:B------:R-:W-:Y:S01]  /*2280*/  FFMA.FTZ R25, R43, R62, R0 ;  /* 0x0000003e2b197223 */ /* 0x000fe20000010000 */
[----:B------:R-:W-:Y:S01]  /*2290*/  FMUL.FTZ R0, R35, R19 ;  /* 0x0000001323007220 */ /* 0x000fe20000410000 */
[----:B------:R-:W-:-:S03]  /*22a0*/  FADD.FTZ R37, R37, R62 ;  /* 0x0000003e25257221 */ /* 0x000fc60000010000 */
[----:B------:R-:W-:Y:S01]  /*22b0*/  FFMA.FTZ R62, R40, R0, R25 ;  /* 0x00000000283e7223 */ /* 0x000fe20000010019 */
[----:B------:R-:W-:Y:S01]  /*22c0*/  FADD.FTZ R25, R0, R37 ;  /* 0x0000002500197221 */ /* 0x000fe20000010000 */
[----:B------:R-:W-:Y:S01]  /*22d0*/  FMUL.FTZ R0, R31, UR18 ;  /* 0x000000121f007c20 */ /* 0x000fe20008410000 */
[----:B------:R-:W-:Y:S01]  /*22e0*/  MOV R37, R16 ;  /* 0x0000001000257202 */ /* 0x000fe20000000f00 */
        /* <DEDUP_REMOVED lines=15> */
[----:B0-----:R-:W-:-:S04]  /*23e0*/  FADD.FTZ R39, -R68, 1 ;  /* 0x3f80000044277421 */ /* 0x001fc80000010100 */
[----:B------:R-:W-:Y:S01]  /*23f0*/  FFMA.FTZ R39, R30, R39, 1 ;  /* 0x3f8000001e277423 */ /* 0x000fe20000010027 */
[----:B------:R-:W-:-:S04]  /*2400*/  FMUL.FTZ R30, R17, R68 ;  /* 0x00000044111e7220 */ /* 0x000fc80000410000 */
[----:B------:R-:W-:-:S07]  /*2410*/  FMUL.FTZ R30, R30, R39 ;  /* 0x000000271e1e7220 */ /* 0x000fce0000410000 */
.L_x_1431:
[----:B------:R-:W-:Y:S01]  /*2420*/  FMUL.FTZ R68, R37, R18 ;  /* 0x0000001225447220 */ /* 0x000fe20000410000 */
[----:B------:R-:W-:Y:S01]  /*2430*/  ISETP.GT.AND P0, PT, R58, 0x1e, PT ;  /* 0x0000001e3a00780c */ /* 0x000fe20003f04270 */
[----:B------:R-:W0:Y:S01]  /*2440*/  S2UR UR11, SR_CgaCtaId ;  /* 0x00000000000b79c3 */ /* 0x000e220000008800 */
[----:B------:R-:W-:Y:S01]  /*2450*/  FFMA.FTZ R27, R48, R23, R27 ;  /* 0x00000017301b7223 */ /* 0x000fe2000001001b */
        /* <DEDUP_REMOVED lines=11> */
[----:B------:R-:W1:Y:S01]  /*2510*/  SHFL.DOWN PT, R62, R31, 0x1, 0x1f ;  /* 0x08201f001f3e7f89 */ /* 0x000e6200000e0000 */
[----:B------:R-:W-:Y:S01]  /*2520*/  FADD.FTZ R23, R23, R24 ;  /* 0x0000001817177221 */ /* 0x000fe20000010000 */
[----:B------:R-:W-:Y:S01]  /*2530*/  FFMA.FTZ R38, R47, R24, R38 ;  /* 0x000000182f267223 */ /* 0x000fe20000010026 */
[----:B------:R-:W-:Y:S01]  /*2540*/  FADD.FTZ R39, R39, R22 ;  /* 0x0000001627277221 */ /* 0x000fe20000010000 */
[----:B------:R-:W2:Y:S01]  /*2550*/  SHFL.DOWN PT, R68, R25, 0x1, 0x1f ;  /* 0x08201f0019447f89 */ /* 0x000ea200000e0000 */
[----:B------:R-:W-:Y:S01]  /*2560*/  UMOV UR10, 0x400 ;  /* 0x00000400000a7882 */ /* 0x000fe20000000000 */
[----:B------:R-:W-:Y:S01]  /*2570*/  FFMA.FTZ R27, R42, R26, R27 ;  /* 0x0000001a2a1b7223 */ /* 0x000fe2000001001b */
[----:B------:R-:W-:Y:S01]  /*2580*/  UIADD3 UR9, UR10, 0x40, URZ ;  /* 0x000000400a097890 */ /* 0x000fe2000fffe03f */
[----:B------:R-:W-:Y:S01]  /*2590*/  FADD.FTZ R22, R23, R28 ;  /* 0x0000001c17167221 */ /* 0x000fe20000010000 */
[----:B------:R-:W-:Y:S01]  /*25a0*/  FFMA.FTZ R38, R45, R28, R38 ;  /* 0x0000001c2d267223 */ /* 0x000fe20000010026 */
[----:B------:R-:W-:Y:S01]  /*25b0*/  FADD.FTZ R24, R39, R26 ;  /* 0x0000001a27187221 */ /* 0x000fe20000010000 */
[----:B0-----:R-:W-:Y:S01]  /*25c0*/  ULEA UR9, UR11, UR9, 0x18 ;  /* 0x000000090b097291 */ /* 0x001fe2000f8ec03f */
        /* <DEDUP_REMOVED lines=33> */
[----:B------:R0:W-:Y:S01]  /*27e0*/  STS.128 [R62], R32 ;  /* 0x000000203e007388 */ /* 0x0001e20000000c00 */
[----:B------:R-:W-:Y:S02]  /*27f0*/  MOV R22, R31 ;  /* 0x0000001f00167202 */ /* 0x000fe40000000f00 */
[----:B------:R-:W-:-:S07]  /*2800*/  MOV R23, R25 ;  /* 0x0000001900177202 */ /* 0x000fce0000000f00 */
        /* <DEDUP_REMOVED lines=13> */
.L_x_1433:
[----:B------:R-:W-:Y:S05]  /*28e0*/  BSYNC B0 ;  /* 0x0000000000007941 */ /* 0x000fea0003800000 */
.L_x_1432:
        /* <DEDUP_REMOVED lines=160> */
.L_x_1435:
[----:B------:R-:W-:Y:S05]  /*32f0*/  BSYNC B0 ;  /* 0x0000000000007941 */ /* 0x000fea0003800000 */
.L_x_1434:
[----:B------:R-:W0:Y:S01]  /*3300*/  LDC.64 R28, c[0x0][0x268] ;  /* 0x00009a00ff1c7b82 */ /* 0x000e220000000a00 */
[----:B------:R-:W-:Y:S01]  /*3310*/  LEA R63, R63, R60, 0x2 ;  /* 0x0000003c3f3f7211 */ /* 0x000fe200078e10ff */
[----:B------:R-:W-:Y:S06]  /*3320*/  BSSY B0, `(.L_x_1436) ;  /* 0x0000011000007945 */ /* 0x000fec0003800000 */
[----:B------:R-:W1:Y:S01]  /*3330*/  LDC R26, c[0x0][0xc] ;  /* 0x00000300ff1a7b82 */ /* 0x000e620000000800 */
        /* <DEDUP_REMOVED lines=15> */
.L_x_1437:
[----:B------:R-:W-:Y:S05]  /*3430*/  BSYNC B0 ;  /* 0x0000000000007941 */ /* 0x000fea0003800000 */
.L_x_1436:
[----:B-1----:R-:W-:-:S13]  /*3440*/  ISETP.GE.U32.AND P6, PT, R26, 0x2, PT ;  /* 0x000000021a00780c */ /* 0x002fda0003fc6070 */
[----:B------:R-:W-:Y:S05]  /*3450*/  @!P6 BRA `(.L_x_1438) ;  /* 0x0000001000a8e947 */ /* 0x000fea0003800000 */
[----:B------:R-:W0:Y:S01]  /*3460*/  LDC.64 R24, c[0x0][0x258] ;  /* 0x00009600ff187b82 */ /* 0x000e220000000a00 */
[----:B------:R-:W-:-:S04]  /*3470*/  ULOP3.LUT UR9, UR4, 0x1, URZ, 0xc0, !UPT ;  /* 0x0000000104097892 */ /* 0x000fc8000f8ec03f */
[----:B------:R-:W-:-:S03]  /*3480*/  UIMAD UR9, UR9, UR17, URZ ;  /* 0x00000011090972a4 */ /* 0x000fc6000f8e023f */
[----:B--2---:R-:W1:Y:S03]  /*3490*/  LDC.64 R30, c[0x0][0x260] ;  /* 0x00009800ff1e7b82 */ /* 0x004e660000000a00 */
[----:B------:R-:W-:Y:S01]  /*34a0*/  IMAD R28, R26, UR9, RZ ;  /* 0x000000091a1c7c24 */ /* 0x000fe2000f8e02ff */
[----:B------:R-:W-:-:S04]  /*34b0*/  IADD3 R27, R59, UR9, RZ ;  /* 0x000000093b1b7c10 */ /* 0x000fc8000fffe0ff */
[----:B------:R-:W-:Y:S01]  /*34c0*/  SHF.L.U32 R29, R28, 0x1, RZ ;  /* 0x000000011c1d7819 */ /* 0x000fe200000006ff */
[----:B0-----:R-:W-:-:S04]  /*34d0*/  IMAD.WIDE.U32 R24, R27, 0x4, R24 ;  /* 0x000000041b187825 */ /* 0x001fc800078e0018 */
[----:B-1----:R-:W-:Y:S01]  /*34e0*/  IMAD.WIDE R30, R29, 0x4, R30 ;  /* 0x000000041d1e7825 */ /* 0x002fe200078e021e */
[----:B------:R-:W-:Y:S06]  /*34f0*/  @P0 BRA `(.L_x_1439) ;  /* 0x0000000000740947 */ /* 0x000fec0003800000 */
[----:B------:R-:W0:Y:S01]  /*3500*/  S2R R58, SR_LANEID ;  /* 0x00000000003a7919 */ /* 0x000e220000000000 */
[----:B------:R-:W1:Y:S01]  /*3510*/  S2UR UR9, SR_CTAID.Y ;  /* 0x00000000000979c3 */ /* 0x000e620000002600 */
[----:B------:R-:W-:Y:S01]  /*3520*/  VOTEU.ANY UR10, UPT, PT ;  /* 0x00000000000a7886 */ /* 0x000fe200038e0100 */
[----:B------:R-:W-:Y:S01]  /*3530*/  ULOP3.LUT UP0, URZ, UR4, 0x2, URZ, 0xc0, !UPT ;  /* 0x00000002043f7892 */ /* 0x000fe2000f80c03f */
[----:B------:R-:W2:Y:S01]  /*3540*/  S2R R28, SR_CTAID.X ;  /* 0x00000000001c7919 */ /* 0x000ea20000002500 */
[----:B------:R-:W-:Y:S02]  /*3550*/  UPOPC UR11, UR10 ;  /* 0x0000000a000b72bf */ /* 0x000fe40008000000 */
[----:B------:R-:W-:Y:S01]  /*3560*/  UFLO.U32 UR10, UR10 ;  /* 0x0000000a000a72bd */ /* 0x000fe200080e0000 */
[----:B-1----:R-:W-:Y:S01]  /*3570*/  MOV R59, UR9 ;  /* 0x00000009003b7c02 */ /* 0x002fe20008000f00 */
[----:B------:R-:W-:Y:S02]  /*3580*/  UMOV UR9, 0x1 ;  /* 0x0000000100097882 */ /* 0x000fe40000000000 */
[----:B------:R-:W-:-:S02]  /*3590*/  USEL UR9, UR9, 0xffffffff, !UP0 ;  /* 0xffffffff09097887 */ /* 0x000fc4000c000000 */
[----:B0-----:R-:W-:Y:S02]  /*35a0*/  ISETP.EQ.U32.AND P6, PT, R58, UR10, PT ;  /* 0x0000000a3a007c0c */ /* 0x001fe4000bfc2070 */
[----:B------:R-:W-:Y:S01]  /*35b0*/  UIMAD UR9, UR9, UR11, URZ ;  /* 0x0000000b090972a4 */ /* 0x000fe2000f8e023f */
[----:B--2---:R-:W-:-:S05]  /*35c0*/  IMAD R29, R28, UR17, R59 ;  /* 0x000000111c1d7c24 */ /* 0x004fca000f8e023b */
[----:B------:R-:W-:Y:S01]  /*35d0*/  MOV R27, UR9 ;  /* 0x00000009001b7c02 */ /* 0x000fe20008000f00 */
[----:B------:R-:W-:-:S05]  /*35e0*/  IMAD.WIDE.U32 R28, R29, 0x8, R30 ;  /* 0x000000081d1c7825 */ /* 0x000fca00078e001e */
[----:B------:R0:W-:Y:S01]  /*35f0*/  STG.E.64 desc[UR12][R28.64], R22 ;  /* 0x000000161c007986 */ /* 0x0001e2000c101b0c */
[----:B------:R-:W-:Y:S06]  /*3600*/  @P6 MEMBAR.ALL.GPU ;  /* 0x0000000000006992 */ /* 0x000fec000000a000 */
[----:B------:R-:W-:-:S00]  /*3610*/  @P6 ERRBAR ;  /* 0x00000000000069ab */ /* 0x000fc00000000000 */
[----:B------:R-:W-:Y:S06]  /*3620*/  @P6 CGAERRBAR ;  /* 0x00000000000065ab */ /* 0x000fec0000000000 */
[----:B------:R0:W-:Y:S01]  /*3630*/  @P6 REDG.E.ADD.S32.STRONG.GPU desc[UR12][R24.64], R27 ;  /* 0x0000001b1800698e */ /* 0x0001e2000c10e38c */
[----:B------:R-:W-:-:S04]  /*3640*/  PLOP3.LUT P6, PT, PT, PT, UP0, 0x40, 0x0 ;  /* 0x000000000000781c */ /* 0x000fc80003fce808 */
[----:B------:R-:W-:-:S04]  /*3650*/  SEL R32, R26, RZ, P6 ;  /* 0x000000ff1a207207 */ /* 0x000fc80003000000 */
[----:B------:R-:W-:-:S13]  /*3660*/  ISETP.NE.AND P6, PT, R32, -0x1, PT ;  /* 0xffffffff2000780c */ /* 0x000fda0003fc5270 */
[----:B0-----:R-:W-:Y:S05]  /*3670*/  @!P6 BRA `(.L_x_1439) ;  /* 0x000000000014e947 */ /* 0x001fea0003800000 */
.L_x_1440:
[----:B------:R-:W2:Y:S04]  /*3680*/  LDG.E.STRONG.GPU R27, desc[UR12][R24.64] ;  /* 0x0000000c181b7981 */ /* 0x000ea8000c1ef900 */
[----:B--2---:R-:W-:Y:S01]  /*3690*/  CCTL.IVALL ;  /* 0x00000000ff00798f */ /* 0x004fe20002000000 */
[----:B------:R-:W-:Y:S05]  /*36a0*/  YIELD ;  /* 0x0000000000007946 */ /* 0x000fea0003800000 */
[----:B------:R-:W-:-:S13]  /*36b0*/  ISETP.NE.AND P6, PT, R27, R32, PT ;  /* 0x000000201b00720c */ /* 0x000fda0003fc5270 */
[----:B------:R-:W-:Y:S05]  /*36c0*/  @P6 BRA `(.L_x_1440) ;  /* 0xfffffffc00ec6947 */ /* 0x000fea000383ffff */
.L_x_1439:
        /* <DEDUP_REMOVED lines=19> */
.L_x_1444:
[----:B------:R-:W-:-:S13]  /*3800*/  ISETP.EQ.OR P6, PT, R28, UR14, P0 ;  /* 0x0000000e1c007c0c */ /* 0x000fda00087c2670 */
[----:B------:R-:W-:-:S04]  /*3810*/  @!P6 IMAD R33, R28, UR17, R59 ;  /* 0x000000111c21ec24 */ /* 0x000fc8000f8e023b */
[----:B------:R-:W-:-:S05]  /*3820*/  @!P6 IMAD.WIDE.U32 R32, R33, 0x8, R30 ;  /* 0x000000082120e825 */ /* 0x000fca00078e001e */
[----:B------:R-:W2:Y:S02]  /*3830*/  @!P6 LDG.E.64 R24, desc[UR12][R32.64] ;  /* 0x0000000c2018e981 */ /* 0x000ea4000c1e1b00 */
[----:B--2---:R-:W-:Y:S01]  /*3840*/  @!P6 FADD.FTZ R22, R22, R24 ;  /* 0x000000181616e221 */ /* 0x004fe20000010000 */
[----:B------:R-:W-:Y:S01]  /*3850*/  IADD3 R24, R28, 0x1, RZ ;  /* 0x000000011c187810 */ /* 0x000fe20007ffe0ff */
[----:B------:R-:W-:-:S03]  /*3860*/  @!P6 FADD.FTZ R23, R23, R25 ;  /* 0x000000191717e221 */ /* 0x000fc60000010000 */
        /* <DEDUP_REMOVED lines=109> */
.L_x_1443:
[----:B------:R-:W-:-:S06]  /*3f40*/  UISETP.GT.AND UP1, UPT, UR9, 0x4, UPT ;  /* 0x000000040900788c */ /* 0x000fcc000bf24270 */
[----:B------:R-:W-:-:S13]  /*3f50*/  PLOP3.LUT P6, PT, PT, PT, UP1, 0x40, 0x0 ;  /* 0x000000000000781c */ /* 0x000fda0003fce818 */
[----:B------:R-:W-:Y:S05]  /*3f60*/  @P6 BRA `(.L_x_1445) ;  /* 0x0000000000ec6947 */ /* 0x000fea0003800000 */
        /* <DEDUP_REMOVED lines=24> */
[----:B------:R-:W2:Y:S01]  /*40f0*/  @!P6 LDG.E.64 R24, desc[UR12][R32.64] ;  /* 0x0000000c2018e981 */ /* 0x000ea2000c1e1b00 */
[----:B------:R-:W-:Y:S01]  /*4100*/  IADD3 R36, R28, 0x4, RZ ;  /* 0x000000041c247810 */ /* 0x000fe20007ffe0ff */
[----:B--2---:R-:W-:Y:S01]  /*4110*/  @!P6 FADD.FTZ R22, R22, R24 ;  /* 0x000000181616e221 */ /* 0x004fe20000010000 */
[----:B------:R-:W-:Y:S02]  /*4120*/  @!P6 FADD.FTZ R23, R23, R25 ;  /* 0x000000191717e221 */ /* 0x000fe40000010000 */
        /* <DEDUP_REMOVED lines=31> */
.L_x_1445:
[----:B------:R-:W-:-:S06]  /*4320*/  UISETP.NE.OR UP0, UPT, UR9, URZ, UP0 ;  /* 0x0000003f0900728c */ /* 0x000fcc0008705670 */
[----:B------:R-:W-:-:S13]  /*4330*/  PLOP3.LUT P6, PT, PT, PT, UP0, 0x80, 0x0 ;  /* 0x000000000000781c */ /* 0x000fda0003fcf008 */
[----:B------:R-:W-:Y:S05]  /*4340*/  @!P6 BRA `(.L_x_1441) ;  /* 0x00000000007ce947 */ /* 0x000fea0003800000 */
.L_x_1442:
        /* <DEDUP_REMOVED lines=31> */
.L_x_1441:
[----:B------:R-:W-:-:S13]  /*4540*/  LOP3.LUT P6, R29, R26, 0x3, RZ, 0xc0, !PT ;  /* 0x000000031a1d7812 */ /* 0x000fda00078cc0ff */
[----:B------:R-:W-:Y:S05]  /*4550*/  @!P6 BRA `(.L_x_1438) ;  /* 0x000000000068e947 */ /* 0x000fea0003800000 */
[----:B------:R-:W-:Y:S01]  /*4560*/  ISETP.EQ.OR P6, PT, R28, UR14, P0 ;  /* 0x0000000e1c007c0c */ /* 0x000fe200087c2670 */
[----:B------:R-:W-:-:S12]  /*4570*/  BSSY B0, `(.L_x_1446) ;  /* 0x0000007000007945 */ /* 0x000fd80003800000 */
[----:B------:R-:W-:Y:S05]  /*4580*/  @P6 BRA `(.L_x_1447) ;  /* 0x0000000000146947 */ /* 0x000fea0003800000 */
[----:B------:R-:W-:-:S04]  /*4590*/  IMAD R25, R28, UR17, R59 ;  /* 0x000000111c197c24 */ /* 0x000fc8000f8e023b */
[----:B------:R-:W-:-:S06]  /*45a0*/  IMAD.WIDE.U32 R24, R25, 0x8, R30 ;  /* 0x0000000819187825 */ /* 0x000fcc00078e001e */
[----:B------:R-:W2:Y:S02]  /*45b0*/  LDG.E.64 R24, desc[UR12][R24.64] ;  /* 0x0000000c18187981 */ /* 0x000ea4000c1e1b00 */
[----:B--2---:R-:W-:Y:S01]  /*45c0*/  FADD.FTZ R22, R22, R24 ;  /* 0x0000001816167221 */ /* 0x004fe20000010000 */
[----:B------:R-:W-:-:S07]  /*45d0*/  FADD.FTZ R23, R23, R25 ;  /* 0x0000001917177221 */ /* 0x000fce0000010000 */
.L_x_1447:
[----:B------:R-:W-:Y:S05]  /*45e0*/  BSYNC B0 ;  /* 0x0000000000007941 */ /* 0x000fea0003800000 */
.L_x_1446:
[----:B------:R-:W-:-:S13]  /*45f0*/  ISETP.NE.AND P6, PT, R29, 0x1, PT ;  /* 0x000000011d00780c */ /* 0x000fda0003fc5270 */
[----:B------:R-:W-:Y:S05]  /*4600*/  @!P6 BRA `(.L_x_1438) ;  /* 0x00000000003ce947 */ /* 0x000fea0003800000 */
[----:B------:R-:W-:-:S04]  /*4610*/  IADD3 R24, R28, 0x1, RZ ;  /* 0x000000011c187810 */ /* 0x000fc80007ffe0ff */
[----:B------:R-:W-:-:S13]  /*4620*/  ISETP.EQ.OR P6, PT, R24, UR14, P0 ;  /* 0x0000000e18007c0c */ /* 0x000fda00087c2670 */
[----:B------:R-:W-:-:S04]  /*4630*/  @!P6 IMAD R27, R24, UR17, R59 ;  /* 0x00000011181bec24 */ /* 0x000fc8000f8e023b */
[----:B------:R-:W-:-:S05]  /*4640*/  @!P6 IMAD.WIDE.U32 R26, R27, 0x8, R30 ;  /* 0x000000081b1ae825 */ /* 0x000fca00078e001e */
[----:B------:R-:W2:Y:S01]  /*4650*/  @!P6 LDG.E.64 R24, desc[UR12][R26.64] ;  /* 0x0000000c1a18e981 */ /* 0x000ea2000c1e1b00 */
[----:B------:R-:W-:Y:S01]  /*4660*/  IADD3 R28, R28, 0x2, RZ ;  /* 0x000000021c1c7810 */ /* 0x000fe20007ffe0ff */
[----:B--2---:R-:W-:Y:S01]  /*4670*/  @!P6 FADD.FTZ R22, R22, R24 ;  /* 0x000000181616e221 */ /* 0x004fe20000010000 */
[----:B------:R-:W-:Y:S02]  /*4680*/  @!P6 FADD.FTZ R23, R23, R25 ;  /* 0x000000191717e221 */ /* 0x000fe40000010000 */
[----:B------:R-:W-:-:S04]  /*4690*/  ISETP.EQ.OR P6, PT, R28, UR14, P0 ;  /* 0x0000000e1c007c0c */ /* 0x000fc800087c2670 */
[----:B------:R-:W-:-:S13]  /*46a0*/  ISETP.EQ.OR P6, PT, R29, 0x2, P6 ;  /* 0x000000021d00780c */ /* 0x000fda00037c2670 */
[----:B------:R-:W-:-:S04]  /*46b0*/  @!P6 IMAD R25, R28, UR17, R59 ;  /* 0x000000111c19ec24 */ /* 0x000fc8000f8e023b */
[----:B------:R-:W-:-:S06]  /*46c0*/  @!P6 IMAD.WIDE.U32 R24, R25, 0x8, R30 ;  /* 0x000000081918e825 */ /* 0x000fcc00078e001e */
[----:B------:R-:W2:Y:S02]  /*46d0*/  @!P6 LDG.E.64 R24, desc[UR12][R24.64] ;  /* 0x0000000c1818e981 */ /* 0x000ea4000c1e1b00 */
[----:B--2---:R-:W-:Y:S01]  /*46e0*/  @!P6 FADD.FTZ R22, R22, R24 ;  /* 0x000000181616e221 */ /* 0x004fe20000010000 */
[----:B------:R-:W-:-:S07]  /*46f0*/  @!P6 FADD.FTZ R23, R23, R25 ;  /* 0x000000191717e221 */ /* 0x000fce0000010000 */
.L_x_1438:
[----:B------:R-:W0:Y:S01]  /*4700*/  S2UR UR10, SR_CgaCtaId ;  /* 0x00000000000a79c3 */ /* 0x000e220000008800 */
[----:B------:R-:W-:Y:S01]  /*4710*/  UMOV UR9, 0x400 ;  /* 0x0000040000097882 */ /* 0x000fe20000000000 */
[----:B------:R-:W-:Y:S01]  /*4720*/  ISETP.NE.AND P6, PT, RZ, UR16, PT ;  /* 0x00000010ff007c0c */ /* 0x000fe2000bfc5270 */
[----:B------:R-:W-:Y:S01]  /*4730*/  ULDC.64 UR20, c[0x0][0x290] ;  /* 0x0000a40000147ab9 */ /* 0x000fe20000000a00 */
[----:B--2---:R-:W-:-:S04]  /*4740*/  SHF.R.U32.HI R28, RZ, 0x2, R60 ;  /* 0x00000002ff1c7819 */ /* 0x004fc8000001163c */
[----:B------:R-:W1:Y:S01]  /*4750*/  LDC R27, c[0x0][0x2ac] ;  /* 0x0000ab00ff1b7b82 */ /* 0x000e620000000800 */
[----:B0-----:R-:W-:Y:S01]  /*4760*/  ULEA UR9, UR10, UR9, 0x18 ;  /* 0x000000090a097291 */ /* 0x001fe2000f8ec03f */
[----:B-1----:R-:W-:-:S08]  /*4770*/  IMAD R28, R27, UR14, R28 ;  /* 0x0000000e1b1c7c24 */ /* 0x002fd0000f8e021c */
[----:B------:R-:W-:Y:S01]  /*4780*/  @!P0 STS.64 [UR9+0x30], R22 ;  /* 0x00003016ff008988 */ /* 0x000fe20008000a09 */
[----:B------:R-:W-:Y:S01]  /*4790*/  BAR.SYNC.DEFER_BLOCKING 0x0 ;  /* 0x0000000000007b1d */ /* 0x000fe20000010000 */
[----:B------:R-:W-:-:S04]  /*47a0*/  IADD3 R27, R28, 0xc0, RZ ;  /* 0x000000c01c1b7810 */ /* 0x000fc80007ffe0ff */
[----:B------:R-:W-:Y:S01]  /*47b0*/  SHF.R.S32.HI R26, RZ, 0x1f, R27 ;  /* 0x0000001fff1a7819 */ /* 0x000fe2000001141b */
        /* <DEDUP_REMOVED lines=23> */
.L_x_1448:
[----:B------:R-:W-:Y:S01]  /*4930*/  ISETP.NE.AND P0, PT, R61, RZ, PT ;  /* 0x000000ff3d00720c */ /* 0x000fe20003f05270 */
[----:B------:R-:W-:-:S12]  /*4940*/  BSSY B0, `(.L_x_1449) ;  /* 0x0000013000007945 */ /* 0x000fd80003800000 */
[----:B------:R-:W-:Y:S05]  /*4950*/  @!P0 BRA `(.L_x_1450) ;  /* 0x0000000000448947 */ /* 0x000fea0003800000 */
[----:B------:R-:W-:Y:S01]  /*4960*/  ULDC.64 UR10, c[0x0][0x288] ;  /* 0x0000a200000a7ab9 */ /* 0x000fe20000000a00 */
[----:B------:R-:W-:Y:S01]  /*4970*/  MOV R22, R64 ;  /* 0x0000004000167202 */ /* 0x000fe20000000f00 */
        /* <DEDUP_REMOVED lines=9> */
[----:B------:R-:W-:Y:S02]  /*4a10*/  IADD3 R25, R23, R25, RZ ;  /* 0x0000001917197210 */ /* 0x000fe40007ffe0ff */
[----:B------:R-:W-:Y:S01]  /*4a20*/  FMUL.FTZ R4, R4, UR18 ;  /* 0x0000001204047c20 */ /* 0x000fe20008410000 */
[----:B------:R-:W-:Y:S01]  /*4a30*/  LEA R24, P0, R22, UR10, 0x2 ;  /* 0x0000000a16187c11 */ /* 0x000fe2000f8010ff */
[----:B------:R-:W-:-:S03]  /*4a40*/  FMUL.FTZ R5, R5, UR18 ;  /* 0x0000001205057c20 */ /* 0x000fc60008410000 */
[----:B------:R-:W-:-:S05]  /*4a50*/  LEA.HI.X R25, R22, UR11, R25, 0x2, P0 ;  /* 0x0000000b16197c11 */ /* 0x000fca00080f1419 */
[----:B------:R0:W-:Y:S04]  /*4a60*/  STG.E.64 desc[UR12][R24.64], R4 ;  /* 0x0000000418007986 */ /* 0x0001e8000c101b0c */
.L_x_1450:
[----:B------:R-:W-:Y:S05]  /*4a70*/  BSYNC B0 ;  /* 0x0000000000007941 */ /* 0x000fea0003800000 */
.L_x_1449:
[----:B------:R-:W-:-:S13]  /*4a80*/  ISETP.NE.AND P6, PT, RZ, UR16, PT ;  /* 0x00000010ff007c0c */ /* 0x000fda000bfc5270 */
        /* <DEDUP_REMOVED lines=19> */
.L_x_1451:
[----:B------:R-:W-:Y:S04]  /*4bc0*/  BSSY B0, `(.L_x_1452) ;  /* 0x0000015000007945 */ /* 0x000fe80003800000 */
[----:B------:R-:W-:Y:S05]  /*4bd0*/  @!P5 BRA `(.L_x_1453) ;  /* 0x00000000004cd947 */ /* 0x000fea0003800000 */
[----:B------:R-:W-:Y:S01]  /*4be0*/  IADD3 R23, R56, 0x20, RZ ;  /* 0x0000002038177810 */ /* 0x000fe20007ffe0ff */
[----:B------:R-:W-:Y:S01]  /*4bf0*/  ULDC.64 UR10, c[0x0][0x288] ;  /* 0x0000a200000a7ab9 */ /* 0x000fe20000000a00 */
[----:B0-----:R-:W-:Y:S01]  /*4c00*/  MOV R4, R64 ;  /* 0x0000004000047202 */ /* 0x001fe20000000f00 */
[-CC-:B------:R-:W-:Y:S01]  /*4c10*/  FFMA.FTZ R53, R53, R29.reuse, R30.reuse ;  /* 0x0000001d35357223 */ /* 0x180fe2000001001e */
[----:B------:R-:W-:Y:S01]  /*4c20*/  SHF.R.S32.HI R22, RZ, 0x1f, R23 ;  /* 0x0000001fff167819 */ /* 0x000fe20000011417 */
[----:B------:R-:W-:Y:S01]  /*4c30*/  FFMA.FTZ R50, R50, R29, R30 ;  /* 0x0000001d32327223 */ /* 0x000fe2000001001e */
[----:B------:R-:W-:-:S03]  /*4c40*/  MOV R5, R67 ;  /* 0x0000004300057202 */ /* 0x000fc60000000f00 */
[----:B------:R-:W-:Y:S02]  /*4c50*/  IMAD R22, R22, UR10, RZ ;  /* 0x0000000a16167c24 */ /* 0x000fe4000f8e02ff */
[----:B------:R-:W-:-:S04]  /*4c60*/  IMAD.WIDE.U32 R4, R23, UR10, R4 ;  /* 0x0000000a17047c25 */ /* 0x000fc8000f8e0004 */
[----:B------:R-:W-:Y:S01]  /*4c70*/  IMAD R23, R23, UR11, R22 ;  /* 0x0000000b17177c24 */ /* 0x000fe2000f8e0216 */
[----:B------:R-:W-:Y:S02]  /*4c80*/  ULDC.64 UR10, c[0x0][0x210] ;  /* 0x00008400000a7ab9 */ /* 0x000fe40000000a00 */
[----:B------:R-:W-:Y:S02]  /*4c90*/  LEA R22, P0, R4, UR10, 0x2 ;  /* 0x0000000a04167c11 */ /* 0x000fe4000f8010ff */
[----:B------:R-:W-:Y:S01]  /*4ca0*/  IADD3 R23, R5, R23, RZ ;  /* 0x0000001705177210 */ /* 0x000fe20007ffe0ff */
[----:B------:R-:W-:-:S03]  /*4cb0*/  FFMA.FTZ R5, R19, R7, -R50 ;  /* 0x0000000713057223 */ /* 0x000fc60000010832 */
[----:B------:R-:W-:Y:S01]  /*4cc0*/  LEA.HI.X R23, R4, UR11, R23, 0x2, P0 ;  /* 0x0000000b04177c11 */ /* 0x000fe200080f1417 */
[----:B------:R-:W-:Y:S01]  /*4cd0*/  FFMA.FTZ R4, R18, R6, -R53 ;  /* 0x0000000612047223 */ /* 0x000fe20000010835 */
[----:B------:R-:W-:-:S03]  /*4ce0*/  FMUL.FTZ R5, R5, UR18 ;  /* 0x0000001205057c20 */ /* 0x000fc60008410000 */
[----:B------:R-:W-:-:S05]  /*4cf0*/  FMUL.FTZ R4, R4, UR18 ;  /* 0x0000001204047c20 */ /* 0x000fca0008410000 */
[----:B------:R1:W-:Y:S02]  /*4d00*/  STG.E.64 desc[UR12][R22.64], R4 ;  /* 0x0000000416007986 */ /* 0x0003e4000c101b0c */
.L_x_1453:
[----:B------:R-:W-:Y:S05]  /*4d10*/  BSYNC B0 ;  /* 0x0000000000007941 */ /* 0x000fea0003800000 */
.L_x_1452:
        /* <DEDUP_REMOVED lines=19> */
.L_x_1454:
[----:B------:R-:W-:Y:S04]  /*4e50*/  BSSY B0, `(.L_x_1455) ;  /* 0x0000015000007945 */ /* 0x000fe80003800000 */
[----:B------:R-:W-:Y:S05]  /*4e60*/  @!P4 BRA `(.L_x_1456) ;  /* 0x00000000004cc947 */ /* 0x000fea0003800000 */
[----:B------:R-:W-:Y:S01]  /*4e70*/  IADD3 R7, R56, 0x40, RZ ;  /* 0x0000004038077810 */ /* 0x000fe20007ffe0ff */
[----:B------:R-:W-:Y:S01]  /*4e80*/  ULDC.64 UR10, c[0x0][0x288] ;  /* 0x0000a200000a7ab9 */ /* 0x000fe20000000a00 */
[----:B01----:R-:W-:Y:S01]  /*4e90*/  MOV R4, R64 ;  /* 0x0000004000047202 */ /* 0x003fe20000000f00 */
[-CC-:B------:R-:W-:Y:S01]  /*4ea0*/  FFMA.FTZ R51, R51, R29.reuse, R30.reuse ;  /* 0x0000001d33337223 */ /* 0x180fe2000001001e */
        /* <DEDUP_REMOVED lines=12> */
[----:B------:R-:W-:Y:S01]  /*4f70*/  FMUL.FTZ R4, R51, UR18 ;  /* 0x0000001233047c20 */ /* 0x000fe20008410000 */
[----:B------:R-:W-:-:S05]  /*4f80*/  FMUL.FTZ R5, R5, UR18 ;  /* 0x0000001205057c20 */ /* 0x000fca0008410000 */
[----:B------:R2:W-:Y:S02]  /*4f90*/  STG.E.64 desc[UR12][R6.64], R4 ;  /* 0x0000000406007986 */ /* 0x0005e4000c101b0c */
.L_x_1456:
[----:B------:R-:W-:Y:S05]  /*4fa0*/  BSYNC B0 ;  /* 0x0000000000007941 */ /* 0x000fea0003800000 */
.L_x_1455:
[----:B------:R-:W-:Y:S05]  /*4fb0*/  @!P6 BRA `(.L_x_1457) ;  /* 0x000000000048e947 */ /* 0x000fea0003800000 */
        /* <DEDUP_REMOVED lines=18> */
.L_x_1457:
[----:B------:R-:W-:Y:S04]  /*50e0*/  BSSY B0, `(.L_x_1458) ;  /* 0x0000015000007945 */ /* 0x000fe80003800000 */
[----:B------:R-:W-:Y:S05]  /*50f0*/  @!P3 BRA `(.L_x_1459) ;  /* 0x00000000004cb947 */ /* 0x000fea0003800000 */
[----:B012---:R-:W-:Y:S01]  /*5100*/  IADD3 R5, R56, 0x60, RZ ;  /* 0x0000006038057810 */ /* 0x007fe20007ffe0ff */
[----:B------:R-:W-:Y:S01]  /*5110*/  ULDC.64 UR10, c[0x0][0x288] ;  /* 0x0000a200000a7ab9 */ /* 0x000fe20000000a00 */
[----:B------:R-:W-:Y:S01]  /*5120*/  MOV R6, R64 ;  /* 0x0000004000067202 */ /* 0x000fe20000000f00 */
        /* <DEDUP_REMOVED lines=16> */
.L_x_1459:
[----:B------:R-:W-:Y:S05]  /*5230*/  BSYNC B0 ;  /* 0x0000000000007941 */ /* 0x000fea0003800000 */
.L_x_1458:
[----:B------:R-:W-:Y:S05]  /*5240*/  @!P6 BRA `(.L_x_1460) ;  /* 0x000000000048e947 */ /* 0x000fea0003800000 */
        /* <DEDUP_REMOVED lines=18> */
.L_x_1460:
[----:B------:R-:W-:Y:S04]  /*5370*/  BSSY B0, `(.L_x_1461) ;  /* 0x0000015000007945 */ /* 0x000fe80003800000 */
[----:B------:R-:W-:Y:S05]  /*5380*/  @!P2 BRA `(.L_x_1462) ;  /* 0x00000000004ca947 */ /* 0x000fea0003800000 */
[----:B------:R-:W-:Y:S01]  /*5390*/  IADD3 R9, R56, 0x80, RZ ;  /* 0x0000008038097810 */ /* 0x000fe20007ffe0ff */
[----:B------:R-:W-:Y:S01]  /*53a0*/  ULDC.64 UR10, c[0x0][0x288] ;  /* 0x0000a200000a7ab9 */ /* 0x000fe20000000a00 */
[----:B0123--:R-:W-:Y:S01]  /*53b0*/  MOV R4, R64 ;  /* 0x0000004000047202 */ /* 0x00ffe20000000f00 */
        /* <DEDUP_REMOVED lines=16> */
.L_x_1462:
[----:B------:R-:W-:Y:S05]  /*54c0*/  BSYNC B0 ;  /* 0x0000000000007941 */ /* 0x000fea0003800000 */
.L_x_1461:
[----:B------:R-:W-:Y:S05]  /*54d0*/  @!P6 BRA `(.L_x_1463) ;  /* 0x000000000048e947 */ /* 0x000fea0003800000 */
        /* <DEDUP_REMOVED lines=18> */
.L_x_1463:
[----:B------:R-:W-:Y:S04]  /*5600*/  BSSY B0, `(.L_x_1464) ;  /* 0x0000015000007945 */ /* 0x000fe80003800000 */
[----:B------:R-:W-:Y:S05]  /*5610*/  @!P1 BRA `(.L_x_1465) ;  /* 0x00000000004c9947 */ /* 0x000fea0003800000 */
[----:B------:R-:W-:Y:S01]  /*5620*/  IADD3 R9, R56, 0xa0, RZ ;  /* 0x000000a038097810 */ /* 0x000fe20007ffe0ff */
[----:B------:R-:W-:Y:S01]  /*5630*/  ULDC.64 UR10, c[0x0][0x288] ;  /* 0x0000a200000a7ab9 */ /* 0x000fe20000000a00 */
[----:B01234-:R-:W-:Y:S01]  /*5640*/  MOV R4, R64 ;  /* 0x0000004000047202 */ /* 0x01ffe20000000f00 */
        /* <DEDUP_REMOVED lines=16> */
.L_x_1465:
[----:B------:R-:W-:Y:S05]  /*5750*/  BSYNC B0 ;  /* 0x0000000000007941 */ /* 0x000fea0003800000 */
.L_x_1464:
        /* <DEDUP_REMOVED lines=19> */
.L_x_1466:
[----:B------:R-:W-:Y:S01]  /*5890*/  ISETP.GE.U32.AND P0, PT, R27, UR20, PT ;  /* 0x000000141b007c0c */ /* 0x000fe2000bf06070 */
[----:B------:R-:W-:Y:S01]  /*58a0*/  BSSY B0, `(.L_x_1467) ;  /* 0x0000019000007945 */ /* 0x000fe20003800000 */
[----:B------:R-:W-:Y:S02]  /*58b0*/  IADD3 R28, R28, 0xe0, RZ ;  /* 0x000000e01c1c7810 */ /* 0x000fe40007ffe0ff */
[----:B------:R-:W-:Y:S02]  /*58c0*/  ISETP.GE.AND.EX P0, PT, R26, UR21, PT, P0 ;  /* 0x000000151a007c0c */ /* 0x000fe4000bf06300 */
[----:B------:R-:W-:Y:S02]  /*58d0*/  SHF.R.S32.HI R10, RZ, 0x1f, R28 ;  /* 0x0000001fff0a7819 */ /* 0x000fe4000001141c */
[----:B------:R-:W-:-:S13]  /*58e0*/  ISETP.LT.U32.AND P0, PT, R60, 0x80, !P0 ;  /* 0x000000803c00780c */ /* 0x000fda0004701070 */
        /* <DEDUP_REMOVED lines=20> */
.L_x_1468:
[----:B------:R-:W-:Y:S05]  /*5a30*/  BSYNC B0 ;  /* 0x0000000000007941 */ /* 0x000fea0003800000 */
.L_x_1467:
[----:B------:R-:W-:-:S04]  /*5a40*/  ISETP.GE.U32.AND P0, PT, R28, UR20, PT ;  /* 0x000000141c007c0c */ /* 0x000fc8000bf06070 */
[----:B------:R-:W-:-:S04]  /*5a50*/  ISETP.GE.AND.EX P0, PT, R10, UR21, PT, P0 ;  /* 0x000000150a007c0c */ /* 0x000fc8000bf06300 */
[----:B------:R-:W-:Y:S01]  /*5a60*/  ISETP.LT.U32.AND P0, PT, R60, 0x80, !P0 ;  /* 0x000000803c00780c */ /* 0x000fe20004701070 */
[----:B------:R-:W-:-:S12]  /*5a70*/  @!P6 BRA `(.L_x_1469) ;  /* 0x000000000048e947 */ /* 0x000fd80003800000 */
[----:B------:R-:W-:Y:S01]  /*5a80*/  FFMA.FTZ R20, R41, R18, R20 ;  /* 0x0000001229147223 */ /* 0x000fe20000010014 */
[----:B------:R-:W-:-:S03]  /*5a90*/  FFMA.FTZ R21, R0, R19, R21 ;  /* 0x0000001300157223 */ /* 0x000fc60000010015 */
[----:B0-----:R-:W-:Y:S01]  /*5aa0*/  FMUL.FTZ R2, R20, -1.4426950216293334961 ;  /* 0xbfb8aa3b14027820 */ /* 0x001fe20000410000 */
[----:B-1234-:R-:W-:-:S05]  /*5ab0*/  FMUL.FTZ R4, R21, -1.4426950216293334961 ;  /* 0xbfb8aa3b15047820 */ /* 0x01efca0000410000 */
        /* <DEDUP_REMOVED lines=14> */
.L_x_1469:
[----:B------:R-:W-:Y:S04]  /*5ba0*/  BSSY B0, `(.L_x_1470) ;  /* 0x0000014000007945 */ /* 0x000fe80003800000 */
[----:B------:R-:W-:Y:S05]  /*5bb0*/  @!P0 BRA `(.L_x_1471) ;  /* 0x0000000000488947 */ /* 0x000fea0003800000 */
[----:B0-----:R-:W-:Y:S01]  /*5bc0*/  IADD3 R3, R56, 0xe0, RZ ;  /* 0x000000e038037810 */ /* 0x001fe20007ffe0ff */
[----:B------:R-:W-:Y:S01]  /*5bd0*/  ULDC.64 UR10, c[0x0][0x288] ;  /* 0x0000a200000a7ab9 */ /* 0x000fe20000000a00 */
[----:B------:R-:W-:Y:S01]  /*5be0*/  MOV R65, R67 ;  /* 0x0000004300417202 */ /* 0x000fe20000000f00 */
[-CC-:B------:R-:W-:Y:S01]  /*5bf0*/  FFMA.FTZ R41, R41, R29.reuse, R30.reuse ;  /* 0x0000001d29297223 */ /* 0x180fe2000001001e */
[----:B------:R-:W-:Y:S01]  /*5c00*/  SHF.R.S32.HI R2, RZ, 0x1f, R3 ;  /* 0x0000001fff027819 */ /* 0x000fe20000011403 */
[----:B------:R-:W-:Y:S01]  /*5c10*/  FFMA.FTZ R0, R0, R29, R30 ;  /* 0x0000001d00007223 */ /* 0x000fe2000001001e */
[----:B------:R-:W-:-:S04]  /*5c20*/  IMAD.WIDE.U32 R64, R3, UR10, R64 ;  /* 0x0000000a03407c25 */ /* 0x000fc8000f8e0040 */
[----:B------:R-:W-:Y:S01]  /*5c30*/  FFMA.FTZ R41, R18, R16, -R41 ;  /* 0x0000001012297223 */ /* 0x000fe20000010829 */
[----:B------:R-:W-:Y:S01]  /*5c40*/  FFMA.FTZ R0, R19, R17, -R0 ;  /* 0x0000001113007223 */ /* 0x000fe20000010800 */
[----:B------:R-:W-:Y:S02]  /*5c50*/  IMAD R2, R2, UR10, RZ ;  /* 0x0000000a02027c24 */ /* 0x000fe4000f8e02ff */
[----:B-1234-:R-:W-:Y:S01]  /*5c60*/  FMUL.FTZ R4, R41, UR18 ;  /* 0x0000001229047c20 */ /* 0x01efe20008410000 */
[----:B------:R-:W-:Y:S01]  /*5c70*/  FMUL.FTZ R5, R0, UR18 ;  /* 0x0000001200057c20 */ /* 0x000fe20008410000 */
[----:B------:R-:W-:Y:S01]  /*5c80*/  IMAD R3, R3, UR11, R2 ;  /* 0x0000000b03037c24 */ /* 0x000fe2000f8e0202 */
[----:B------:R-:W-:Y:S02]  /*5c90*/  ULDC.64 UR10, c[0x0][0x210] ;  /* 0x00008400000a7ab9 */ /* 0x000fe40000000a00 */
[----:B------:R-:W-:Y:S02]  /*5ca0*/  LEA R2, P0, R64, UR10, 0x2 ;  /* 0x0000000a40027c11 */ /* 0x000fe4000f8010ff */
[----:B------:R-:W-:-:S04]  /*5cb0*/  IADD3 R3, R65, R3, RZ ;  /* 0x0000000341037210 */ /* 0x000fc80007ffe0ff */
[----:B------:R-:W-:-:S05]  /*5cc0*/  LEA.HI.X R3, R64, UR11, R3, 0x2, P0 ;  /* 0x0000000b40037c11 */ /* 0x000fca00080f1403 */
[----:B------:R0:W-:Y:S02]  /*5cd0*/  STG.E.64 desc[UR12][R2.64], R4 ;  /* 0x0000000402007986 */ /* 0x0001e4000c101b0c */
.L_x_1471:
[----:B------:R-:W-:Y:S05]  /*5ce0*/  BSYNC B0 ;  /* 0x0000000000007941 */ /* 0x000fea0003800000 */
.L_x_1470:
        /* <DEDUP_REMOVED lines=8> */
.L_x_1421:
[----:B0-234-:R-:W0:Y:S01]  /*5d70*/  LDC R6, c[0x0][0xc] ;  /* 0x00000300ff067b82 */ /* 0x01de220000000800 */
[----:B------:R-:W-:Y:S01]  /*5d80*/  ISETP.NE.AND P2, PT, R60, RZ, PT ;  /* 0x000000ff3c00720c */ /* 0x000fe20003f45270 */
[----:B------:R-:W-:Y:S06]  /*5d90*/  BSSY B0, `(.L_x_1473) ;  /* 0x0000015000007945 */ /* 0x000fec0003800000 */
[----:B------:R-:W2:Y:S08]  /*5da0*/  LDC R7, c[0x0][0x10] ;  /* 0x00000400ff077b82 */ /* 0x000eb00000000800 */
[----:B------:R-:W3:Y:S01]  /*5db0*/  LDC.64 R2, c[0x0][0x258] ;  /* 0x00009600ff027b82 */ /* 0x000ee20000000a00 */
[----:B0-----:R-:W-:-:S02]  /*5dc0*/  IADD3 R0, R6, -0x1, RZ ;  /* 0xffffffff06007810 */ /* 0x001fc40007ffe0ff */
[----:B------:R-:W-:Y:S02]  /*5dd0*/  ISETP.NE.AND P1, PT, R6, 0x1, PT ;  /* 0x000000010600780c */ /* 0x000fe40003f25270 */
[----:B------:R-:W-:Y:S02]  /*5de0*/  ISETP.NE.AND P0, PT, R0, UR14, PT ;  /* 0x0000000e00007c0c */ /* 0x000fe4000bf05270 */
[C---:B--2---:R-:W-:Y:S02]  /*5df0*/  SHF.L.U32 R0, R7.reuse, 0x1, RZ ;  /* 0x0000000107007819 */ /* 0x044fe400000006ff */
[----:B-1----:R-:W-:Y:S02]  /*5e00*/  IADD3 R4, R7, -0x1, RZ ;  /* 0xffffffff07047810 */ /* 0x002fe40007ffe0ff */
[----:B------:R-:W-:Y:S02]  /*5e10*/  SEL R5, R0, RZ, P1 ;  /* 0x000000ff00057207 */ /* 0x000fe40000800000 */
[----:B------:R-:W-:-:S03]  /*5e20*/  ISETP.NE.OR P0, PT, R59, R4, P0 ;  /* 0x000000043b00720c */ /* 0x000fc60000705670 */
[----:B---3--:R-:W-:Y:S01]  /*5e30*/  IMAD.WIDE.U32 R2, R5, 0x4, R2 ;  /* 0x0000000405027825 */ /* 0x008fe200078e0002 */
        /* <DEDUP_REMOVED lines=10> */
.L_x_1474:
[----:B------:R-:W-:Y:S05]  /*5ee0*/  BSYNC B0 ;  /* 0x0000000000007941 */ /* 0x000fea0003800000 */
.L_x_1473:
[----:B------:R-:W-:Y:S05]  /*5ef0*/  @P0 EXIT ;  /* 0x000000000000094d */ /* 0x000fea0003800000 */
[----:B------:R-:W-:Y:S05]  /*5f00*/  @P2 BRA `(.L_x_1475) ;  /* 0x0000000000202947 */ /* 0x000fea0003800000 */
[----:B------:R-:W-:-:S05]  /*5f10*/  IMAD R0, R6, R7, RZ ;  /* 0x0000000706007224 */ /* 0x000fca00078e02ff */
[----:B------:R-:W-:-:S13]  /*5f20*/  ISETP.NE.AND P0, PT, R0, -0x1, PT ;  /* 0xffffffff0000780c */ /* 0x000fda0003f05270 */
[----:B------:R-:W-:Y:S05]  /*5f30*/  @!P0 BRA `(.L_x_1475) ;  /* 0x0000000000148947 */ /* 0x000fea0003800000 */
.L_x_1476:
[----:B0-----:R-:W2:Y:S04]  /*5f40*/  LDG.E.STRONG.GPU R5, desc[UR12][R2.64] ;  /* 0x0000000c02057981 */ /* 0x001ea8000c1ef900 */
[----:B--2---:R-:W-:Y:S01]  /*5f50*/  CCTL.IVALL ;  /* 0x00000000ff00798f */ /* 0x004fe20002000000 */
[----:B------:R-:W-:Y:S05]  /*5f60*/  YIELD ;  /* 0x0000000000007946 */ /* 0x000fea0003800000 */
[----:B------:R-:W-:-:S13]  /*5f70*/  ISETP.NE.AND P0, PT, R5, R0, PT ;  /* 0x000000000500720c */ /* 0x000fda0003f05270 */
[----:B------:R-:W-:Y:S05]  /*5f80*/  @P0 BRA `(.L_x_1476) ;  /* 0xfffffffc00ec0947 */ /* 0x000fea000383ffff */
.L_x_1475:
        /* <DEDUP_REMOVED lines=24> */
.L_x_1477:
        /* <DEDUP_REMOVED lines=23> */
.L_x_1478:
        /* <DEDUP_REMOVED lines=16> */
.L_x_3358:


//--------------------- .text._Z35group_norm_nhwc_bwd_one_pass_kernelI11Fp32IOFp32WLi512ELi8ELi128EEv26Group_norm_nhwc_bwd_params --------------------------
	.section	.text._Z35group_norm_nhwc_bwd_one_pass_kernelI11Fp32IOFp32WLi512ELi8ELi128EEv26Group_norm_nhwc_bwd_params,"ax",@progbits
	.align	128
        .global         _Z35group_norm_nhwc_bwd_one_pass_kernelI11Fp32IOFp32WLi512ELi8ELi128EEv26Group_norm_nhwc_bwd_params
        .type           _Z35group_norm_nhwc_bwd_one_pass_kernelI11Fp32IOFp32WLi512ELi8ELi128EEv26Group_norm_nhwc_bwd_params,@function
        .size           _Z35group_norm_nhwc_bwd_one_pass_kernelI11Fp32IOFp32WLi512ELi8ELi128EEv26Group_norm_nhwc_bwd_params,(.L_x_3359 - _Z35group_norm_nhwc_bwd_one_pass_kernelI11Fp32IOFp32WLi512ELi8ELi128EEv26Group_norm_nhwc_bwd_params)
        .other          _Z35group_norm_nhwc_bwd_one_pass_kernelI11Fp32IOFp32WLi512ELi8ELi128EEv26Group_norm_nhwc_bwd_params,@"STO_CUDA_ENTRY STV_DEFAULT"
_Z35group_norm_nhwc_bwd_one_pass_kernelI11Fp32IOFp32WLi512ELi8ELi128EEv26Group_norm_nhwc_bwd_params:
.text._Z35group_norm_nhwc_bwd_one_pass_kernelI11Fp32IOFp32WLi512ELi8ELi128EEv26Group_norm_nhwc_bwd_params:
        /* <DEDUP_REMOVED lines=13> */
[C---:B------:R-:W-:Y:S01]  /*00d0*/  ISETP.GE.U32.AND P4, PT, R5.reuse, 0x80, PT ;  /* 0x000000800500780c */ /* 0x040fe20003f86070 */
[----:B------:R-:W-:Y:S01]  /*00e0*/  UMOV UR5, 0x400 ;  /* 0x0000040000057882 */ /* 0x000fe20000000000 */
[----:B------:R-:W-:Y:S01]  /*00f0*/  SHF.L.U32 R121, R5, 0x1, RZ ;  /* 0x0000000105797819 */ /* 0x000fe200000006ff */
[----:B------:R-:W-:Y:S01]  /*0100*/  HFMA2.MMA R106, -RZ, RZ, 0, 0 ;  /* 0x00000000ff6a7435 */ /* 0x000fe200000001ff */
[----:B------:R-:W-:Y:S02]  /*0110*/  MOV R69, R68 ;  /* 0x0000004400457202 */ /* 0x000fe40000000f00 */
[----:B------:R-:W-:Y:S01]  /*0120*/  LOP3.LUT R121, R121, 0x6, RZ, 0xc0, !PT ;  /* 0x0000000679797812 */ /* 0x000fe200078ec0ff */
[----:B0-----:R-:W-:-:S05]  /*0130*/  IMAD R0, R3, UR10, R0 ;  /* 0x0000000a03007c24 */ /* 0x001fca000f8e0200 */
[C---:B------:R-:W-:Y:S02]  /*0140*/  IADD3 R2, R0.reuse, 0x60, RZ ;  /* 0x0000006000027810 */ /* 0x040fe40007ffe0ff */
[----:B------:R-:W-:Y:S02]  /*0150*/  IADD3 R3, R0, 0xa0, RZ ;  /* 0x000000a000037810 */ /* 0x000fe40007ffe0ff */
[----:B------:R-:W-:Y:S02]  /*0160*/  ISETP.LT.U32.AND P0, PT, R2, UR6, PT ;  /* 0x0000000602007c0c */ /* 0x000fe4000bf01070 */
[----:B------:R-:W-:Y:S02]  /*0170*/  SHF.R.S32.HI R2, RZ, 0x1f, R2 ;  /* 0x0000001fff027819 */ /* 0x000fe40000011402 */
[----:B------:R-:W-:Y:S02]  /*0180*/  IADD3 R70, R0, 0x80, RZ ;  /* 0x0000008000467810 */ /* 0x000fe40007ffe0ff */
[----:B------:R-:W-:-:S02]  /*0190*/  ISETP.LT.U32.AND P2, PT, R3, UR6, PT ;  /* 0x0000000603007c0c */ /* 0x000fc4000bf41070 */
[----:B------:R-:W-:Y:S02]  /*01a0*/  ISETP.LT.AND.EX P0, PT, R2, UR7, !P4, P0 ;  /* 0x0000000702007c0c */ /* 0x000fe4000e701300 */
[----:B------:R-:W-:Y:S02]  /*01b0*/  ISETP.LT.U32.AND P1, PT, R70, UR6, PT ;  /* 0x0000000646007c0c */ /* 0x000fe4000bf21070 */
[----:B------:R-:W-:Y:S02]  /*01c0*/  SHF.R.S32.HI R4, RZ, 0x1f, R70 ;  /* 0x0000001fff047819 */ /* 0x000fe40000011446 */
[----:B------:R-:W-:Y:S02]  /*01d0*/  SHF.R.S32.HI R3, RZ, 0x1f, R3 ;  /* 0x0000001fff037819 */ /* 0x000fe40000011403 */
[----:B------:R-:W-:Y:S02]  /*01e0*/  P2R R114, PR, RZ, 0x1 ;  /* 0x00000001ff727803 */ /* 0x000fe40000000000 */
[----:B------:R-:W-:-:S02]  /*01f0*/  ISETP.LT.AND.EX P1, PT, R4, UR7, !P4, P1 ;  /* 0x0000000704007c0c */ /* 0x000fc4000e721310 */
[----:B------:R-:W-:Y:S02]  /*0200*/  ISETP.LT.AND.EX P0, PT, R3, UR7, !P4, P2 ;  /* 0x0000000703007c0c */ /* 0x000fe4000e701320 */
[C---:B------:R-:W-:Y:S02]  /*0210*/  IADD3 R2, R0.reuse, 0xc0, RZ ;  /* 0x000000c000027810 */ /* 0x040fe40007ffe0ff */
[C---:B------:R-:W-:Y:S02]  /*0220*/  IADD3 R4, R0.reuse, 0x100, RZ ;  /* 0x0000010000047810 */ /* 0x040fe40007ffe0ff */
[----:B------:R-:W-:Y:S02]  /*0230*/  P2R R112, PR, RZ, 0x1 ;  /* 0x00000001ff707803 */ /* 0x000fe40000000000 */
[----:B------:R-:W-:Y:S02]  /*0240*/  IADD3 R3, R0, 0xe0, RZ ;  /* 0x000000e000037810 */ /* 0x000fe40007ffe0ff */
[----:B------:R-:W-:-:S02]  /*0250*/  ISETP.LT.U32.AND P2, PT, R2, UR6, PT ;  /* 0x0000000602007c0c */ /* 0x000fc4000bf41070 */
[----:B------:R-:W-:Y:S02]  /*0260*/  ISETP.LT.U32.AND P0, PT, R4, UR6, PT ;  /* 0x0000000604007c0c */ /* 0x000fe4000bf01070 */
[----:B------:R-:W-:Y:S02]  /*0270*/  SHF.R.S32.HI R2, RZ, 0x1f, R2 ;  /* 0x0000001fff027819 */ /* 0x000fe40000011402 */
[----:B------:R-:W-:Y:S02]  /*0280*/  SHF.R.S32.HI R4, RZ, 0x1f, R4 ;  /* 0x0000001fff047819 */ /* 0x000fe40000011404 */
[----:B------:R-:W-:Y:S02]  /*0290*/  P2R R113, PR, RZ, 0x2 ;  /* 0x00000002ff717803 */ /* 0x000fe40000000000 */
[----:B------:R-:W-:Y:S02]  /*02a0*/  ISETP.LT.U32.AND P1, PT, R3, UR6, PT ;  /* 0x0000000603007c0c */ /* 0x000fe4000bf21070 */
[----:B------:R-:W-:-:S02]  /*02b0*/  SHF.R.S32.HI R3, RZ, 0x1f, R3 ;  /* 0x0000001fff037819 */ /* 0x000fc40000011403 */
[----:B------:R-:W-:Y:S02]  /*02c0*/  ISETP.LT.AND.EX P2, PT, R2, UR7, !P4, P2 ;  /* 0x0000000702007c0c */ /* 0x000fe4000e741320 */
[----:B------:R-:W-:Y:S02]  /*02d0*/  ISETP.LT.AND.EX P0, PT, R4, UR7, !P4, P0 ;  /* 0x0000000704007c0c */ /* 0x000fe4000e701300 */
[C---:B------:R-:W-:Y:S02]  /*02e0*/  IADD3 R2, R0.reuse, 0x120, RZ ;  /* 0x0000012000027810 */ /* 0x040fe40007ffe0ff */
[----:B------:R-:W-:Y:S02]  /*02f0*/  ISETP.LT.AND.EX P1, PT, R3, UR7, !P4, P1 ;  /* 0x0000000703007c0c */ /* 0x000fe4000e721310 */
[----:B------:R-:W-:Y:S02]  /*0300*/  P2R R109, PR, RZ, 0x1 ;  /* 0x00000001ff6d7803 */ /* 0x000fe40000000000 */
[----:B------:R-:W-:-:S02]  /*0310*/  IADD3 R4, R0, 0x140, RZ ;  /* 0x0000014000047810 */ /* 0x000fc40007ffe0ff */
[----:B------:R-:W-:Y:S02]  /*0320*/  SHF.R.S32.HI R3, RZ, 0x1f, R2 ;  /* 0x0000001fff037819 */ /* 0x000fe40000011402 */
[----:B------:R-:W-:Y:S02]  /*0330*/  ISETP.LT.U32.AND P0, PT, R2, UR6, PT ;  /* 0x0000000602007c0c */ /* 0x000fe4000bf01070 */
[----:B------:R-:W-:Y:S02]  /*0340*/  P2R R110, PR, RZ, 0x2 ;  /* 0x00000002ff6e7803 */ /* 0x000fe40000000000 */
[----:B------:R-:W-:Y:S02]  /*0350*/  ISETP.LT.AND.EX P0, PT, R3, UR7, !P4, P0 ;  /* 0x0000000703007c0c */ /* 0x000fe4000e701300 */
[----:B------:R-:W-:Y:S02]  /*0360*/  SHF.R.S32.HI R2, RZ, 0x1f, R4 ;  /* 0x0000001fff027819 */ /* 0x000fe40000011404 */
[----:B------:R-:W-:-:S02]  /*0370*/  ISETP.LT.U32.AND P1, PT, R4, UR6, PT ;  /* 0x0000000604007c0c */ /* 0x000fc4000bf21070 */
[----:B------:R-:W-:Y:S02]  /*0380*/  IADD3 R3, R0, 0x160, RZ ;  /* 0x0000016000037810 */ /* 0x000fe40007ffe0ff */
[----:B------:R-:W-:Y:S02]  /*0390*/  ISETP.LT.AND.EX P1, PT, R2, UR7, !P4, P1 ;  /* 0x0000000702007c0c */ /* 0x000fe4000e721310 */
[----:B------:R-:W-:Y:S02]  /*03a0*/  P2R R111, PR, RZ, 0x4 ;  /* 0x00000004ff6f7803 */ /* 0x000fe40000000000 */
[----:B------:R-:W-:Y:S02]  /*03b0*/  SHF.R.S32.HI R2, RZ, 0x1f, R3 ;  /* 0x0000001fff027819 */ /* 0x000fe40000011403 */
[----:B------:R-:W-:Y:S02]  /*03c0*/  ISETP.LT.U32.AND P2, PT, R3, UR6, PT ;  /* 0x0000000603007c0c */ /* 0x000fe4000bf41070 */
[----:B------:R-:W-:-:S02]  /*03d0*/  SHF.R.S32.HI R118, RZ, 0x1f, R0 ;  /* 0x0000001fff767819 */ /* 0x000fc40000011400 */
[----:B------:R-:W-:Y:S02]  /*03e0*/  ISETP.LT.AND.EX P2, PT, R2, UR7, !P4, P2 ;  /* 0x0000000702007c0c */ /* 0x000fe4000e741320 */
[----:B------:R-:W0:Y:S01]  /*03f0*/  LDC.64 R2, c[0x0][0x288] ;  /* 0x0000a200ff027b82 */ /* 0x000e220000000a00 */
[C---:B------:R-:W-:Y:S02]  /*0400*/  ISETP.LT.U32.AND P3, PT, R0.reuse, UR6, PT ;  /* 0x0000000600007c0c */ /* 0x040fe4000bf61070 */
[----:B------:R-:W-:Y:S02]  /*0410*/  IADD3 R107, R0, 0x20, RZ ;  /* 0x00000020006b7810 */ /* 0x000fe40007ffe0ff */
[----:B------:R-:W-:Y:S02]  /*0420*/  ISETP.LT.AND.EX P3, PT, R118, UR7, !P4, P3 ;  /* 0x0000000776007c0c */ /* 0x000fe4000e761330 */
[----:B------:R-:W-:Y:S02]  /*0430*/  IADD3 R108, R0, 0x40, RZ ;  /* 0x00000040006c7810 */ /* 0x000fe40007ffe0ff */
[----:B------:R-:W-:-:S02]  /*0440*/  P2R R115, PR, RZ, 0x8 ;  /* 0x00000008ff737803 */ /* 0x000fc40000000000 */
[----:B------:R-:W-:Y:S02]  /*0450*/  SHF.R.S32.HI R117, RZ, 0x1f, R107 ;  /* 0x0000001fff757819 */ /* 0x000fe4000001146b */
[----:B------:R-:W-:Y:S02]  /*0460*/  ISETP.LT.U32.AND P3, PT, R107, UR6, PT ;  /* 0x000000066b007c0c */ /* 0x000fe4000bf61070 */
[----:B------:R-:W-:Y:S02]  /*0470*/  SHF.R.S32.HI R116, RZ, 0x1f, R108 ;  /* 0x0000001fff747819 */ /* 0x000fe4000001146c */
[----:B------:R-:W-:Y:S01]  /*0480*/  ISETP.LT.U32.AND P5, PT, R108, UR6, PT ;  /* 0x000000066c007c0c */ /* 0x000fe2000bfa1070 */
[----:B------:R-:W-:Y:S01]  /*0490*/  UIADD3 UR6, UR5, 0x40, URZ ;  /* 0x0000004005067890 */ /* 0x000fe2000fffe03f */
[----:B------:R-:W-:Y:S02]  /*04a0*/  ISETP.LT.AND.EX P3, PT, R117, UR7, !P4, P3 ;  /* 0x0000000775007c0c */ /* 0x000fe4000e761330 */
[----:B------:R-:W-:Y:S01]  /*04b0*/  ISETP.LT.AND.EX P4, PT, R116, UR7, !P4, P5 ;  /* 0x0000000774007c0c */ /* 0x000fe2000e781350 */
[----:B------:R-:W1:Y:S01]  /*04c0*/  S2UR UR7, SR_CgaCtaId ;  /* 0x00000000000779c3 */ /* 0x000e620000008800 */
[----:B------:R-:W-:-:S02]  /*04d0*/  SHF.R.S32.HI R4, RZ, 0x1f, R5 ;  /* 0x0000001fff047819 */ /* 0x000fc40000011405 */
[C---:B0-----:R-:W-:Y:S02]  /*04e0*/  LEA.HI R119, P5, R3.reuse, R2, RZ, 0x1 ;  /* 0x0000000203777211 */ /* 0x041fe400078b08ff */
[-C--:B------:R-:W-:Y:S02]  /*04f0*/  LEA R7, R3, R3.reuse, 0x1 ;  /* 0x0000000303077211 */ /* 0x080fe400078e08ff */
[----:B------:R-:W-:Y:S01]  /*0500*/  IADD3.X R6, RZ, R3, RZ, P5, !PT ;  /* 0x00000003ff067210 */ /* 0x000fe20002ffe4ff */
[----:B------:R-:W-:Y:S01]  /*0510*/  IMAD.WIDE.U32 R2, R2, 0x3, RZ ;  /* 0x0000000302027825 */ /* 0x000fe200078e00ff */
[----:B------:R-:W-:Y:S02]  /*0520*/  LEA.HI R4, R4, R5, RZ, 0x5 ;  /* 0x0000000504047211 */ /* 0x000fe400078f28ff */
[----:B------:R-:W-:Y:S02]  /*0530*/  SHF.R.S64 R119, R119, 0x1, R6 ;  /* 0x0000000177777819 */ /* 0x000fe40000001006 */
[----:B------:R-:W-:-:S02]  /*0540*/  IADD3 R7, R3, R7, RZ ;  /* 0x0000000703077210 */ /* 0x000fc40007ffe0ff */
[----:B------:R-:W-:Y:S02]  /*0550*/  SHF.R.S32.HI R4, RZ, 0x5, R4 ;  /* 0x00000005ff047819 */ /* 0x000fe40000011404 */
[----:B------:R-:W-:Y:S02]  /*0560*/  LEA.HI R120, P5, R7, R2, RZ, 0x1 ;  /* 0x0000000207787211 */ /* 0x000fe400078b08ff */
[----:B------:R-:W0:Y:S01]  /*0570*/  LDC R2, c[0x0][0x10] ;  /* 0x00000400ff027b82 */ /* 0x000e220000000800 */
[----:B------:R-:W-:Y:S02]  /*0580*/  IADD3 R101, R0, 0x1e0, RZ ;  /* 0x000001e000657810 */ /* 0x000fe40007ffe0ff */
[----:B------:R-:W-:Y:S01]  /*0590*/  IADD3.X R7, RZ, R7, RZ, P5, !PT ;  /* 0x00000007ff077210 */ /* 0x000fe20002ffe4ff */
[----:B-1----:R-:W-:Y:S02]  /*05a0*/  ULEA UR5, UR7, UR5, 0x18 ;  /* 0x0000000507057291 */ /* 0x002fe4000f8ec03f */
[----:B------:R-:W-:-:S02]  /*05b0*/  ULEA UR6, UR7, UR6, 0x18 ;  /* 0x0000000607067291 */ /* 0x000fc4000f8ec03f */
[----:B------:R-:W1:Y:S01]  /*05c0*/  LDC R104, c[0x0][0xc] ;  /* 0x00000300ff687b82 */ /* 0x000e620000000800 */
[--C-:B------:R-:W-:Y:S01]  /*05d0*/  SHF.R.S64 R120, R120, 0x1, R7.reuse ;  /* 0x0000000178787819 */ /* 0x100fe20000001007 */
[----:B------:R-:W-:Y:S01]  /*05e0*/  ULDC.U8 UR7, c[0x0][0x2a4] ;  /* 0x0000a90000077ab9 */ /* 0x000fe20000000000 */
[----:B------:R-:W-:Y:S02]  /*05f0*/  LEA R122, R4, UR5, 0x3 ;  /* 0x00000005047a7c11 */ /* 0x000fe4000f8e18ff */
[----:B------:R-:W-:Y:S02]  /*0600*/  SHF.R.S32.HI R4, RZ, 0x1, R6 ;  /* 0x00000001ff047819 */ /* 0x000fe40000011406 */
[----:B------:R-:W-:Y:S02]  /*0610*/  SHF.R.S32.HI R7, RZ, 0x1, R7 ;  /* 0x00000001ff077819 */ /* 0x000fe40000011407 */
[----:B------:R-:W-:Y:S02]  /*0620*/  SHF.L.U64.HI R123, R119, 0x2, R4 ;  /* 0x00000002777b7819 */ /* 0x000fe40000010204 */
[----:B------:R-:W-:Y:S01]  /*0630*/  SHF.L.U64.HI R124, R120, 0x2, R7 ;  /* 0x00000002787c7819 */ /* 0x000fe20000010207 */
[----:B0-----:R-:W-:Y:S01]  /*0640*/  IMAD R3, R2, UR10, R68 ;  /* 0x0000000a02037c24 */ /* 0x001fe2000f8e0244 */
[----:B------:R-:W-:-:S02]  /*0650*/  LEA R3, R5, UR6, 0x4 ;  /* 0x0000000605037c11 */ /* 0x000fc4000f8e20ff */
[----:B-1----:R-:W-:-:S04]  /*0660*/  LOP3.LUT R8, R104, 0x3, RZ, 0xc0, !PT ;  /* 0x0000000368087812 */ /* 0x002fc800078ec0ff */
[----:B------:R-:W-:-:S07]  /*0670*/  IADD3 R6, -R8, R104, RZ ;  /* 0x0000006808067210 */ /* 0x000fce0007ffe1ff */
.L_x_1562:
[----:B0-----:R-:W0:Y:S01]  /*0680*/  LDC R10, c[0x0][0x2a0] ;  /* 0x0000a800ff0a7b82 */ /* 0x001e220000000800 */
[----:B------:R-:W-:Y:S01]  /*0690*/  ISETP.NE.AND P6, PT, R115, RZ, PT ;  /* 0x000000ff7300720c */ /* 0x000fe20003fc5270 */
[----:B------:R-:W-:Y:S01]  /*06a0*/  ULDC.64 UR12, c[0x0][0x298] ;  /* 0x0000a600000c7ab9 */ /* 0x000fe20000000a00 */
[C---:B------:R-:W-:Y:S02]  /*06b0*/  IADD3 R15, R0.reuse, 0xa0, RZ ;  /* 0x000000a0000f7810 */ /* 0x040fe40007ffe0ff */
[----:B--2---:R-:W-:Y:S02]  /*06c0*/  IADD3 R17, R0, 0x140, RZ ;  /* 0x0000014000117810 */ /* 0x004fe40007ffe0ff */
[----:B------:R-:W-:Y:S01]  /*06d0*/  SHF.R.U32.HI R33, RZ, 0x2, R5 ;  /* 0x00000002ff217819 */ /* 0x000fe20000011605 */
[----:B-1----:R-:W1:Y:S01]  /*06e0*/  @P3 LDC.64 R20, c[0x0][0x230] ;  /* 0x00008c00ff143b82 */ /* 0x002e620000000a00 */
[----:B------:R-:W-:Y:S02]  /*06f0*/  P2R R31, PR, RZ, 0x4 ;  /* 0x00000004ff1f7803 */ /* 0x000fe40000000000 */
[----:B------:R-:W-:-:S02]  /*0700*/  P2R R30, PR, RZ, 0x2 ;  /* 0x00000002ff1e7803 */ /* 0x000fc40000000000 */
[C---:B------:R-:W-:Y:S02]  /*0710*/  IADD3 R19, R0.reuse, 0x1a0, RZ ;  /* 0x000001a000137810 */ /* 0x040fe40007ffe0ff */
[----:B------:R-:W-:Y:S01]  /*0720*/  IADD3 R45, R0, 0x1c0, RZ ;  /* 0x000001c0002d7810 */ /* 0x000fe20007ffe0ff */
[----:B------:R-:W2:Y:S01]  /*0730*/  @P6 LDC.64 R12, c[0x0][0x288] ;  /* 0x0000a200ff0c6b82 */ /* 0x000ea20000000a00 */
[----:B------:R-:W-:Y:S02]  /*0740*/  P2R R32, PR, RZ, 0x1 ;  /* 0x00000001ff207803 */ /* 0x000fe40000000000 */
[----:B0-----:R-:W-:-:S05]  /*0750*/  IABS R11, R10 ;  /* 0x0000000a000b7213 */ /* 0x001fca0000000000 */
        /* <DEDUP_REMOVED lines=11> */
[----:B------:R-:W3:Y:S01]  /*0810*/  LDC.64 R76, c[0x0][0x248] ;  /* 0x00009200ff4c7b82 */ /* 0x000ee20000000a00 */
[----:B-1----:R-:W-:-:S05]  /*0820*/  IADD3 R8, RZ, -R7, RZ ;  /* 0x80000007ff087210 */ /* 0x002fca0007ffe0ff */
[----:B------:R-:W-:Y:S01]  /*0830*/  IMAD R9, R8, R11, RZ ;  /* 0x0000000b08097224 */ /* 0x000fe200078e02ff */
[----:B------:R-:W-:-:S03]  /*0840*/  IABS R8, R69 ;  /* 0x0000004500087213 */ /* 0x000fc60000000000 */
[----:B------:R-:W-:-:S06]  /*0850*/  IMAD.HI.U32 R7, R7, R9, R6 ;  /* 0x0000000907077227 */ /* 0x000fcc00078e0006 */
[----:B------:R-:W-:-:S04]  /*0860*/  IMAD.HI.U32 R7, R7, R8, RZ ;  /* 0x0000000807077227 */ /* 0x000fc800078e00ff */
[----:B---3--:R-:W-:Y:S01]  /*0870*/  IMAD.WIDE R76, R69, 0x8, R76 ;  /* 0x00000008454c7825 */ /* 0x008fe200078e024c */
[----:B------:R-:W-:-:S05]  /*0880*/  IADD3 R4, -R7, RZ, RZ ;  /* 0x000000ff07047210 */ /* 0x000fca0007ffe1ff */
[C---:B------:R-:W-:Y:S01]  /*0890*/  IMAD R4, R11.reuse, R4, R8 ;  /* 0x000000040b047224 */ /* 0x040fe200078e0208 */
[----:B------:R-:W3:Y:S04]  /*08a0*/  LDG.E.64 R76, desc[UR8][R76.64] ;  /* 0x000000084c4c7981 */ /* 0x000ee8000c1e1b00 */
[----:B------:R-:W-:-:S13]  /*08b0*/  ISETP.GT.U32.AND P5, PT, R11, R4, PT ;  /* 0x000000040b00720c */ /* 0x000fda0003fa4070 */
[-C--:B------:R-:W-:Y:S02]  /*08c0*/  @!P5 IADD3 R4, R4, -R11.reuse, RZ ;  /* 0x8000000b0404d210 */ /* 0x080fe40007ffe0ff */
[----:B------:R-:W-:Y:S02]  /*08d0*/  @!P5 IADD3 R7, R7, 0x1, RZ ;  /* 0x000000010707d810 */ /* 0x000fe40007ffe0ff */
[----:B------:R-:W-:Y:S02]  /*08e0*/  IADD3 R9, R4, -R11, RZ ;  /* 0x8000000b04097210 */ /* 0x000fe40007ffe0ff */
[----:B------:R-:W-:-:S04]  /*08f0*/  ISETP.GT.U32.AND P5, PT, R11, R4, PT ;  /* 0x000000040b00720c */ /* 0x000fc80003fa4070 */
[----:B------:R-:W-:Y:S02]  /*0900*/  SEL R9, R9, R4, !P5 ;  /* 0x0000000409097207 */ /* 0x000fe40006800000 */
[----:B------:R-:W-:Y:S02]  /*0910*/  ISETP.GE.U32.AND P5, PT, R4, R11, PT ;  /* 0x0000000b0400720c */ /* 0x000fe40003fa6070 */
[----:B------:R-:W-:-:S11]  /*0920*/  LOP3.LUT R4, R69, R10, RZ, 0x3c, !PT ;  /* 0x0000000a45047212 */ /* 0x000fd600078e3cff */
        /* <DEDUP_REMOVED lines=9> */
[----:B------:R-:W-:Y:S02]  /*09c0*/  SHF.R.S32.HI R4, RZ, 0x1f, R7 ;  /* 0x0000001fff047819 */ /* 0x000fe40000011407 */
[----:B------:R-:W-:-:S03]  /*09d0*/  LEA R84, R105, R121, 0x3 ;  /* 0x0000007969547211 */ /* 0x000fc600078e18ff */
[----:B------:R-:W-:Y:S01]  /*09e0*/  IMAD R4, R4, UR12, RZ ;  /* 0x0000000c04047c24 */ /* 0x000fe2000f8e02ff */
[----:B------:R-:W-:-:S03]  /*09f0*/  SHF.R.S32.HI R85, RZ, 0x1f, R84 ;  /* 0x0000001fff557819 */ /* 0x000fc60000011454 */
[C---:B------:R-:W-:Y:S02]  /*0a00*/  IMAD R9, R7.reuse, UR13, R4 ;  /* 0x0000000d07097c24 */ /* 0x040fe4000f8e0204 */
[----:B------:R-:W-:Y:S01]  /*0a10*/  IMAD.WIDE.U32 R6, R7, UR12, R84 ;  /* 0x0000000c07067c25 */ /* 0x000fe2000f8e0054 */
[----:B------:R-:W-:-:S03]  /*0a20*/  ULDC.64 UR12, c[0x0][0x290] ;  /* 0x0000a400000c7ab9 */ /* 0x000fc60000000a00 */
[----:B--2---:R-:W-:Y:S01]  /*0a30*/  @P6 IMAD R4, R118, R12, RZ ;  /* 0x0000000c76046224 */ /* 0x004fe200078e02ff */
[----:B------:R-:W-:Y:S02]  /*0a40*/  IADD3 R9, R7, R9, RZ ;  /* 0x0000000907097210 */ /* 0x000fe40007ffe0ff */
[----:B------:R-:W-:Y:S01]  /*0a50*/  @P6 MOV R8, R6 ;  /* 0x0000000600086202 */ /* 0x000fe20000000f00 */
[----:B------:R-:W-:-:S04]  /*0a60*/  @P6 IMAD R13, R0, R13, R4 ;  /* 0x0000000d000d6224 */ /* 0x000fc800078e0204 */
[----:B------:R-:W-:-:S05]  /*0a70*/  @P6 IMAD.WIDE.U32 R10, R0, R12, R8 ;  /* 0x0000000c000a6225 */ /* 0x000fca00078e0008 */
[----:B------:R-:W-:Y:S02]  /*0a80*/  @P6 IADD3 R11, R11, R13, RZ ;  /* 0x0000000d0b0b6210 */ /* 0x000fe40007ffe0ff */
[----:B------:R-:W1:Y:S01]  /*0a90*/  @P6 LDC.64 R12, c[0x0][0x228] ;  /* 0x00008a00ff0c6b82 */ /* 0x000e620000000a00 */
[C---:B------:R-:W-:Y:S02]  /*0aa0*/  @P6 SHF.L.U32 R23, R10.reuse, 0x2, RZ ;  /* 0x000000020a176819 */ /* 0x040fe400000006ff */
[----:B------:R-:W-:Y:S02]  /*0ab0*/  @P6 SHF.L.U64.HI R10, R10, 0x2, R11 ;  /* 0x000000020a0a6819 */ /* 0x000fe4000001020b */
[----:B0-----:R-:W-:Y:S02]  /*0ac0*/  @P6 IADD3 R46, P5, R23, R46, RZ ;  /* 0x0000002e172e6210 */ /* 0x001fe40007fbe0ff */
[----:B------:R-:W-:Y:S02]  /*0ad0*/  @P3 MOV R11, R9 ;  /* 0x00000009000b3202 */ /* 0x000fe40000000f00 */
[----:B------:R-:W-:-:S02]  /*0ae0*/  @P6 IADD3.X R47, R10, R47, RZ, P5, !PT ;  /* 0x0000002f0a2f6210 */ /* 0x000fc40002ffe4ff */
[----:B-1----:R-:W-:-:S04]  /*0af0*/  @P6 IADD3 R22, P5, R23, R12, RZ ;  /* 0x0000000c17166210 */ /* 0x002fc80007fbe0ff */
[----:B------:R-:W-:Y:S02]  /*0b00*/  @P6 IADD3.X R23, R10, R13, RZ, P5, !PT ;  /* 0x0000000d0a176210 */ /* 0x000fe40002ffe4ff */
[----:B------:R-:W0:Y:S01]  /*0b10*/  @P3 LDC.64 R12, c[0x0][0x288] ;  /* 0x0000a200ff0c3b82 */ /* 0x000e220000000a00 */
[----:B------:R-:W-:Y:S02]  /*0b20*/  @P3 MOV R10, R6 ;  /* 0x00000006000a3202 */ /* 0x000fe40000000f00 */
[----:B------:R-:W-:-:S13]  /*0b30*/  ISETP.NE.AND P6, PT, R112, RZ, PT ;  /* 0x000000ff7000720c */ /* 0x000fda0003fc5270 */
[----:B------:R-:W1:Y:S01]  /*0b40*/  @P6 LDC.64 R58, c[0x0][0x230] ;  /* 0x00008c00ff3a6b82 */ /* 0x000e620000000a00 */
[-C--:B0-----:R-:W-:Y:S02]  /*0b50*/  @P3 IMAD R4, R117, R12.reuse, RZ ;  /* 0x0000000c75043224 */ /* 0x081fe400078e02ff */
[----:B------:R-:W-:-:S04]  /*0b60*/  @P3 IMAD.WIDE.U32 R10, R107, R12, R10 ;  /* 0x0000000c6b0a3225 */ /* 0x000fc800078e000a */
[----:B------:R-:W-:Y:S01]  /*0b70*/  @P3 IMAD R13, R107, R13, R4 ;  /* 0x0000000d6b0d3224 */ /* 0x000fe200078e0204 */
[C---:B------:R-:W-:Y:S02]  /*0b80*/  @P3 SHF.L.U32 R25, R10.reuse, 0x2, RZ ;  /* 0x000000020a193819 */ /* 0x040fe400000006ff */
[----:B------:R-:W-:Y:S02]  /*0b90*/  P2R R4, PR, RZ, 0x8 ;  /* 0x00000008ff047803 */ /* 0x000fe40000000000 */
[----:B------:R-:W-:Y:S02]  /*0ba0*/  @P3 IADD3 R11, R11, R13, RZ ;  /* 0x0000000d0b0b3210 */ /* 0x000fe40007ffe0ff */
[----:B------:R-:W0:Y:S01]  /*0bb0*/  @P3 LDC.64 R12, c[0x0][0x228] ;  /* 0x00008a00ff0c3b82 */ /* 0x000e220000000a00 */
[----:B------:R-:W-:Y:S02]  /*0bc0*/  @P3 IADD3 R20, P5, R25, R20, RZ ;  /* 0x0000001419143210 */ /* 0x000fe40007fbe0ff */
[----:B------:R-:W-:-:S02]  /*0bd0*/  @P3 SHF.L.U64.HI R10, R10, 0x2, R11 ;  /* 0x000000020a0a3819 */ /* 0x000fc4000001020b */
[----:B------:R-:W-:Y:S02]  /*0be0*/  @P4 MOV R11, R9 ;  /* 0x00000009000b4202 */ /* 0x000fe40000000f00 */
[----:B------:R-:W-:Y:S02]  /*0bf0*/  @P3 IADD3.X R21, R10, R21, RZ, P5, !PT ;  /* 0x000000150a153210 */ /* 0x000fe40002ffe4ff */
[----:B0-----:R-:W-:-:S04]  /*0c00*/  @P3 IADD3 R24, P5, R25, R12, RZ ;  /* 0x0000000c19183210 */ /* 0x001fc80007fbe0ff */
[----:B------:R-:W-:Y:S02]  /*0c10*/  @P3 IADD3.X R25, R10, R13, RZ, P5, !PT ;  /* 0x0000000d0a193210 */ /* 0x000fe40002ffe4ff */
[----:B------:R-:W0:Y:S01]  /*0c20*/  @P4 LDC.64 R12, c[0x0][0x288] ;  /* 0x0000a200ff0c4b82 */ /* 0x000e220000000a00 */
[----:B------:R-:W-:-:S13]  /*0c30*/  ISETP.NE.AND P3, PT, R113, RZ, PT ;  /* 0x000000ff7100720c */ /* 0x000fda0003f65270 */
[----:B------:R-:W2:Y:S01]  /*0c40*/  @P3 LDC.64 R26, c[0x0][0x230] ;  /* 0x00008c00ff1a3b82 */ /* 0x000ea20000000a00 */
[----:B0-----:R-:W-:-:S04]  /*0c50*/  @P4 IMAD R10, R116, R12, RZ ;  /* 0x0000000c740a4224 */ /* 0x001fc800078e02ff */
[----:B------:R-:W-:Y:S01]  /*0c60*/  @P4 IMAD R13, R108, R13, R10 ;  /* 0x0000000d6c0d4224 */ /* 0x000fe200078e020a */
[----:B------:R-:W-:-:S05]  /*0c70*/  @P4 MOV R10, R6 ;  /* 0x00000006000a4202 */ /* 0x000fca0000000f00 */
[----:B------:R-:W-:-:S05]  /*0c80*/  @P4 IMAD.WIDE.U32 R10, R108, R12, R10 ;  /* 0x0000000c6c0a4225 */ /* 0x000fca00078e000a */
[----:B------:R-:W-:Y:S02]  /*0c90*/  @P4 IADD3 R11, R11, R13, RZ ;  /* 0x0000000d0b0b4210 */ /* 0x000fe40007ffe0ff */
[----:B------:R-:W0:Y:S01]  /*0ca0*/  @P4 LDC.64 R12, c[0x0][0x228] ;  /* 0x00008a00ff0c4b82 */ /* 0x000e220000000a00 */
[C---:B------:R-:W-:Y:S02]  /*0cb0*/  @P4 SHF.L.U32 R63, R10.reuse, 0x2, RZ ;  /* 0x000000020a3f4819 */ /* 0x040fe400000006ff */
[----:B------:R-:W-:Y:S02]  /*0cc0*/  @P4 SHF.L.U64.HI R10, R10, 0x2, R11 ;  /* 0x000000020a0a4819 */ /* 0x000fe4000001020b */
[----:B----4-:R-:W-:Y:S02]  /*0cd0*/  @P4 IADD3 R60, P5, R63, R60, RZ ;  /* 0x0000003c3f3c4210 */ /* 0x010fe40007fbe0ff */
[----:B------:R-:W-:Y:S02]  /*0ce0*/  SHF.R.S32.HI R11, RZ, 0x1f, R70 ;  /* 0x0000001fff0b7819 */ /* 0x000fe40000011446 */
[----:B------:R-:W-:-:S02]  /*0cf0*/  @P4 IADD3.X R61, R10, R61, RZ, P5, !PT ;  /* 0x0000003d0a3d4210 */ /* 0x000fc40002ffe4ff */
[----:B0-----:R-:W-:-:S04]  /*0d00*/  @P4 IADD3 R62, P5, R63, R12, RZ ;  /* 0x0000000c3f3e4210 */ /* 0x001fc80007fbe0ff */
[----:B------:R-:W-:Y:S02]  /*0d10*/  @P4 IADD3.X R63, R10, R13, RZ, P5, !PT ;  /* 0x0000000d0a3f4210 */ /* 0x000fe40002ffe4ff */
[----:B------:R-:W0:Y:S02]  /*0d20*/  @P3 LDC.64 R12, c[0x0][0x288] ;  /* 0x0000a200ff0c3b82 */ /* 0x000e240000000a00 */
        /* <DEDUP_REMOVED lines=86> */
[----:B------:R-:W1:Y:S01]  /*1290*/  @P3 LDC.64 R86, c[0x0][0x228] ;  /* 0x00008a00ff563b82 */ /* 0x000e620000000a00 */
[-C--:B------:R-:W-:Y:S01]  /*12a0*/  @P3 MOV R75, R9.reuse ;  /* 0x00000009004b3202 */ /* 0x080fe20000000f00 */
        /* <DEDUP_REMOVED lines=14> */
[----:B------:R-:W-:-:S05]  /*1390*/  SHF.R.S32.HI R13, RZ, 0x1f, R17 ;  /* 0x0000001fff0d7819 */ /* 0x000fca0000011411 */
[----:B0-----:R-:W-:Y:S01]  /*13a0*/  @P1 IMAD R12, R13, R10, RZ ;  /* 0x0000000a0d0c1224 */ /* 0x001fe200078e02ff */
[----:B------:R-:W-:-:S03]  /*13b0*/  @P1 MOV R13, R9 ;  /* 0x00000009000d1202 */ /* 0x000fc60000000f00 */
[----:B------:R-:W-:Y:S01]  /*13c0*/  @P1 IMAD R15, R17, R11, R12 ;  /* 0x0000000b110f1224 */ /* 0x000fe200078e020c */
[----:B------:R-:W-:-:S05]  /*13d0*/  @P1 MOV R12, R6 ;  /* 0x00000006000c1202 */ /* 0x000fca0000000f00 */
[----:B------:R-:W-:Y:S01]  /*13e0*/  @P1 IMAD.WIDE.U32 R10, R17, R10, R12 ;  /* 0x0000000a110a1225 */ /* 0x000fe200078e000c */
[----:B------:R-:W-:Y:S01]  /*13f0*/  IADD3 R17, R0, 0x160, RZ ;  /* 0x0000016000117810 */ /* 0x000fe20007ffe0ff */
[----:B------:R-:W0:Y:S03]  /*1400*/  @P1 LDC.64 R12, c[0x0][0x228] ;  /* 0x00008a00ff0c1b82 */ /* 0x000e260000000a00 */
[----:B------:R-:W-:Y:S02]  /*1410*/  @P1 IADD3 R11, R11, R15, RZ ;  /* 0x0000000f0b0b1210 */ /* 0x000fe40007ffe0ff */
        /* <DEDUP_REMOVED lines=17> */
[----:B------:R-:W-:Y:S02]  /*1530*/  @P2 IADD3 R78, P5, R11, R78, RZ ;  /* 0x0000004e0b4e2210 */ /* 0x000fe40007fbe0ff */
[----:B------:R-:W-:Y:S02]  /*1540*/  SHF.R.S32.HI R15, RZ, 0x1f, R17 ;  /* 0x0000001fff0f7819 */ /* 0x000fe40000011411 */
[----:B------:R-:W-:-:S02]  /*1550*/  @P2 IADD3.X R79, R10, R79, RZ, P5, !PT ;  /* 0x0000004f0a4f2210 */ /* 0x000fc40002ffe4ff */
[----:B------:R-:W-:-:S04]  /*1560*/  @P2 IADD3 R42, P5, R11, R42, RZ ;  /* 0x0000002a0b2a2210 */ /* 0x000fc80007fbe0ff */
[----:B------:R-:W-:Y:S02]  /*1570*/  @P2 IADD3.X R43, R10, R43, RZ, P5, !PT ;  /* 0x0000002b0a2b2210 */ /* 0x000fe40002ffe4ff */
[----:B------:R-:W0:Y:S02]  /*1580*/  LDC R10, c[0x0][0x2ac] ;  /* 0x0000ab00ff0a7b82 */ /* 0x000e240000000800 */
[----:B0-----:R-:W-:-:S05]  /*1590*/  IMAD R33, R10, UR10, R33 ;  /* 0x0000000a0a217c24 */ /* 0x001fca000f8e0221 */
[----:B------:R-:W-:-:S04]  /*15a0*/  IADD3 R10, R33, 0x180, RZ ;  /* 0x00000180210a7810 */ /* 0x000fc80007ffe0ff */
[----:B------:R-:W-:Y:S02]  /*15b0*/  SHF.R.S32.HI R11, RZ, 0x1f, R10 ;  /* 0x0000001fff0b7819 */ /* 0x000fe4000001140a */
[----:B------:R-:W-:-:S04]  /*15c0*/  ISETP.GE.U32.AND P5, PT, R10, UR12, PT ;  /* 0x0000000c0a007c0c */ /* 0x000fc8000bfa6070 */
[----:B------:R-:W-:-:S04]  /*15d0*/  ISETP.GE.AND.EX P5, PT, R11, UR13, PT, P5 ;  /* 0x0000000d0b007c0c */ /* 0x000fc8000bfa6350 */
[----:B------:R-:W-:-:S13]  /*15e0*/  ISETP.LT.U32.AND P2, PT, R5, 0x80, !P5 ;  /* 0x000000800500780c */ /* 0x000fda0006f41070 */
[----:B------:R-:W0:Y:S08]  /*15f0*/  @P2 LDC.64 R10, c[0x0][0x288] ;  /* 0x0000a200ff0a2b82 */ /* 0x000e300000000a00 */
[----:B------:R-:W2:Y:S08]  /*1600*/  @P2 LDC.64 R12, c[0x0][0x230] ;  /* 0x00008c00ff0c2b82 */ /* 0x000eb00000000a00 */
[----:B------:R-:W4:Y:S01]  /*1610*/  @P2 LDC.64 R72, c[0x0][0x228] ;  /* 0x00008a00ff482b82 */ /* 0x000f220000000a00 */
[----:B0-----:R-:W-:Y:S01]  /*1620*/  @P2 IMAD R14, R15, R10, RZ ;  /* 0x0000000a0f0e2224 */ /* 0x001fe200078e02ff */
[----:B------:R-:W-:-:S03]  /*1630*/  @P2 MOV R15, R9 ;  /* 0x00000009000f2202 */ /* 0x000fc60000000f00 */
[----:B------:R-:W-:Y:S01]  /*1640*/  @P2 IMAD R11, R17, R11, R14 ;  /* 0x0000000b110b2224 */ /* 0x000fe200078e020e */
[----:B------:R-:W-:-:S05]  /*1650*/  @P2 MOV R14, R6 ;  /* 0x00000006000e2202 */ /* 0x000fca0000000f00 */
[----:B------:R-:W-:Y:S01]  /*1660*/  @P2 IMAD.WIDE.U32 R14, R17, R10, R14 ;  /* 0x0000000a110e2225 */ /* 0x000fe200078e000e */
[----:B------:R-:W-:Y:S02]  /*1670*/  IADD3 R10, R33, 0x1a0, RZ ;  /* 0x000001a0210a7810 */ /* 0x000fe40007ffe0ff */
[----:B------:R-:W-:Y:S02]  /*1680*/  SHF.R.S32.HI R17, RZ, 0x1f, R19 ;  /* 0x0000001fff117819 */ /* 0x000fe40000011413 */
[----:B------:R-:W-:Y:S02]  /*1690*/  @P2 IADD3 R15, R15, R11, RZ ;  /* 0x0000000b0f0f2210 */ /* 0x000fe40007ffe0ff */
[C---:B------:R-:W-:Y:S02]  /*16a0*/  @P2 SHF.L.U32 R11, R14.reuse, 0x2, RZ ;  /* 0x000000020e0b2819 */ /* 0x040fe400000006ff */
[----:B------:R-:W-:Y:S02]  /*16b0*/  @P2 SHF.L.U64.HI R14, R14, 0x2, R15 ;  /* 0x000000020e0e2819 */ /* 0x000fe4000001020f */
[----:B--2---:R-:W-:-:S04]  /*16c0*/  @P2 IADD3 R12, P5, R11, R12, RZ ;  /* 0x0000000c0b0c2210 */ /* 0x004fc80007fbe0ff */
[C---:B------:R-:W-:Y:S02]  /*16d0*/  @P2 IADD3.X R13, R14.reuse, R13, RZ, P5, !PT ;  /* 0x0000000d0e0d2210 */ /* 0x040fe40002ffe4ff */
[----:B----4-:R-:W-:Y:S02]  /*16e0*/  @P2 IADD3 R72, P5, R11, R72, RZ ;  /* 0x000000480b482210 */ /* 0x010fe40007fbe0ff */
[----:B------:R-:W-:Y:S02]  /*16f0*/  SHF.R.S32.HI R11, RZ, 0x1f, R10 ;  /* 0x0000001fff0b7819 */ /* 0x000fe4000001140a */
[----:B------:R-:W-:Y:S02]  /*1700*/  @P2 IADD3.X R73, R14, R73, RZ, P5, !PT ;  /* 0x000000490e492210 */ /* 0x000fe40002ffe4ff */
        /* <DEDUP_REMOVED lines=16> */
[----:B--2---:R-:W-:-:S02]  /*1810*/  @P1 IADD3 R14, P5, R11, R14, RZ ;  /* 0x0000000e0b0e1210 */ /* 0x004fc40007fbe0ff */
[----:B------:R-:W-:Y:S02]  /*1820*/  IADD3 R33, R33, 0x1e0, RZ ;  /* 0x000001e021217810 */ /* 0x000fe40007ffe0ff */
        /* <DEDUP_REMOVED lines=19> */
[----:B--2---:R-:W-:-:S04]  /*1960*/  @P5 IADD3 R16, P6, R11, R16, RZ ;  /* 0x000000100b105210 */ /* 0x004fc80007fde0ff */
[----:B------:R-:W-:Y:S02]  /*1970*/  @P5 IADD3.X R17, R18, R17, RZ, P6, !PT ;  /* 0x0000001112115210 */ /* 0x000fe400037fe4ff */
[----:B----4-:R-:W-:-:S04]  /*1980*/  @P5 IADD3 R64, P6, R11, R64, RZ ;  /* 0x000000400b405210 */ /* 0x010fc80007fde0ff */
[----:B------:R-:W-:Y:S02]  /*1990*/  @P5 IADD3.X R65, R18, R65, RZ, P6, !PT ;  /* 0x0000004112415210 */ /* 0x000fe400037fe4ff */
[----:B------:R-:W-:Y:S02]  /*19a0*/  ISETP.GE.U32.AND P6, PT, R33, UR12, PT ;  /* 0x0000000c21007c0c */ /* 0x000fe4000bfc6070 */
[----:B------:R-:W-:Y:S02]  /*19b0*/  SHF.R.S32.HI R33, RZ, 0x1f, R101 ;  /* 0x0000001fff217819 */ /* 0x000fe40000011465 */
[----:B------:R-:W-:-:S04]  /*19c0*/  ISETP.GE.AND.EX P6, PT, R10, UR13, PT, P6 ;  /* 0x0000000d0a007c0c */ /* 0x000fc8000bfc6360 */
[----:B------:R-:W-:-:S13]  /*19d0*/  ISETP.LT.U32.AND P6, PT, R5, 0x80, !P6 ;  /* 0x000000800500780c */ /* 0x000fda00077c1070 */
[----:B------:R-:W0:Y:S01]  /*19e0*/  @P6 LDC.64 R10, c[0x0][0x288] ;  /* 0x0000a200ff0a6b82 */ /* 0x000e220000000a00 */
[----:B------:R-:W-:-:S07]  /*19f0*/  @P6 MOV R45, R9 ;  /* 0x00000009002d6202 */ /* 0x000fce0000000f00 */
[----:B------:R-:W2:Y:S08]  /*1a00*/  @P6 LDC.64 R18, c[0x0][0x230] ;  /* 0x00008c00ff126b82 */ /* 0x000eb00000000a00 */
[----:B------:R-:W4:Y:S01]  /*1a10*/  @P6 LDC.64 R80, c[0x0][0x228] ;  /* 0x00008a00ff506b82 */ /* 0x000f220000000a00 */
        /* <DEDUP_REMOVED lines=8> */
[----:B------:R-:W-:Y:S02]  /*1aa0*/  IADD3 R33, R0, 0x60, RZ ;  /* 0x0000006000217810 */ /* 0x000fe40007ffe0ff */
[----:B------:R-:W-:-:S02]  /*1ab0*/  @P6 IADD3.X R19, R44, R19, RZ, P0, !PT ;  /* 0x000000132c136210 */ /* 0x000fc400007fe4ff */
[----:B----4-:R-:W-:Y:S02]  /*1ac0*/  @P6 IADD3 R80, P0, R11, R80, RZ ;  /* 0x000000500b506210 */ /* 0x010fe40007f1e0ff */
[----:B------:R-:W0:Y:S01]  /*1ad0*/  @P3 LDC.64 R10, c[0x0][0x288] ;  /* 0x0000a200ff0a3b82 */ /* 0x000e220000000a00 */
[----:B------:R-:W-:Y:S02]  /*1ae0*/  SHF.R.S32.HI R71, RZ, 0x1f, R33 ;  /* 0x0000001fff477819 */ /* 0x000fe40000011421 */
[----:B------:R-:W-:-:S05]  /*1af0*/  @P6 IADD3.X R81, R44, R81, RZ, P0, !PT ;  /* 0x000000512c516210 */ /* 0x000fca00007fe4ff */
[----:B------:R-:W2:Y:S01]  /*1b00*/  @P3 LDC.64 R44, c[0x0][0x230] ;  /* 0x00008c00ff2c3b82 */ /* 0x000ea20000000a00 */
[----:B0-----:R-:W-:-:S04]  /*1b10*/  @P3 IMAD R74, R71, R10, RZ ;  /* 0x0000000a474a3224 */ /* 0x001fc800078e02ff */
[----:B------:R-:W-:Y:S01]  /*1b20*/  @P3 IMAD R11, R33, R11, R74 ;  /* 0x0000000b210b3224 */ /* 0x000fe200078e024a */
[----:B------:R-:W-:-:S05]  /*1b30*/  @P3 MOV R74, R6 ;  /* 0x00000006004a3202 */ /* 0x000fca0000000f00 */
[----:B------:R-:W-:-:S05]  /*1b40*/  @P3 IMAD.WIDE.U32 R74, R33, R10, R74 ;  /* 0x0000000a214a3225 */ /* 0x000fca00078e004a */
[----:B------:R-:W-:Y:S02]  /*1b50*/  @P3 IADD3 R33, R75, R11, RZ ;  /* 0x0000000b4b213210 */ /* 0x000fe40007ffe0ff */
[C---:B------:R-:W-:Y:S02]  /*1b60*/  @P3 SHF.L.U32 R11, R74.reuse, 0x2, RZ ;  /* 0x000000024a0b3819 */ /* 0x040fe400000006ff */
[----:B------:R-:W-:Y:S02]  /*1b70*/  @P3 SHF.L.U64.HI R74, R74, 0x2, R33 ;  /* 0x000000024a4a3819 */ /* 0x000fe40000010221 */
[----:B--2---:R-:W-:-:S04]  /*1b80*/  @P3 IADD3 R44, P0, R11, R44, RZ ;  /* 0x0000002c0b2c3210 */ /* 0x004fc80007f1e0ff */
[----:B------:R-:W-:Y:S02]  /*1b90*/  @P3 IADD3.X R45, R74, R45, RZ, P0, !PT ;  /* 0x0000002d4a2d3210 */ /* 0x000fe400007fe4ff */
[----:B-1----:R-:W-:-:S04]  /*1ba0*/  @P3 IADD3 R86, P0, R11, R86, RZ ;  /* 0x000000560b563210 */ /* 0x002fc80007f1e0ff */
[----:B------:R-:W-:Y:S02]  /*1bb0*/  @P3 IADD3.X R87, R74, R87, RZ, P0, !PT ;  /* 0x000000574a573210 */ /* 0x000fe400007fe4ff */
[----:B------:R-:W-:Y:S01]  /*1bc0*/  ISETP.NE.AND P3, PT, R4, RZ, PT ;  /* 0x000000ff0400720c */ /* 0x000fe20003f65270 */
[----:B---3--:R-:W-:-:S05]  /*1bd0*/  FFMA.FTZ R4, -R76, R76, R77 ;  /* 0x0000004c4c047223 */ /* 0x008fca000001014d */
[----:B------:R-:W-:Y:S02]  /*1be0*/  FSETP.GTU.FTZ.AND P0, PT, R4, RZ, PT ;  /* 0x000000ff0400720b */ /* 0x000fe40003f1c000 */
[----:B------:R-:W-:-:S06]  /*1bf0*/  CS2R R10, SRZ ;  /* 0x00000000000a7805 */ /* 0x000fcc000001ff00 */
[----:B------:R0:W5:Y:S05]  /*1c00*/  @P2 LDG.E.64 R10, desc[UR8][R72.64] ;  /* 0x00000008480a2981 */ /* 0x00016a000c1e1b00 */
[----:B------:R-:W1:Y:S01]  /*1c10*/  @P0 LDC R33, c[0x0][0x250] ;  /* 0x00009400ff210b82 */ /* 0x000e620000000800 */
[----:B0-----:R-:W-:-:S06]  /*1c20*/  CS2R R72, SRZ ;  /* 0x0000000000487805 */ /* 0x001fcc000001ff00 */
[----:B------:R0:W5:Y:S01]  /*1c30*/  @P1 LDG.E.64 R72, desc[UR8][R14.64] ;  /* 0x000000080e481981 */ /* 0x000162000c1e1b00 */
[----:B------:R-:W-:-:S06]  /*1c40*/  CS2R R74, SRZ ;  /* 0x00000000004a7805 */ /* 0x000fcc000001ff00 */
[----:B------:R-:W5:Y:S01]  /*1c50*/  @P2 LDG.E.64 R74, desc[UR8][R12.64] ;  /* 0x000000080c4a2981 */ /* 0x000f62000c1e1b00 */
[----:B0-----:R-:W-:Y:S01]  /*1c60*/  CS2R R14, SRZ ;  /* 0x00000000000e7805 */ /* 0x001fe2000001ff00 */
[----:B-1----:R-:W-:Y:S01]  /*1c70*/  @P0 FADD.FTZ R33, R4, R33 ;  /* 0x0000002104210221 */ /* 0x002fe20000010000 */
[----:B------:R-:W-:-:S04]  /*1c80*/  MOV R4, 0x3f800000 ;  /* 0x3f80000000047802 */ /* 0x000fc80000000f00 */
[----:B------:R0:W5:Y:S02]  /*1c90*/  @P5 LDG.E.64 R14, desc[UR8][R64.64] ;  /* 0x00000008400e5981 */ /* 0x000164000c1e1b00 */
[----:B------:R1:W2:Y:S01]  /*1ca0*/  @P0 MUFU.RSQ R4, R33 ;  /* 0x0000002100040308 */ /* 0x0002a20000001400 */
[----:B------:R-:W-:Y:S02]  /*1cb0*/  ISETP.NE.AND P0, PT, R115, RZ, PT ;  /* 0x000000ff7300720c */ /* 0x000fe40003f05270 */
[----:B0-----:R-:W-:Y:S02]  /*1cc0*/  CS2R R64, SRZ ;  /* 0x0000000000407805 */ /* 0x001fe4000001ff00 */
[----:B------:R-:W-:-:S04]  /*1cd0*/  CS2R R12, SRZ ;  /* 0x00000000000c7805 */ /* 0x000fc8000001ff00 */
[----:B------:R0:W5:Y:S01]  /*1ce0*/  @P6 LDG.E.64 R64, desc[UR8][R18.64] ;  /* 0x0000000812406981 */ /* 0x000162000c1e1b00 */
[----:B------:R-:W-:-:S03]  /*1cf0*/  ISETP.NE.AND P2, PT, R113, RZ, PT ;  /* 0x000000ff7100720c */ /* 0x000fc60003f45270 */
[----:B------:R3:W5:Y:S01]  /*1d00*/  @P1 LDG.E.64 R12, desc[UR8][R66.64] ;  /* 0x00000008420c1981 */ /* 0x000762000c1e1b00 */
[----:B0-----:R-:W-:Y:S02]  /*1d10*/  CS2R R18, SRZ ;  /* 0x0000000000127805 */ /* 0x001fe4000001ff00 */
[----:B---3--:R-:W-:-:S04]  /*1d20*/  CS2R R66, SRZ ;  /* 0x0000000000427805 */ /* 0x008fc8000001ff00 */
[----:B------:R0:W5:Y:S01]  /*1d30*/  @P0 LDG.E.64 R18, desc[UR8][R22.64] ;  /* 0x0000000816120981 */ /* 0x000162000c1e1b00 */
[----:B------:R-:W-:-:S03]  /*1d40*/  ISETP.NE.AND P1, PT, R112, RZ, PT ;  /* 0x000000ff7000720c */ /* 0x000fc60003f25270 */
[----:B------:R3:W5:Y:S01]  /*1d50*/  @P5 LDG.E.64 R66, desc[UR8][R16.64] ;  /* 0x0000000810425981 */ /* 0x000762000c1e1b00 */
[----:B0-----:R-:W-:Y:S02]  /*1d60*/  CS2R R22, SRZ ;  /* 0x0000000000167805 */ /* 0x001fe4000001ff00 */
[----:B---3--:R-:W-:-:S04]  /*1d70*/  CS2R R16, SRZ ;  /* 0x0000000000107805 */ /* 0x008fc8000001ff00 */
[----:B------:R0:W5:Y:S04]  /*1d80*/  @P4 LDG.E.64 R22, desc[UR8][R62.64] ;  /* 0x000000083e164981 */ /* 0x000168000c1e1b00 */
[----:B------:R-:W5:Y:S01]  /*1d90*/  @P6 LDG.E.64 R16, desc[UR8][R80.64] ;  /* 0x0000000850106981 */ /* 0x000f62000c1e1b00 */
[----:B0-----:R-:W-:Y:S02]  /*1da0*/  CS2R R62, SRZ ;  /* 0x00000000003e7805 */ /* 0x001fe4000001ff00 */
[----:B------:R-:W-:-:S04]  /*1db0*/  ISETP.NE.AND P6, PT, R109, RZ, PT ;  /* 0x000000ff6d00720c */ /* 0x000fc80003fc5270 */
[----:B------:R0:W5:Y:S02]  /*1dc0*/  @P2 LDG.E.64 R62, desc[UR8][R26.64] ;  /* 0x000000081a3e2981 */ /* 0x000164000c1e1b00 */
[----:B0-----:R-:W-:-:S06]  /*1dd0*/  CS2R R26, SRZ ;  /* 0x00000000001a7805 */ /* 0x001fcc000001ff00 */
[----:B------:R0:W5:Y:S02]  /*1de0*/  @P1 LDG.E.64 R26, desc[UR8][R54.64] ;  /* 0x00000008361a1981 */ /* 0x000164000c1e1b00 */
[----:B0-----:R-:W-:-:S06]  /*1df0*/  CS2R R54, SRZ ;  /* 0x0000000000367805 */ /* 0x001fcc000001ff00 */
[----:B------:R-:W5:Y:S01]  /*1e00*/  @P6 LDG.E.64 R54, desc[UR8][R88.64] ;  /* 0x0000000858366981 */ /* 0x000f62000c1e1b00 */
[----:B------:R-:W-:Y:S02]  /*1e10*/  CS2R R82, SRZ ;  /* 0x0000000000527805 */ /* 0x000fe4000001ff00 */
        /* <DEDUP_REMOVED lines=11> */
[----:B------:R0:W5:Y:S01]  /*1ed0*/  @P1 LDG.E.64 R60, desc[UR8][R58.64] ;  /* 0x000000083a3c1981 */ /* 0x000162000c1e1b00 */
[----:B------:R-:W-:-:S03]  /*1ee0*/  ISETP.NE.AND P1, PT, R30, RZ, PT ;  /* 0x000000ff1e00720c */ /* 0x000fc60003f25270 */
[----:B------:R-:W5:Y:S01]  /*1ef0*/  @P2 LDG.E.64 R24, desc[UR8][R28.64] ;  /* 0x000000081c182981 */ /* 0x000f62000c1e1b00 */
[----:B0-----:R-:W-:Y:S02]  /*1f00*/  CS2R R58, SRZ ;  /* 0x00000000003a7805 */ /* 0x001fe4000001ff00 */
[----:B------:R-:W-:Y:S02]  /*1f10*/  ISETP.NE.AND P2, PT, R31, RZ, PT ;  /* 0x000000ff1f00720c */ /* 0x000fe40003f45270 */
[----:B------:R-:W-:Y:S02]  /*1f20*/  CS2R R30, SRZ ;  /* 0x00000000001e7805 */ /* 0x000fe4000001ff00 */
[----:B------:R0:W5:Y:S04]  /*1f30*/  @P5 LDG.E.64 R58, desc[UR8][R56.64] ;  /* 0x00000008383a5981 */ /* 0x000168000c1e1b00 */
[----:B------:R3:W5:Y:S01]  /*1f40*/  @P0 LDG.E.64 R30, desc[UR8][R52.64] ;  /* 0x00000008341e0981 */ /* 0x000762000c1e1b00 */
[----:B0-----:R-:W-:-:S06]  /*1f50*/  CS2R R56, SRZ ;  /* 0x0000000000387805 */ /* 0x001fcc000001ff00 */
[----:B------:R-:W5:Y:S01]  /*1f60*/  @P0 LDG.E.64 R56, desc[UR8][R34.64] ;  /* 0x0000000822380981 */ /* 0x000f62000c1e1b00 */
[----:B------:R-:W-:Y:S02]  /*1f70*/  ISETP.NE.AND P0, PT, R32, RZ, PT ;  /* 0x000000ff2000720c */ /* 0x000fe40003f05270 */
[----:B------:R-:W-:Y:S02]  /*1f80*/  CS2R R28, SRZ ;  /* 0x00000000001c7805 */ /* 0x000fe4000001ff00 */
[----:B-1----:R-:W-:Y:S02]  /*1f90*/  CS2R R32, SRZ ;  /* 0x0000000000207805 */ /* 0x002fe4000001ff00 */
[----:B---3--:R-:W-:Y:S02]  /*1fa0*/  CS2R R52, SRZ ;  /* 0x0000000000347805 */ /* 0x008fe4000001ff00 */
[----:B------:R-:W5:Y:S01]  /*1fb0*/  @P5 LDG.E.64 R28, desc[UR8][R90.64] ;  /* 0x000000085a1c5981 */ /* 0x000f62000c1e1b00 */
[----:B------:R-:W-:-:S03]  /*1fc0*/  ISETP.NE.AND P5, PT, R114, RZ, PT ;  /* 0x000000ff7200720c */ /* 0x000fc60003fa5270 */
[----:B------:R0:W5:Y:S04]  /*1fd0*/  @P6 LDG.E.64 R32, desc[UR8][R36.64] ;  /* 0x0000000824206981 */ /* 0x000168000c1e1b00 */
[----:B------:R1:W5:Y:S01]  /*1fe0*/  @P0 LDG.E.64 R52, desc[UR8][R48.64] ;  /* 0x0000000830340981 */ /* 0x000362000c1e1b00 */
[----:B0-----:R-:W-:Y:S02]  /*1ff0*/  CS2R R36, SRZ ;  /* 0x0000000000247805 */ /* 0x001fe4000001ff00 */
[----:B-1----:R-:W-:-:S04]  /*2000*/  CS2R R48, SRZ ;  /* 0x0000000000307805 */ /* 0x002fc8000001ff00 */
[----:B------:R0:W5:Y:S01]  /*2010*/  @P1 LDG.E.64 R36, desc[UR8][R40.64] ;  /* 0x0000000828241981 */ /* 0x000162000c1e1b00 */
[----:B------:R-:W-:-:S03]  /*2020*/  CS2R R34, SRZ ;  /* 0x0000000000227805 */ /* 0x000fc6000001ff00 */
[----:B------:R1:W5:Y:S04]  /*2030*/  @P2 LDG.E.64 R48, desc[UR8][R78.64] ;  /* 0x000000084e302981 */ /* 0x000368000c1e1b00 */
[----:B------:R3:W5:Y:S01]  /*2040*/  @P0 LDG.E.64 R34, desc[UR8][R50.64] ;  /* 0x0000000832220981 */ /* 0x000762000c1e1b00 */
[----:B0-----:R-:W-:Y:S02]  /*2050*/  CS2R R40, SRZ ;  /* 0x0000000000287805 */ /* 0x001fe4000001ff00 */
[----:B-1----:R-:W-:-:S04]  /*2060*/  CS2R R78, SRZ ;  /* 0x00000000004e7805 */ /* 0x002fc8000001ff00 */
[----:B------:R-:W5:Y:S01]  /*2070*/  @P5 LDG.E.64 R40, desc[UR8][R86.64] ;  /* 0x0000000856285981 */ /* 0x000f62000c1e1b00 */
[----:B---3--:R-:W-:-:S03]  /*2080*/  CS2R R50, SRZ ;  /* 0x0000000000327805 */ /* 0x008fc6000001ff00 */
[----:B------:R-:W5:Y:S01]  /*2090*/  @P5 LDG.E.64 R78, desc[UR8][R44.64] ;  /* 0x000000082c4e5981 */ /* 0x000f62000c1e1b00 */
[----:B------:R-:W-:-:S03]  /*20a0*/  ISETP.GT.U32.AND P5, PT, R5, 0x7f, PT ;  /* 0x0000007f0500780c */ /* 0x000fc60003fa4070 */
[----:B------:R0:W5:Y:S01]  /*20b0*/  @P1 LDG.E.64 R50, desc[UR8][R38.64] ;  /* 0x0000000826321981 */ /* 0x000162000c1e1b00 */
[----:B------:R-:W-:Y:S01]  /*20c0*/  BSSY B0, `(.L_x_1480) ;  /* 0x0000011000007945 */ /* 0x000fe20003800000 */
[----:B0-----:R-:W-:Y:S02]  /*20d0*/  CS2R R38, SRZ ;  /* 0x0000000000267805 */ /* 0x001fe4000001ff00 */
[----:B------:R-:W-:-:S04]  /*20e0*/  CS2R R44, SRZ ;  /* 0x00000000002c7805 */ /* 0x000fc8000001ff00 */
[----:B------:R0:W5:Y:S02]  /*20f0*/  @P2 LDG.E.64 R38, desc[UR8][R42.64] ;  /* 0x000000082a262981 */ /* 0x000164000c1e1b00 */
[----:B0-----:R-:W-:Y:S01]  /*2100*/  CS2R R42, SRZ ;  /* 0x00000000002a7805 */ /* 0x001fe2000001ff00 */
[----:B--2---:R-:W-:Y:S06]  /*2110*/  @P5 BRA `(.L_x_1481) ;  /* 0x00000000002c5947 */ /* 0x004fec0003800000 */
        /* <DEDUP_REMOVED lines=11> */
.L_x_1481:
[----:B------:R-:W-:Y:S05]  /*21d0*/  BSYNC B0 ;  /* 0x0000000000007941 */ /* 0x000fea0003800000 */
.L_x_1480:
[----:B------:R-:W-:Y:S01]  /*21e0*/  ISETP.NE.AND P5, PT, RZ, UR7, PT ;  /* 0x00000007ff007c0c */ /* 0x000fe2000bfa5270 */
[C---:B-----5:R-:W-:Y:S01]  /*21f0*/  FADD.FTZ R77, -R76.reuse, R82 ;  /* 0x000000524c4d7221 */ /* 0x060fe20000010100 */
[C---:B------:R-:W-:Y:S01]  /*2200*/  FADD.FTZ R99, -R76.reuse, R83 ;  /* 0x000000534c637221 */ /* 0x040fe20000010100 */
[C---:B------:R-:W-:Y:S01]  /*2210*/  FADD.FTZ R97, -R76.reuse, R81 ;  /* 0x000000514c617221 */ /* 0x040fe20000010100 */
[----:B------:R-:W-:Y:S01]  /*2220*/  FADD.FTZ R71, -R76, R80 ;  /* 0x000000504c477221 */ /* 0x000fe20000010100 */
[----:B------:R-:W-:Y:S01]  /*2230*/  MOV R83, R18 ;  /* 0x0000001200537202 */ /* 0x000fe20000000f00 */
[-C--:B------:R-:W-:Y:S01]  /*2240*/  FMUL.FTZ R100, R77, R4.reuse ;  /* 0x000000044d647220 */ /* 0x080fe20000410000 */
[----:B------:R-:W-:Y:S01]  /*2250*/  MOV R81, R19 ;  /* 0x0000001300517202 */ /* 0x000fe20000000f00 */
[----:B------:R-:W-:Y:S01]  /*2260*/  FMUL.FTZ R99, R99, R4 ;  /* 0x0000000463637220 */ /* 0x000fe20000410000 */
[----:B------:R-:W-:-:S04]  /*2270*/  MOV R82, R20 ;  /* 0x0000001400527202 */ /* 0x000fc80000000f00 */
        /* <DEDUP_REMOVED lines=19> */
.L_x_1482:
[----:B0-----:R-:W-:Y:S01]  /*23b0*/  FMUL.FTZ R85, R83, R42 ;  /* 0x0000002a53557220 */ /* 0x001fe20000410000 */
[-C--:B------:R-:W-:Y:S01]  /*23c0*/  FMUL.FTZ R98, R71, R4.reuse ;  /* 0x0000000447627220 */ /* 0x080fe20000410000 */
[----:B------:R-:W-:Y:S01]  /*23d0*/  MOV R77, R21 ;  /* 0x00000015004d7202 */ /* 0x000fe20000000f00 */
        /* <DEDUP_REMOVED lines=18> */
[----:B-1----:R-:W-:Y:S01]  /*2500*/  FADD.FTZ R91, -R87, 1 ;  /* 0x3f800000575b7421 */ /* 0x002fe20000010100 */
[----:B------:R-:W-:Y:S02]  /*2510*/  FMUL.FTZ R87, R20, R87 ;  /* 0x0000005714577220 */ /* 0x000fe40000410000 */
[----:B------:R-:W-:Y:S01]  /*2520*/  FMUL.FTZ R77, R77, R92 ;  /* 0x0000005c4d4d7220 */ /* 0x000fe20000410000 */
[----:B------:R-:W-:-:S04]  /*2530*/  FFMA.FTZ R82, R82, R91, 1 ;  /* 0x3f80000052527423 */ /* 0x000fc8000001005b */
[----:B------:R-:W-:-:S07]  /*2540*/  FMUL.FTZ R82, R87, R82 ;  /* 0x0000005257527220 */ /* 0x000fce0000410000 */
.L_x_1483:
[----:B------:R-:W-:Y:S01]  /*2550*/  FFMA.FTZ R87, R99, R80, R84 ;  /* 0x0000005063577223 */ /* 0x000fe20000010054 */
[----:B------:R-:W-:Y:S01]  /*2560*/  FMUL.FTZ R85, R82, R42 ;  /* 0x0000002a52557220 */ /* 0x000fe20000410000 */
[----:B------:R-:W-:Y:S01]  /*2570*/  FADD.FTZ R80, R80, R71 ;  /* 0x0000004750507221 */ /* 0x000fe20000010000 */
[----:B------:R-:W-:Y:S01]  /*2580*/  FADD.FTZ R95, -R76, R47 ;  /* 0x0000002f4c5f7221 */ /* 0x000fe20000010100 */
[----:B------:R-:W-:Y:S01]  /*2590*/  MOV R47, R23 ;  /* 0x00000017002f7202 */ /* 0x000fe20000000f00 */
[----:B------:R-:W-:Y:S01]  /*25a0*/  FFMA.FTZ R84, R98, R85, R87 ;  /* 0x0000005562547223 */ /* 0x000fe20000010057 */
[----:B------:R-:W-:Y:S01]  /*25b0*/  FADD.FTZ R71, R80, R85 ;  /* 0x0000005550477221 */ /* 0x000fe20000010000 */
[----:B------:R-:W-:Y:S01]  /*25c0*/  FADD.FTZ R85, -R76, R46 ;  /* 0x0000002e4c557221 */ /* 0x000fe20000010100 */
[----:B------:R-:W-:Y:S01]  /*25d0*/  MOV R80, R22 ;  /* 0x0000001600507202 */ /* 0x000fe20000000f00 */
[----:B------:R-:W-:Y:S01]  /*25e0*/  FMUL.FTZ R46, R77, R43 ;  /* 0x0000002b4d2e7220 */ /* 0x000fe20000410000 */
[-C--:B------:R-:W-:Y:S01]  /*25f0*/  FMUL.FTZ R95, R95, R4.reuse ;  /* 0x000000045f5f7220 */ /* 0x080fe20000410000 */
        /* <DEDUP_REMOVED lines=20> */
.L_x_1484:
[----:B------:R-:W-:Y:S01]  /*2740*/  FFMA.FTZ R87, R97, R46, R84 ;  /* 0x0000002e61577223 */ /* 0x000fe20000010054 */
[----:B------:R-:W-:Y:S01]  /*2750*/  FMUL.FTZ R85, R80, R42 ;  /* 0x0000002a50557220 */ /* 0x000fe20000410000 */
[----:B------:R-:W-:Y:S01]  /*2760*/  FADD.FTZ R46, R46, R71 ;  /* 0x000000472e2e7221 */ /* 0x000fe20000010000 */
[----:B------:R-:W-:Y:S01]  /*2770*/  FADD.FTZ R79, -R76, R79 ;  /* 0x0000004f4c4f7221 */ /* 0x000fe20000010100 */
[----:B------:R-:W-:Y:S01]  /*2780*/  MOV R71, R40 ;  /* 0x0000002800477202 */ /* 0x000fe20000000f00 */
[----:B------:R-:W-:Y:S01]  /*2790*/  FFMA.FTZ R84, R96, R85, R87 ;  /* 0x0000005560547223 */ /* 0x000fe20000010057 */
[----:B------:R-:W-:Y:S01]  /*27a0*/  FADD.FTZ R87, -R76, R78 ;  /* 0x0000004e4c577221 */ /* 0x000fe20000010100 */
[----:B------:R-:W-:Y:S01]  /*27b0*/  FADD.FTZ R85, R46, R85 ;  /* 0x000000552e557221 */ /* 0x000fe20000010000 */
        /* <DEDUP_REMOVED lines=23> */
.L_x_1485:
[----:B------:R-:W-:Y:S01]  /*2930*/  FFMA.FTZ R87, R95, R78, R84 ;  /* 0x0000004e5f577223 */ /* 0x000fe20000010054 */
[----:B------:R-:W-:Y:S01]  /*2940*/  FMUL.FTZ R79, R71, R42 ;  /* 0x0000002a474f7220 */ /* 0x000fe20000410000 */
[----:B------:R-:W-:Y:S01]  /*2950*/  FADD.FTZ R84, R78, R85 ;  /* 0x000000554e547221 */ /* 0x000fe20000010000 */
[C---:B------:R-:W-:Y:S01]  /*2960*/  FADD.FTZ R62, -R76.reuse, R62 ;  /* 0x0000003e4c3e7221 */ /* 0x040fe20000010100 */
[----:B------:R-:W-:Y:S01]  /*2970*/  FADD.FTZ R63, -R76, R63 ;  /* 0x0000003f4c3f7221 */ /* 0x000fe20000010100 */
[----:B------:R-:W-:Y:S01]  /*2980*/  FFMA.FTZ R78, R94, R79, R87 ;  /* 0x0000004f5e4e7223 */ /* 0x000fe20000010057 */
[----:B------:R-:W-:Y:S01]  /*2990*/  FADD.FTZ R79, R84, R79 ;  /* 0x0000004f544f7221 */ /* 0x000fe20000010000 */
[----:B------:R-:W-:Y:S01]  /*29a0*/  FMUL.FTZ R84, R46, R43 ;  /* 0x0000002b2e547220 */ /* 0x000fe20000410000 */
[C---:B------:R-:W-:Y:S01]  /*29b0*/  FADD.FTZ R60, -R76.reuse, R60 ;  /* 0x0000003c4c3c7221 */ /* 0x040fe20000010100 */
        /* <DEDUP_REMOVED lines=22> */
[----:B------:R-:W-:Y:S01]  /*2b20*/  FADD.FTZ R79, R84, R79 ;  /* 0x0000004f544f7221 */ /* 0x000fe20000010000 */
[----:B------:R-:W-:Y:S01]  /*2b30*/  MOV R78, R24 ;  /* 0x00000018004e7202 */ /* 0x000fe20000000f00 */
[-C--:B------:R-:W-:Y:S01]  /*2b40*/  FMUL.FTZ R92, R62, R4.reuse ;  /* 0x000000043e5c7220 */ /* 0x080fe20000410000 */
[----:B------:R-:W-:Y:S01]  /*2b50*/  MOV R76, R25 ;  /* 0x00000019004c7202 */ /* 0x000fe20000000f00 */
        /* <DEDUP_REMOVED lines=20> */
.L_x_1486:
[----:B------:R-:W-:Y:S01]  /*2ca0*/  FMUL.FTZ R84, R78, R42 ;  /* 0x0000002a4e547220 */ /* 0x000fe20000410000 */
[----:B------:R-:W-:Y:S01]  /*2cb0*/  FFMA.FTZ R63, R100, R83, RZ ;  /* 0x00000053643f7223 */ /* 0x000fe200000100ff */
[----:B------:R-:W-:Y:S01]  /*2cc0*/  FADD.FTZ R87, RZ, R83 ;  /* 0x00000053ff577221 */ /* 0x000fe20000010000 */
[----:B------:R-:W-:Y:S01]  /*2cd0*/  FMUL.FTZ R62, R76, R43 ;  /* 0x0000002b4c3e7220 */ /* 0x000fe20000410000 */
[----:B------:R-:W-:Y:S01]  /*2ce0*/  FFMA.FTZ R86, R92, R84, R85 ;  /* 0x000000545c567223 */ /* 0x000fe20000010055 */
[----:B------:R-:W-:Y:S01]  /*2cf0*/  FADD.FTZ R83, R79, R84 ;  /* 0x000000544f537221 */ /* 0x000fe20000010000 */
[----:B------:R-:W-:Y:S01]  /*2d00*/  FFMA.FTZ R79, R98, R82, R63 ;  /* 0x00000052624f7223 */ /* 0x000fe2000001003f */
[----:B------:R-:W-:Y:S01]  /*2d10*/  FADD.FTZ R87, R87, R82 ;  /* 0x0000005257577221 */ /* 0x000fe20000010000 */
[----:B------:R-:W-:Y:S01]  /*2d20*/  FFMA.FTZ R85, R91, R62, R86 ;  /* 0x0000003e5b557223 */ /* 0x000fe20000010056 */
[----:B------:R-:W-:Y:S01]  /*2d30*/  FADD.FTZ R83, R62, R83 ;  /* 0x000000533e537221 */ /* 0x000fe20000010000 */
[----:B------:R-:W-:Y:S01]  /*2d40*/  MOV R63, R26 ;  /* 0x0000001a003f7202 */ /* 0x000fe20000000f00 */
[-C--:B------:R-:W-:Y:S01]  /*2d50*/  FMUL.FTZ R90, R60, R4.reuse ;  /* 0x000000043c5a7220 */ /* 0x080fe20000410000 */
[----:B------:R-:W-:Y:S01]  /*2d60*/  MOV R62, R27 ;  /* 0x0000001b003e7202 */ /* 0x000fe20000000f00 */
        /* <DEDUP_REMOVED lines=22> */
.L_x_1487:
        /* <DEDUP_REMOVED lines=8> */
[----:B------:R-:W-:Y:S01]  /*2f50*/  MOV R77, R28 ;  /* 0x0000001c004d7202 */ /* 0x000fe20000000f00 */
[----:B------:R-:W-:Y:S01]  /*2f60*/  FMUL.FTZ R87, R59, R4 ;  /* 0x000000043b577220 */ /* 0x000fe20000410000 */
[----:B------:R-:W-:Y:S01]  /*2f70*/  FFMA.FTZ R81, R89, R60, R88 ;  /* 0x0000003c59517223 */ /* 0x000fe20000010058 */
[----:B------:R-:W-:Y:S01]  /*2f80*/  FADD.FTZ R80, R60, R83 ;  /* 0x000000533c507221 */ /* 0x000fe20000010000 */
        /* <DEDUP_REMOVED lines=21> */
.L_x_1488:
[----:B------:R-:W-:Y:S01]  /*30e0*/  FMUL.FTZ R59, R77, R42 ;  /* 0x0000002a4d3b7220 */ /* 0x000fe20000410000 */
[----:B------:R-:W-:Y:S01]  /*30f0*/  FFMA.FTZ R79, R94, R71, R79 ;  /* 0x000000475e4f7223 */ /* 0x000fe2000001004f */
[----:B------:R-:W-:Y:S01]  /*3100*/  FADD.FTZ R61, R84, R47 ;  /* 0x0000002f543d7221 */ /* 0x000fe20000010000 */
[----:B------:R-:W-:Y:S01]  /*3110*/  FFMA.FTZ R82, R95, R47, R82 ;  /* 0x0000002f5f527223 */ /* 0x000fe20000010052 */
[----:B------:R-:W-:Y:S01]  /*3120*/  FFMA.FTZ R58, R88, R59, R81 ;  /* 0x0000003b583a7223 */ /* 0x000fe20000010051 */
[----:B------:R-:W-:Y:S01]  /*3130*/  FADD.FTZ R59, R80, R59 ;  /* 0x0000003b503b7221 */ /* 0x000fe20000010000 */
[----:B------:R-:W-:Y:S01]  /*3140*/  FMUL.FTZ R80, R60, R43 ;  /* 0x0000002b3c507220 */ /* 0x000fe20000410000 */
[----:B------:R-:W-:Y:S01]  /*3150*/  FADD.FTZ R81, R86, R71 ;  /* 0x0000004756517221 */ /* 0x000fe20000010000 */
[-C--:B------:R-:W-:Y:S01]  /*3160*/  FMUL.FTZ R86, R56, R4.reuse ;  /* 0x0000000438567220 */ /* 0x080fe20000410000 */
[----:B------:R-:W-:Y:S01]  /*3170*/  FMUL.FTZ R85, R57, R4 ;  /* 0x0000000439557220 */ /* 0x000fe20000410000 */
[----:B------:R-:W-:Y:S01]  /*3180*/  FFMA.FTZ R71, R87, R80, R58 ;  /* 0x0000005057477223 */ /* 0x000fe2000001003a */
[----:B------:R-:W-:Y:S01]  /*3190*/  FADD.FTZ R80, R80, R59 ;  /* 0x0000003b50507221 */ /* 0x000fe20000010000 */
[----:B------:R-:W-:-:S02]  /*31a0*/  MOV R58, R30 ;  /* 0x0000001e003a7202 */ /* 0x000fc40000000f00 */
        /* <DEDUP_REMOVED lines=15> */
[----:B-1----:R-:W-:-:S04]  /*32a0*/  FADD.FTZ R102, -R58, 1 ;  /* 0x3f8000003a667421 */ /* 0x002fc80000010100 */
[----:B------:R-:W-:Y:S01]  /*32b0*/  FFMA.FTZ R47, R47, R102, 1 ;  /* 0x3f8000002f2f7423 */ /* 0x000fe20000010066 */
[----:B------:R-:W-:Y:S01]  /*32c0*/  FMUL.FTZ R102, R31, R58 ;  /* 0x0000003a1f667220 */ /* 0x000fe20000410000 */
[----:B------:R-:W-:-:S03]  /*32d0*/  FMUL.FTZ R58, R59, R56 ;  /* 0x000000383b3a7220 */ /* 0x000fc60000410000 */
[----:B------:R-:W-:-:S07]  /*32e0*/  FMUL.FTZ R59, R102, R47 ;  /* 0x0000002f663b7220 */ /* 0x000fce0000410000 */
.L_x_1489:
[----:B------:R-:W-:Y:S01]  /*32f0*/  FMUL.FTZ R57, R58, R42 ;  /* 0x0000002a3a397220 */ /* 0x000fe20000410000 */
[----:B------:R-:W-:Y:S01]  /*3300*/  FADD.FTZ R47, R61, R46 ;  /* 0x0000002e3d2f7221 */ /* 0x000fe20000010000 */
[----:B------:R-:W-:Y:S01]  /*3310*/  FFMA.FTZ R82, R93, R46, R82 ;  /* 0x0000002e5d527223 */ /* 0x000fe20000010052 */
[----:B------:R-:W-:Y:S01]  /*3320*/  FADD.FTZ R56, R81, R78 ;  /* 0x0000004e51387221 */ /* 0x000fe20000010000 */
[----:B------:R-:W-:Y:S01]  /*3330*/  FFMA.FTZ R46, R86, R57, R71 ;  /* 0x00000039562e7223 */ /* 0x000fe20000010047 */
[----:B------:R-:W-:Y:S01]  /*3340*/  FMUL.FTZ R71, R59, R43 ;  /* 0x0000002b3b477220 */ /* 0x000fe20000410000 */
[----:B------:R-:W-:Y:S01]  /*3350*/  FADD.FTZ R80, R80, R57 ;  /* 0x0000003950507221 */ /* 0x000fe20000010000 */
[----:B------:R-:W-:Y:S01]  /*3360*/  FFMA.FTZ R79, R92, R78, R79 ;  /* 0x0000004e5c4f7223 */ /* 0x000fe2000001004f */
[----:B------:R-:W-:Y:S01]  /*3370*/  MOV R61, R32 ;  /* 0x00000020003d7202 */ /* 0x000fe20000000f00 */
[----:B------:R-:W-:Y:S01]  /*3380*/  FFMA.FTZ R57, R85, R71, R46 ;  /* 0x0000004755397223 */ /* 0x000fe2000001002e */
[----:B------:R-:W-:Y:S01]  /*3390*/  FADD.FTZ R71, R71, R80 ;  /* 0x0000005047477221 */ /* 0x000fe20000010000 */
[----:B------:R-:W-:Y:S01]  /*33a0*/  MOV R46, R33 ;  /* 0x00000021002e7202 */ /* 0x000fe20000000f00 */
        /* <DEDUP_REMOVED lines=16> */
[----:B-1----:R-:W-:-:S03]  /*34b0*/  FADD.FTZ R81, -R78, 1 ;  /* 0x3f8000004e517421 */ /* 0x002fc60000010100 */
[----:B------:R-:W-:Y:S01]  /*34c0*/  FMUL.FTZ R61, R61, R54 ;  /* 0x000000363d3d7220 */ /* 0x000fe20000410000 */
[----:B------:R-:W-:Y:S01]  /*34d0*/  FFMA.FTZ R46, R46, R81, 1 ;  /* 0x3f8000002e2e7423 */ /* 0x000fe20000010051 */
[----:B------:R-:W-:-:S04]  /*34e0*/  FMUL.FTZ R81, R33, R78 ;  /* 0x0000004e21517220 */ /* 0x000fc80000410000 */
[----:B------:R-:W-:-:S07]  /*34f0*/  FMUL.FTZ R46, R81, R46 ;  /* 0x0000002e512e7220 */ /* 0x000fce0000410000 */
.L_x_1490:
[----:B------:R-:W-:Y:S01]  /*3500*/  FMUL.FTZ R54, R61, R42 ;  /* 0x0000002a3d367220 */ /* 0x000fe20000410000 */
[----:B------:R-:W-:Y:S01]  /*3510*/  FADD.FTZ R55, R47, R76 ;  /* 0x0000004c2f377221 */ /* 0x000fe20000010000 */
[----:B------:R-:W-:Y:S01]  /*3520*/  FMUL.FTZ R47, R46, R43 ;  /* 0x0000002b2e2f7220 */ /* 0x000fe20000410000 */
[----:B------:R-:W-:Y:S01]  /*3530*/  FADD.FTZ R56, R56, R63 ;  /* 0x0000003f38387221 */ /* 0x000fe20000010000 */
[----:B------:R-:W-:Y:S01]  /*3540*/  FFMA.FTZ R78, R84, R54, R57 ;  /* 0x00000036544e7223 */ /* 0x000fe20000010039 */
[----:B------:R-:W-:Y:S01]  /*3550*/  FADD.FTZ R54, R71, R54 ;  /* 0x0000003647367221 */ /* 0x000fe20000010000 */
[----:B------:R-:W-:Y:S01]  /*3560*/  FFMA.FTZ R79, R90, R63, R79 ;  /* 0x0000003f5a4f7223 */ /* 0x000fe2000001004f */
[----:B------:R-:W-:Y:S01]  /*3570*/  FFMA.FTZ R76, R91, R76, R82 ;  /* 0x0000004c5b4c7223 */ /* 0x000fe20000010052 */
        /* <DEDUP_REMOVED lines=25> */
.L_x_1491:
[----:B------:R-:W-:Y:S01]  /*3710*/  FMUL.FTZ R52, R54, R42 ;  /* 0x0000002a36347220 */ /* 0x000fe20000410000 */
[----:B------:R-:W-:Y:S01]  /*3720*/  FADD.FTZ R55, R55, R62 ;  /* 0x0000003e37377221 */ /* 0x000fe20000010000 */
[----:B------:R-:W-:Y:S01]  /*3730*/  FFMA.FTZ R76, R89, R62, R76 ;  /* 0x0000003e594c7223 */ /* 0x000fe2000001004c */
[----:B------:R-:W-:Y:S01]  /*3740*/  FMUL.FTZ R80, R50, R4 ;  /* 0x0000000432507220 */ /* 0x000fe20000410000 */
[----:B------:R-:W-:Y:S01]  /*3750*/  FFMA.FTZ R62, R82, R52, R57 ;  /* 0x00000034523e7223 */ /* 0x000fe20000010039 */
[----:B------:R-:W-:Y:S01]  /*3760*/  FADD.FTZ R53, R63, R52 ;  /* 0x000000343f357221 */ /* 0x000fe20000010000 */
[----:B------:R-:W-:Y:S01]  /*3770*/  FMUL.FTZ R52, R47, R43 ;  /* 0x0000002b2f347220 */ /* 0x000fe20000410000 */
[----:B------:R-:W-:Y:S01]  /*3780*/  FFMA.FTZ R63, R88, R77, R79 ;  /* 0x0000004d583f7223 */ /* 0x000fe2000001004f */
[----:B------:R-:W-:Y:S01]  /*3790*/  FADD.FTZ R57, R56, R77 ;  /* 0x0000004d38397221 */ /* 0x000fe20000010000 */
        /* <DEDUP_REMOVED lines=24> */
.L_x_1492:
        /* <DEDUP_REMOVED lines=33> */
.L_x_1493:
[----:B------:R-:W-:Y:S01]  /*3b30*/  FMUL.FTZ R49, R51, R42 ;  /* 0x0000002a33317220 */ /* 0x000fe20000410000 */
[----:B------:R-:W-:Y:S01]  /*3b40*/  FADD.FTZ R58, R56, R59 ;  /* 0x0000003b383a7221 */ /* 0x000fe20000010000 */
[----:B------:R-:W-:Y:S01]  /*3b50*/  FFMA.FTZ R57, R85, R59, R76 ;  /* 0x0000003b55397223 */ /* 0x000fe2000001004c */
[----:B------:R-:W-:Y:S01]  /*3b60*/  FADD.FTZ R56, R60, R61 ;  /* 0x0000003d3c387221 */ /* 0x000fe20000010000 */
[----:B------:R-:W-:Y:S01]  /*3b70*/  FFMA.FTZ R48, R78, R49, R63 ;  /* 0x000000314e307223 */ /* 0x000fe2000001003f */
[----:B------:R-:W-:Y:S01]  /*3b80*/  FADD.FTZ R62, R62, R49 ;  /* 0x000000313e3e7221 */ /* 0x000fe20000010000 */
[----:B------:R-:W-:Y:S01]  /*3b90*/  FMUL.FTZ R49, R50, R43 ;  /* 0x0000002b32317220 */ /* 0x000fe20000410000 */
[----:B------:R-:W-:Y:S01]  /*3ba0*/  FFMA.FTZ R55, R84, R61, R55 ;  /* 0x0000003d54377223 */ /* 0x000fe20000010037 */
        /* <DEDUP_REMOVED lines=25> */
.L_x_1494:
[----:B------:R-:W-:Y:S01]  /*3d40*/  FMUL.FTZ R61, R49, R42 ;  /* 0x0000002a313d7220 */ /* 0x000fe20000410000 */
[----:B------:R-:W-:Y:S01]  /*3d50*/  FMUL.FTZ R63, R48, R43 ;  /* 0x0000002b303f7220 */ /* 0x000fe20000410000 */
[-C--:B------:R-:W-:Y:S01]  /*3d60*/  FMUL.FTZ R74, R72, R4.reuse ;  /* 0x00000004484a7220 */ /* 0x080fe20000410000 */
[----:B------:R-:W-:Y:S01]  /*3d70*/  FMUL.FTZ R73, R73, R4 ;  /* 0x0000000449497220 */ /* 0x000fe20000410000 */
[----:B------:R-:W-:Y:S01]  /*3d80*/  FFMA.FTZ R62, R76, R61, R59 ;  /* 0x0000003d4c3e7223 */ /* 0x000fe2000001003b */
[----:B------:R-:W-:Y:S01]  /*3d90*/  FADD.FTZ R60, R60, R61 ;  /* 0x0000003d3c3c7221 */ /* 0x000fe20000010000 */
[----:B------:R-:W-:Y:S02]  /*3da0*/  MOV R61, R12 ;  /* 0x0000000c003d7202 */ /* 0x000fe40000000f00 */
[----:B------:R-:W-:Y:S01]  /*3db0*/  FFMA.FTZ R62, R75, R63, R62 ;  /* 0x0000003f4b3e7223 */ /* 0x000fe2000001003e */
[----:B------:R-:W-:Y:S01]  /*3dc0*/  FADD.FTZ R63, R63, R60 ;  /* 0x0000003c3f3f7221 */ /* 0x000fe20000010000 */
[----:B------:R-:W-:Y:S01]  /*3dd0*/  MOV R60, R13 ;  /* 0x0000000d003c7202 */ /* 0x000fe20000000f00 */
        /* <DEDUP_REMOVED lines=13> */
[----:B------:R-:W-:-:S04]  /*3eb0*/  FFMA.FTZ R60, R59, R60, 1 ;  /* 0x3f8000003b3c7423 */ /* 0x000fc8000001003c */
[----:B------:R-:W-:Y:S01]  /*3ec0*/  FMUL.FTZ R61, R61, R60 ;  /* 0x0000003c3d3d7220 */ /* 0x000fe20000410000 */
[----:B-1----:R-:W-:Y:S01]  /*3ed0*/  FADD.FTZ R59, -R71, 1 ;  /* 0x3f800000473b7421 */ /* 0x002fe20000010100 */
[----:B------:R-:W-:-:S03]  /*3ee0*/  FMUL.FTZ R71, R13, R71 ;  /* 0x000000470d477220 */ /* 0x000fc60000410000 */
[----:B------:R-:W-:-:S04]  /*3ef0*/  FFMA.FTZ R59, R72, R59, 1 ;  /* 0x3f800000483b7423 */ /* 0x000fc8000001003b */
[----:B------:R-:W-:-:S07]  /*3f00*/  FMUL.FTZ R60, R71, R59 ;  /* 0x0000003b473c7220 */ /* 0x000fce0000410000 */
.L_x_1495:
[----:B------:R-:W-:Y:S01]  /*3f10*/  FMUL.FTZ R59, R61, R42 ;  /* 0x0000002a3d3b7220 */ /* 0x000fe20000410000 */
[----:B------:R-:W-:Y:S01]  /*3f20*/  FMUL.FTZ R71, R67, R4 ;  /* 0x0000000443477220 */ /* 0x000fe20000410000 */
[----:B------:R-:W-:Y:S02]  /*3f30*/  MOV R67, R14 ;  /* 0x0000000e00437202 */ /* 0x000fe40000000f00 */
[----:B------:R-:W-:Y:S01]  /*3f40*/  FADD.FTZ R72, R63, R59 ;  /* 0x0000003b3f487221 */ /* 0x000fe20000010000 */
[----:B------:R-:W-:Y:S01]  /*3f50*/  FFMA.FTZ R62, R74, R59, R62 ;  /* 0x0000003b4a3e7223 */ /* 0x000fe2000001003e */
[----:B------:R-:W-:-:S04]  /*3f60*/  FMUL.FTZ R63, R60, R43 ;  /* 0x0000002b3c3f7220 */ /* 0x000fc80000410000 */
[----:B------:R-:W-:Y:S01]  /*3f70*/  FFMA.FTZ R59, R73, R63, R62 ;  /* 0x0000003f493b7223 */ /* 0x000fe2000001003e */
[----:B------:R-:W-:Y:S01]  /*3f80*/  FADD.FTZ R62, R63, R72 ;  /* 0x000000483f3e7221 */ /* 0x000fe20000010000 */
[----:B------:R-:W-:Y:S01]  /*3f90*/  FMUL.FTZ R72, R66, R4 ;  /* 0x0000000442487220 */ /* 0x000fe20000410000 */
        /* <DEDUP_REMOVED lines=20> */
.L_x_1496:
[----:B------:R-:W-:Y:S01]  /*40e0*/  FMUL.FTZ R63, R67, R42 ;  /* 0x0000002a433f7220 */ /* 0x000fe20000410000 */
[-C--:B------:R-:W-:Y:S01]  /*40f0*/  FMUL.FTZ R102, R65, R4.reuse ;  /* 0x0000000441667220 */ /* 0x080fe20000410000 */
[----:B------:R-:W-:Y:S01]  /*4100*/  FMUL.FTZ R103, R64, R4 ;  /* 0x0000000440677220 */ /* 0x000fe20000410000 */
[----:B------:R-:W-:Y:S01]  /*4110*/  MOV R65, R16 ;  /* 0x0000001000417202 */ /* 0x000fe20000000f00 */
[----:B------:R-:W-:Y:S01]  /*4120*/  FFMA.FTZ R59, R72, R63, R59 ;  /* 0x0000003f483b7223 */ /* 0x000fe2000001003b */
[----:B------:R-:W-:Y:S01]  /*4130*/  FADD.FTZ R62, R62, R63 ;  /* 0x0000003f3e3e7221 */ /* 0x000fe20000010000 */
[----:B------:R-:W-:-:S04]  /*4140*/  FMUL.FTZ R63, R66, R43 ;  /* 0x0000002b423f7220 */ /* 0x000fc80000410000 */
[----:B------:R-:W-:Y:S01]  /*4150*/  FFMA.FTZ R59, R71, R63, R59 ;  /* 0x0000003f473b7223 */ /* 0x000fe2000001003b */
[----:B------:R-:W-:Y:S01]  /*4160*/  FADD.FTZ R62, R63, R62 ;  /* 0x0000003e3f3e7221 */ /* 0x000fe20000010000 */
        /* <DEDUP_REMOVED lines=20> */
.L_x_1497:
[----:B------:R-:W0:Y:S01]  /*42b0*/  S2R R68, SR_LANEID ;  /* 0x0000000000447919 */ /* 0x000e220000000000 */
[----:B------:R-:W-:Y:S01]  /*42c0*/  FMUL.FTZ R64, R65, R42 ;  /* 0x0000002a41407220 */ /* 0x000fe20000410000 */
[----:B------:R-:W-:Y:S01]  /*42d0*/  FMUL.FTZ R125, R63, R43 ;  /* 0x0000002b3f7d7220 */ /* 0x000fe20000410000 */
        /* <DEDUP_REMOVED lines=11> */
[----:B------:R-:W-:Y:S01]  /*4390*/  SHFL.DOWN PT, R64, R62, 0x1, 0x1f ;  /* 0x08201f003e407f89 */ /* 0x000fe200000e0000 */
[----:B------:R-:W-:Y:S01]  /*43a0*/  FADD.FTZ R56, R56, R53 ;  /* 0x0000003538387221 */ /* 0x000fe20000010000 */
[----:B------:R-:W-:Y:S01]  /*43b0*/  FFMA.FTZ R46, R79, R52, R46 ;  /* 0x000000344f2e7223 */ /* 0x000fe2000001002e */
[----:B------:R-:W-:Y:S01]  /*43c0*/  FADD.FTZ R47, R47, R52 ;  /* 0x000000342f2f7221 */ /* 0x000fe20000010000 */
[----:B------:R-:W1:Y:S01]  /*43d0*/  SHFL.DOWN PT, R125, R59, 0x1, 0x1f ;  /* 0x08201f003b7d7f89 */ /* 0x000e6200000e0000 */
        /* <DEDUP_REMOVED lines=13> */
[----:B0-----:R-:W-:Y:S01]  /*44b0*/  ISETP.GT.AND P5, PT, R68, 0x1e, PT ;  /* 0x0000001e4400780c */ /* 0x001fe20003fa4270 */
[----:B------:R-:W-:Y:S01]  /*44c0*/  FADD.FTZ R56, R56, R67 ;  /* 0x0000004338387221 */ /* 0x000fe20000010000 */
[----:B------:R-:W-:Y:S01]  /*44d0*/  FFMA.FTZ R49, R71, R66, R46 ;  /* 0x0000004247317223 */ /* 0x000fe2000001002e */
[----:B------:R-:W-:-:S02]  /*44e0*/  FADD.FTZ R46, R47, R66 ;  /* 0x000000422f2e7221 */ /* 0x000fc40000010000 */
[----:B------:R-:W-:-:S08]  /*44f0*/  FADD.FTZ R66, R56, R65 ;  /* 0x0000004138427221 */ /* 0x000fd00000010000 */
[----:B-1----:R-:W-:Y:S01]  /*4500*/  @!P5 FADD.FTZ R59, R59, R125 ;  /* 0x0000007d3b3bd221 */ /* 0x002fe20000010000 */
[----:B------:R-:W-:Y:S01]  /*4510*/  @!P5 FADD.FTZ R62, R62, R64 ;  /* 0x000000403e3ed221 */ /* 0x000fe20000010000 */
        /* <DEDUP_REMOVED lines=18> */
[----:B------:R-:W2:Y:S09]  /*4640*/  S2R R68, SR_CTAID.Y ;  /* 0x0000000000447919 */ /* 0x000eb20000002600 */
[----:B0-----:R-:W-:-:S02]  /*4650*/  @!P5 FADD.FTZ R59, R59, R125 ;  /* 0x0000007d3b3bd221 */ /* 0x001fc40000010000 */
[----:B------:R-:W0:Y:S01]  /*4660*/  S2R R125, SR_LANEID ;  /* 0x00000000007d7919 */ /* 0x000e220000000000 */
[----:B-1----:R-:W-:Y:S01]  /*4670*/  @!P5 FADD.FTZ R62, R62, R64 ;  /* 0x000000403e3ed221 */ /* 0x002fe20000010000 */
[----:B------:R-:W-:Y:S01]  /*4680*/  FFMA.FTZ R64, R72, R67, R55 ;  /* 0x0000004348407223 */ /* 0x000fe20000010037 */
[----:B------:R-:W-:Y:S01]  /*4690*/  FADD.FTZ R67, R46, R63 ;  /* 0x0000003f2e437221 */ /* 0x000fe20000010000 */
[----:B------:R-:W-:Y:S02]  /*46a0*/  MOV R47, R59 ;  /* 0x0000003b002f7202 */ /* 0x000fe40000000f00 */
[----:B------:R-:W-:Y:S01]  /*46b0*/  FFMA.FTZ R64, R103, R65, R64 ;  /* 0x0000004167407223 */ /* 0x000fe20000010040 */
[----:B------:R-:W-:Y:S01]  /*46c0*/  FFMA.FTZ R65, R102, R63, R49 ;  /* 0x0000003f66417223 */ /* 0x000fe20000010031 */
[----:B------:R-:W-:-:S04]  /*46d0*/  MOV R46, R62 ;  /* 0x0000003e002e7202 */ /* 0x000fc80000000f00 */
[----:B------:R1:W-:Y:S01]  /*46e0*/  STS.128 [R3], R64 ;  /* 0x0000004003007388 */ /* 0x0003e20000000c00 */
[----:B0-----:R-:W-:-:S13]  /*46f0*/  ISETP.NE.AND P5, PT, R125, RZ, PT ;  /* 0x000000ff7d00720c */ /* 0x001fda0003fa5270 */
[----:B------:R1:W-:Y:S01]  /*4700*/  @!P5 STS.64 [R122+0x8], R46 ;  /* 0x0000082e7a00d388 */ /* 0x0003e20000000a00 */
[----:B------:R-:W-:Y:S01]  /*4710*/  BAR.SYNC.DEFER_BLOCKING 0x0 ;  /* 0x0000000000007b1d */ /* 0x000fe20000010000 */
[----:B------:R-:W-:-:S13]  /*4720*/  ISETP.NE.AND P5, PT, R5, RZ, PT ;  /* 0x000000ff0500720c */ /* 0x000fda0003fa5270 */
[----:B-12---:R-:W-:Y:S05]  /*4730*/  @P5 BRA `(.L_x_1499) ;  /* 0x00000000002c5947 */ /* 0x006fea0003800000 */
[----:B------:R-:W0:Y:S01]  /*4740*/  S2UR UR6, SR_CgaCtaId ;  /* 0x00000000000679c3 */ /* 0x000e220000008800 */
[----:B------:R-:W-:Y:S02]  /*4750*/  UMOV UR5, 0x400 ;  /* 0x0000040000057882 */ /* 0x000fe40000000000 */
[----:B0-----:R-:W-:-:S09]  /*4760*/  ULEA UR5, UR6, UR5, 0x18 ;  /* 0x0000000506057291 */ /* 0x001fd2000f8ec03f */
        /* <DEDUP_REMOVED lines=8> */
.L_x_1499:
[----:B------:R-:W-:Y:S05]  /*47f0*/  BSYNC B0 ;  /* 0x0000000000007941 */ /* 0x000fea0003800000 */
.L_x_1498:
[----:B------:R-:W-:Y:S01]  /*4800*/  BAR.SYNC.DEFER_BLOCKING 0x0 ;  /* 0x0000000000007b1d */ /* 0x000fe20000010000 */
[----:B------:R-:W-:-:S05]  /*4810*/  ISETP.GT.U32.AND P6, PT, R5, 0x3, PT ;  /* 0x000000030500780c */ /* 0x000fca0003fc4070 */
        /* <DEDUP_REMOVED lines=12> */
[----:B------:R-:W-:Y:S01]  /*48e0*/  LDS.128 R64, [R3+0x140] ;  /* 0x0001400003407984 */ /* 0x000fe20000000c00 */
[----:B------:R-:W-:Y:S01]  /*48f0*/  FADD.FTZ R125, R52, R51 ;  /* 0x00000033347d7221 */ /* 0x000fe20000010000 */
[----:B--2---:R-:W-:Y:S01]  /*4900*/  FADD.FTZ R57, R48, R57 ;  /* 0x0000003930397221 */ /* 0x004fe20000010000 */
[----:B------:R-:W-:Y:S01]  /*4910*/  FADD.FTZ R58, R49, R58 ;  /* 0x0000003a313a7221 */ /* 0x000fe20000010000 */
[----:B------:R-:W0:Y:S01]  /*4920*/  LDS.128 R60, [R3+0x100] ;  /* 0x00010000033c7984 */ /* 0x000e220000000c00 */
[----:B------:R-:W-:Y:S01]  /*4930*/  FADD.FTZ R56, R53, R56 ;  /* 0x0000003835387221 */ /* 0x000fe20000010000 */
[----:B------:R-:W-:-:S02]  /*4940*/  FADD.FTZ R59, R125, R59 ;  /* 0x0000003b7d3b7221 */ /* 0x000fc40000010000 */
[----:B------:R-:W1:Y:S04]  /*4950*/  LDS.128 R48, [R3+0x180] ;  /* 0x0001800003307984 */ /* 0x000e680000000c00 */
[----:B------:R-:W2:Y:S01]  /*4960*/  LDS.128 R52, [R3+0x1c0] ;  /* 0x0001c00003347984 */ /* 0x000ea20000000c00 */
[----:B0-----:R-:W-:Y:S01]  /*4970*/  FADD.FTZ R56, R56, R60 ;  /* 0x0000003c38387221 */ /* 0x001fe20000010000 */
[----:B------:R-:W-:Y:S01]  /*4980*/  FADD.FTZ R57, R57, R61 ;  /* 0x0000003d39397221 */ /* 0x000fe20000010000 */
[----:B------:R-:W-:Y:S01]  /*4990*/  FADD.FTZ R61, R58, R62 ;  /* 0x0000003e3a3d7221 */ /* 0x000fe20000010000 */
[----:B------:R-:W-:Y:S01]  /*49a0*/  FADD.FTZ R58, R59, R63 ;  /* 0x0000003f3b3a7221 */ /* 0x000fe20000010000 */
[----:B------:R-:W-:Y:S01]  /*49b0*/  FADD.FTZ R59, R56, R64 ;  /* 0x00000040383b7221 */ /* 0x000fe20000010000 */
        /* <DEDUP_REMOVED lines=112> */
[----:B------:R-:W-:-:S02]  /*50c0*/  FADD.FTZ R63, R125, R63 ;  /* 0x0000003f7d3f7221 */ /* 0x000fc40000010000 */
[----:B------:R-:W2:Y:S04]  /*50d0*/  LDS.128 R56, [R3+0x780] ;  /* 0x0007800003387984 */ /* 0x000ea80000000c00 */
[----:B------:R-:W3:Y:S01]  /*50e0*/  LDS.128 R64, [R3+0x7c0] ;  /* 0x0007c00003407984 */ /* 0x000ee20000000c00 */
[----:B0-----:R-:W-:Y:S01]  /*50f0*/  FADD.FTZ R53, R61, R53 ;  /* 0x000000353d357221 */ /* 0x001fe20000010000 */
[----:B------:R-:W-:Y:S01]  /*5100*/  FADD.FTZ R52, R60, R52 ;  /* 0x000000343c347221 */ /* 0x000fe20000010000 */
[----:B------:R-:W-:Y:S01]  /*5110*/  FADD.FTZ R61, R62, R54 ;  /* 0x000000363e3d7221 */ /* 0x000fe20000010000 */
[----:B------:R-:W-:Y:S02]  /*5120*/  FADD.FTZ R54, R63, R55 ;  /* 0x000000373f367221 */ /* 0x000fe40000010000 */
        /* <DEDUP_REMOVED lines=12> */
.L_x_1501:
[----:B------:R-:W-:Y:S05]  /*51f0*/  BSYNC B0 ;  /* 0x0000000000007941 */ /* 0x000fea0003800000 */
.L_x_1500:
[----:B------:R-:W0:Y:S01]  /*5200*/  LDC.64 R48, c[0x0][0x268] ;  /* 0x00009a00ff307b82 */ /* 0x000e220000000a00 */
[----:B------:R-:W-:Y:S01]  /*5210*/  LEA R105, R105, R5, 0x2 ;  /* 0x0000000569697211 */ /* 0x000fe200078e10ff */
[----:B------:R-:W-:Y:S04]  /*5220*/  BSSY B0, `(.L_x_1502) ;  /* 0x000000e000007945 */ /* 0x000fe80003800000 */
[----:B0-----:R-:W-:Y:S01]  /*5230*/  IMAD.WIDE R48, R105, 0x4, R48 ;  /* 0x0000000469307825 */ /* 0x001fe200078e0230 */
[----:B------:R-:W-:Y:S06]  /*5240*/  @P6 BRA `(.L_x_1503) ;  /* 0x00000000002c6947 */ /* 0x000fec0003800000 */
[----:B------:R-:W0:Y:S01]  /*5250*/  LDC.64 R54, c[0x0][0x288] ;  /* 0x0000a200ff367b82 */ /* 0x000e220000000a00 */
[-C--:B------:R-:W-:Y:S01]  /*5260*/  LEA R50, P6, R119, R48.reuse, 0x2 ;  /* 0x0000003077327211 */ /* 0x080fe200078c10ff */
[----:B------:R1:W-:Y:S03]  /*5270*/  REDG.E.ADD.F32.FTZ.RN.STRONG.GPU desc[UR8][R48.64], R64 ;  /* 0x00000040300079a6 */ /* 0x0003e6000c10f388 */
[----:B------:R-:W-:Y:S02]  /*5280*/  IADD3.X R51, R49, R123, RZ, P6, !PT ;  /* 0x0000007b31337210 */ /* 0x000fe400037fe4ff */
[----:B------:R-:W-:-:S03]  /*5290*/  LEA R52, P6, R120, R48, 0x2 ;  /* 0x0000003078347211 */ /* 0x000fc600078c10ff */
[----:B------:R1:W-:Y:S01]  /*52a0*/  REDG.E.ADD.F32.FTZ.RN.STRONG.GPU desc[UR8][R50.64], R65 ;  /* 0x00000041320079a6 */ /* 0x0003e2000c10f388 */
[----:B------:R-:W-:Y:S02]  /*52b0*/  IADD3.X R53, R49, R124, RZ, P6, !PT ;  /* 0x0000007c31357210 */ /* 0x000fe400037fe4ff */
[----:B0-----:R-:W-:-:S04]  /*52c0*/  LEA R56, P6, R54, R48, 0x2 ;  /* 0x0000003036387211 */ /* 0x001fc800078c10ff */
[----:B------:R-:W-:-:S05]  /*52d0*/  LEA.HI.X R57, R54, R49, R55, 0x2, P6 ;  /* 0x0000003136397211 */ /* 0x000fca00030f1437 */
[----:B------:R1:W-:Y:S04]  /*52e0*/  REDG.E.ADD.F32.FTZ.RN.STRONG.GPU desc[UR8][R56.64], R66 ;  /* 0x00000042380079a6 */ /* 0x0003e8000c10f388 */
[----:B------:R1:W-:Y:S02]  /*52f0*/  REDG.E.ADD.F32.FTZ.RN.STRONG.GPU desc[UR8][R52.64], R67 ;  /* 0x00000043340079a6 */ /* 0x0003e4000c10f388 */
.L_x_1503:
[----:B------:R-:W-:Y:S05]  /*5300*/  BSYNC B0 ;  /* 0x0000000000007941 */ /* 0x000fea0003800000 */
.L_x_1502:
        /* <DEDUP_REMOVED lines=13> */
[----:B------:R-:W-:Y:S01]  /*53e0*/  IMAD R54, R2, UR10, R68 ;  /* 0x0000000a02367c24 */ /* 0x000fe2000f8e0244 */
[----:B------:R-:W-:Y:S01]  /*53f0*/  VOTEU.ANY UR5, UPT, PT ;  /* 0x0000000000057886 */ /* 0x000fe200038e0100 */
[----:B------:R-:W-:Y:S01]  /*5400*/  P2R R56, PR, RZ, 0x1 ;  /* 0x00000001ff387803 */ /* 0x000fe20000000000 */
[----:B------:R-:W-:Y:S02]  /*5410*/  UPOPC UR6, UR5 ;  /* 0x00000005000672bf */ /* 0x000fe40008000000 */
[----:B------:R-:W-:Y:S01]  /*5420*/  LEA R50, P6, R54, R52, 0x3 ;  /* 0x0000003436327211 */ /* 0x000fe200078c18ff */
[----:B------:R-:W-:-:S03]  /*5430*/  UFLO.U32 UR5, UR5 ;  /* 0x00000005000572bd */ /* 0x000fc600080e0000 */
[----:B------:R-:W-:Y:S01]  /*5440*/  LEA.HI.X R51, R54, R53, RZ, 0x3, P6 ;  /* 0x0000003536337211 */ /* 0x000fe200030f1cff */
[----:B------:R-:W-:Y:S01]  /*5450*/  HFMA2.MMA R54, -RZ, RZ, 0, 5.9604644775390625e-08 ;  /* 0x00000001ff367435 */ /* 0x000fe200000001ff */
[----:B------:R-:W-:-:S03]  /*5460*/  LOP3.LUT P6, RZ, R106, 0x2, RZ, 0xc0, !PT ;  /* 0x000000026aff7812 */ /* 0x000fc600078cc0ff */
[----:B------:R1:W-:Y:S06]  /*5470*/  STG.E.64 desc[UR8][R50.64], R46 ;  /* 0x0000002e32007986 */ /* 0x0003ec000c101b08 */
[----:B------:R-:W-:-:S05]  /*5480*/  SEL R54, R54, 0xffffffff, !P6 ;  /* 0xffffffff36367807 */ /* 0x000fca0007000000 */
[----:B------:R-:W-:Y:S01]  /*5490*/  IMAD R55, R54, UR6, RZ ;  /* 0x0000000636377c24 */ /* 0x000fe2000f8e02ff */
[----:B0-----:R-:W-:Y:S02]  /*54a0*/  ISETP.EQ.U32.AND P0, PT, R57, UR5, PT ;  /* 0x0000000539007c0c */ /* 0x001fe4000bf02070 */
[----:B------:R-:W-:-:S04]  /*54b0*/  SEL R57, R104, RZ, !P6 ;  /* 0x000000ff68397207 */ /* 0x000fc80007000000 */
[----:B------:R-:W-:-:S07]  /*54c0*/  ISETP.NE.AND P6, PT, R57, -0x1, PT ;  /* 0xffffffff3900780c */ /* 0x000fce0003fc5270 */
[----:B------:R-:W-:Y:S06]  /*54d0*/  @P0 MEMBAR.ALL.GPU ;  /* 0x0000000000000992 */ /* 0x000fec000000a000 */
[----:B------:R-:W-:-:S00]  /*54e0*/  @P0 ERRBAR ;  /* 0x00000000000009ab */ /* 0x000fc00000000000 */
[----:B------:R-:W-:Y:S06]  /*54f0*/  @P0 CGAERRBAR ;  /* 0x00000000000005ab */ /* 0x000fec0000000000 */
[----:B------:R1:W-:Y:S01]  /*5500*/  @P0 REDG.E.ADD.S32.STRONG.GPU desc[UR8][R48.64], R55 ;  /* 0x000000373000098e */ /* 0x0003e2000c10e388 */
[----:B------:R-:W-:Y:S01]  /*5510*/  ISETP.NE.AND P0, PT, R56, RZ, PT ;  /* 0x000000ff3800720c */ /* 0x000fe20003f05270 */
[----:B------:R-:W-:-:S12]  /*5520*/  @!P6 BRA `(.L_x_1505) ;  /* 0x000000000014e947 */ /* 0x000fd80003800000 */
.L_x_1506:
[----:B-1----:R-:W2:Y:S04]  /*5530*/  LDG.E.STRONG.GPU R50, desc[UR8][R48.64] ;  /* 0x0000000830327981 */ /* 0x002ea8000c1ef900 */
[----:B--2---:R-:W-:Y:S01]  /*5540*/  CCTL.IVALL ;  /* 0x00000000ff00798f */ /* 0x004fe20002000000 */
[----:B------:R-:W-:Y:S05]  /*5550*/  YIELD ;  /* 0x0000000000007946 */ /* 0x000fea0003800000 */
[----:B------:R-:W-:-:S13]  /*5560*/  ISETP.NE.AND P6, PT, R50, R57, PT ;  /* 0x000000393200720c */ /* 0x000fda0003fc5270 */
[----:B------:R-:W-:Y:S05]  /*5570*/  @P6 BRA `(.L_x_1506) ;  /* 0xfffffffc00ec6947 */ /* 0x000fea000383ffff */
.L_x_1505:
        /* <DEDUP_REMOVED lines=8> */
[----:B------:R-:W-:Y:S01]  /*5600*/  LOP3.LUT R51, R104, 0x3, RZ, 0xc0, !PT ;  /* 0x0000000368337812 */ /* 0x000fe200078ec0ff */
[----:B------:R-:W-:-:S03]  /*5610*/  HFMA2.MMA R49, -RZ, RZ, 0, 0 ;  /* 0x00000000ff317435 */ /* 0x000fc600000001ff */
[----:B------:R-:W-:-:S04]  /*5620*/  IADD3 R51, -R51, R104, RZ ;  /* 0x0000006833337210 */ /* 0x000fc80007ffe1ff */
[----:B------:R-:W-:Y:S02]  /*5630*/  ISETP.GT.AND P6, PT, R51, RZ, PT ;  /* 0x000000ff3300720c */ /* 0x000fe40003fc4270 */
[----:B------:R-:W-:-:S11]  /*5640*/  MOV R50, R51 ;  /* 0x0000003300327202 */ /* 0x000fd60000000f00 */
        /* <DEDUP_REMOVED lines=9> */
.L_x_1510:
        /* <DEDUP_REMOVED lines=115> */
.L_x_1509:
        /* <DEDUP_REMOVED lines=55> */
[----:B------:R-:W-:-:S04]  /*6180*/  IADD3 R50, R50, -0x4, RZ ;  /* 0xfffffffc32327810 */ /* 0x000fc80007ffe0ff */
[----:B------:R-:W-:Y:S01]  /*6190*/  IADD3 R50, R50, -0x4, RZ ;  /* 0xfffffffc32327810 */ /* 0x000fe20007ffe0ff */
[----:B--2---:R-:W-:Y:S01]  /*61a0*/  @!P6 FADD.FTZ R46, R46, R48 ;  /* 0x000000302e2ee221 */ /* 0x004fe20000010000 */
[----:B------:R-:W-:Y:S01]  /*61b0*/  @!P6 FADD.FTZ R47, R47, R49 ;  /* 0x000000312f2fe221 */ /* 0x000fe20000010000 */
[----:B------:R-:W-:Y:S02]  /*61c0*/  PLOP3.LUT P6, PT, PT, PT, PT, 0x8, 0x0 ;  /* 0x000000000000781c */ /* 0x000fe40003fce170 */
[----:B------:R-:W-:Y:S02]  /*61d0*/  IADD3 R49, R51, 0x4, RZ ;  /* 0x0000000433317810 */ /* 0x000fe40007ffe0ff */
[----:B------:R-:W-:-:S09]  /*61e0*/  P2R R48, PR, RZ, 0x40 ;  /* 0x00000040ff307803 */ /* 0x000fd20000000000 */
.L_x_1511:
[----:B------:R-:W-:-:S04]  /*61f0*/  ISETP.NE.AND P6, PT, R48, RZ, PT ;  /* 0x000000ff3000720c */ /* 0x000fc80003fc5270 */
[----:B------:R-:W-:-:S13]  /*6200*/  ISETP.NE.OR P6, PT, R50, RZ, P6 ;  /* 0x000000ff3200720c */ /* 0x000fda00037c5670 */
[----:B------:R-:W-:Y:S05]  /*6210*/  @!P6 BRA `(.L_x_1507) ;  /* 0x00000000007ce947 */ /* 0x000fea0003800000 */
.L_x_1508:
        /* <DEDUP_REMOVED lines=31> */
.L_x_1507:
        /* <DEDUP_REMOVED lines=11> */
.L_x_1513:
[----:B------:R-:W-:Y:S05]  /*64c0*/  BSYNC B0 ;  /* 0x0000000000007941 */ /* 0x000fea0003800000 */
.L_x_1512:
        /* <DEDUP_REMOVED lines=17> */
.L_x_1504:
[----:B------:R-:W0:Y:S01]  /*65e0*/  S2UR UR6, SR_CgaCtaId ;  /* 0x00000000000679c3 */ /* 0x000e220000008800 */
[----:B------:R-:W-:Y:S01]  /*65f0*/  UMOV UR5, 0x400 ;  /* 0x0000040000057882 */ /* 0x000fe20000000000 */
[----:B------:R-:W-:Y:S01]  /*6600*/  ISETP.NE.AND P6, PT, RZ, UR7, PT ;  /* 0x00000007ff007c0c */ /* 0x000fe2000bfc5270 */
[----:B------:R-:W-:Y:S01]  /*6610*/  ULDC.64 UR12, c[0x0][0x290] ;  /* 0x0000a400000c7ab9 */ /* 0x000fe20000000a00 */
[----:B-1----:R-:W-:-:S04]  /*6620*/  SHF.R.U32.HI R50, RZ, 0x2, R5 ;  /* 0x00000002ff327819 */ /* 0x002fc80000011605 */
        /* <DEDUP_REMOVED lines=30> */
.L_x_1514:
        /* <DEDUP_REMOVED lines=16> */
[----:B------:R-:W-:Y:S02]  /*6910*/  FMUL.FTZ R18, R47, R4 ;  /* 0x000000042f127220 */ /* 0x000fe40000410000 */
[----:B------:R-:W-:-:S04]  /*6920*/  FFMA.FTZ R19, R43, R19, -R46 ;  /* 0x000000132b137223 */ /* 0x000fc8000001082e */
[----:B------:R-:W-:-:S05]  /*6930*/  FMUL.FTZ R19, R19, R4 ;  /* 0x0000000413137220 */ /* 0x000fca0000410000 */
[----:B------:R0:W-:Y:S02]  /*6940*/  STG.E.64 desc[UR8][R48.64], R18 ;  /* 0x0000001230007986 */ /* 0x0001e4000c101b08 */
.L_x_1516:
[----:B------:R-:W-:Y:S05]  /*6950*/  BSYNC B0 ;  /* 0x0000000000007941 */ /* 0x000fea0003800000 */
.L_x_1515:
        /* <DEDUP_REMOVED lines=20> */
.L_x_1517:
[----:B------:R-:W-:Y:S04]  /*6aa0*/  BSSY B0, `(.L_x_1518) ;  /* 0x0000013000007945 */ /* 0x000fe80003800000 */
[----:B------:R-:W-:Y:S05]  /*6ab0*/  @!P3 BRA `(.L_x_1519) ;  /* 0x000000000044b947 */ /* 0x000fea0003800000 */
[----:B------:R-:W-:Y:S01]  /*6ac0*/  ULDC.64 UR14, c[0x0][0x288] ;  /* 0x0000a200000e7ab9 */ /* 0x000fe20000000a00 */
[----:B0-----:R-:W-:Y:S01]  /*6ad0*/  MOV R18, R6 ;  /* 0x0000000600127202 */ /* 0x001fe20000000f00 */
        /* <DEDUP_REMOVED lines=14> */
[----:B------:R1:W-:Y:S02]  /*6bc0*/  STG.E.64 desc[UR8][R46.64], R18 ;  /* 0x000000122e007986 */ /* 0x0003e4000c101b08 */
.L_x_1519:
[----:B------:R-:W-:Y:S05]  /*6bd0*/  BSYNC B0 ;  /* 0x0000000000007941 */ /* 0x000fea0003800000 */
.L_x_1518:
        /* <DEDUP_REMOVED lines=19> */
.L_x_1520:
[----:B------:R-:W-:Y:S04]  /*6d10*/  BSSY B0, `(.L_x_1521) ;  /* 0x0000013000007945 */ /* 0x000fe80003800000 */
[----:B------:R-:W-:Y:S05]  /*6d20*/  @!P4 BRA `(.L_x_1522) ;  /* 0x000000000044c947 */ /* 0x000fea0003800000 */
[----:B------:R-:W-:Y:S01]  /*6d30*/  ULDC.64 UR14, c[0x0][0x288] ;  /* 0x0000a200000e7ab9 */ /* 0x000fe20000000a00 */
[----:B01----:R-:W-:Y:S01]  /*6d40*/  MOV R18, R6 ;  /* 0x0000000600127202 */ /* 0x003fe20000000f00 */
        /* <DEDUP_REMOVED lines=15> */
.L_x_1522:
[----:B------:R-:W-:Y:S05]  /*6e40*/  BSYNC B0 ;  /* 0x0000000000007941 */ /* 0x000fea0003800000 */
.L_x_1521:
        /* <DEDUP_REMOVED lines=19> */
.L_x_1523:
[----:B------:R-:W-:Y:S01]  /*6f80*/  ISETP.NE.AND P5, PT, R114, RZ, PT ;  /* 0x000000ff7200720c */ /* 0x000fe20003fa5270 */
[----:B------:R-:W-:-:S12]  /*6f90*/  BSSY B0, `(.L_x_1524) ;  /* 0x0000015000007945 */ /* 0x000fd80003800000 */
[----:B------:R-:W-:Y:S05]  /*6fa0*/  @!P5 BRA `(.L_x_1525) ;  /* 0x00000000004cd947 */ /* 0x000fea0003800000 */
[----:B--2---:R-:W-:Y:S01]  /*6fb0*/  IADD3 R21, R0, 0x60, RZ ;  /* 0x0000006000157810 */ /* 0x004fe20007ffe0ff */
[----:B------:R-:W-:Y:S01]  /*6fc0*/  ULDC.64 UR14, c[0x0][0x288] ;  /* 0x0000a200000e7ab9 */ /* 0x000fe20000000a00 */
[----:B01----:R-:W-:Y:S02]  /*6fd0*/  MOV R18, R6 ;  /* 0x0000000600127202 */ /* 0x003fe40000000f00 */
        /* <DEDUP_REMOVED lines=15> */
[----:B------:R3:W-:Y:S02]  /*70d0*/  STG.E.64 desc[UR8][R20.64], R18 ;  /* 0x0000001214007986 */ /* 0x0007e4000c101b08 */
.L_x_1525:
[----:B------:R-:W-:Y:S05]  /*70e0*/  BSYNC B0 ;  /* 0x0000000000007941 */ /* 0x000fea0003800000 */
.L_x_1524:
[----:B------:R-:W-:-:S13]  /*70f0*/  ISETP.NE.AND P5, PT, RZ, UR7, PT ;  /* 0x00000007ff007c0c */ /* 0x000fda000bfa5270 */
        /* <DEDUP_REMOVED lines=19> */
.L_x_1526:
[----:B------:R-:W-:Y:S01]  /*7230*/  ISETP.NE.AND P5, PT, R113, RZ, PT ;  /* 0x000000ff7100720c */ /* 0x000fe20003fa5270 */
[----:B------:R-:W-:-:S12]  /*7240*/  BSSY B0, `(.L_x_1527) ;  /* 0x0000014000007945 */ /* 0x000fd80003800000 */
[----:B------:R-:W-:Y:S05]  /*7250*/  @!P5 BRA `(.L_x_1528) ;  /* 0x000000000048d947 */ /* 0x000fea0003800000 */
[----:B--23--:R-:W-:Y:S01]  /*7260*/  SHF.R.S32.HI R21, RZ, 0x1f, R70 ;  /* 0x0000001fff157819 */ /* 0x00cfe20000011446 */
[----:B------:R-:W-:Y:S01]  /*7270*/  ULDC.64 UR14, c[0x0][0x288] ;  /* 0x0000a200000e7ab9 */ /* 0x000fe20000000a00 */
[----:B01----:R-:W-:Y:S02]  /*7280*/  MOV R18, R6 ;  /* 0x0000000600127202 */ /* 0x003fe40000000f00 */
[----:B------:R-:W-:Y:S01]  /*7290*/  MOV R19, R9 ;  /* 0x0000000900137202 */ /* 0x000fe20000000f00 */
        /* <DEDUP_REMOVED lines=14> */
.L_x_1528:
[----:B------:R-:W-:Y:S05]  /*7380*/  BSYNC B0 ;  /* 0x0000000000007941 */ /* 0x000fea0003800000 */
.L_x_1527:
[----:B------:R-:W-:-:S13]  /*7390*/  ISETP.NE.AND P5, PT, RZ, UR7, PT ;  /* 0x00000007ff007c0c */ /* 0x000fda000bfa5270 */
        /* <DEDUP_REMOVED lines=19> */
.L_x_1529:
[----:B------:R-:W-:Y:S01]  /*74d0*/  ISETP.NE.AND P5, PT, R112, RZ, PT ;  /* 0x000000ff7000720c */ /* 0x000fe20003fa5270 */
[----:B------:R-:W-:-:S12]  /*74e0*/  BSSY B0, `(.L_x_1530) ;  /* 0x0000015000007945 */ /* 0x000fd80003800000 */
[----:B------:R-:W-:Y:S05]  /*74f0*/  @!P5 BRA `(.L_x_1531) ;  /* 0x00000000004cd947 */ /* 0x000fea0003800000 */
[----:B--234-:R-:W-:Y:S01]  /*7500*/  IADD3 R21, R0, 0xa0, RZ ;  /* 0x000000a000157810 */ /* 0x01cfe20007ffe0ff */
        /* <DEDUP_REMOVED lines=18> */
.L_x_1531:
[----:B------:R-:W-:Y:S05]  /*7630*/  BSYNC B0 ;  /* 0x0000000000007941 */ /* 0x000fea0003800000 */
.L_x_1530:
        /* <DEDUP_REMOVED lines=20> */
.L_x_1532:
[----:B------:R-:W-:Y:S01]  /*7780*/  ISETP.NE.AND P5, PT, R111, RZ, PT ;  /* 0x000000ff6f00720c */ /* 0x000fe20003fa5270 */
[----:B------:R-:W-:-:S12]  /*7790*/  BSSY B0, `(.L_x_1533) ;  /* 0x0000015000007945 */ /* 0x000fd80003800000 */
[----:B------:R-:W-:Y:S05]  /*77a0*/  @!P5 BRA `(.L_x_1534) ;  /* 0x00000000004cd947 */ /* 0x000fea0003800000 */
[----:B0-234-:R-:W-:Y:S01]  /*77b0*/  IADD3 R21, R0, 0xc0, RZ ;  /* 0x000000c000157810 */ /* 0x01dfe20007ffe0ff */
[----:B------:R-:W-:Y:S01]  /*77c0*/  ULDC.64 UR14, c[0x0][0x288] ;  /* 0x0000a200000e7ab9 */ /* 0x000fe20000000a00 */
[----:B-1----:R-:W-:Y:S02]  /*77d0*/  MOV R18, R6 ;  /* 0x0000000600127202 */ /* 0x002fe40000000f00 */
        /* <DEDUP_REMOVED lines=16> */
.L_x_1534:
[----:B------:R-:W-:Y:S05]  /*78e0*/  BSYNC B0 ;  /* 0x0000000000007941 */ /* 0x000fea0003800000 */
.L_x_1533:
        /* <DEDUP_REMOVED lines=20> */
.L_x_1535:
        /* <DEDUP_REMOVED lines=22> */
.L_x_1537:
[----:B------:R-:W-:Y:S05]  /*7b90*/  BSYNC B0 ;  /* 0x0000000000007941 */ /* 0x000fea0003800000 */
.L_x_1536:
        /* <DEDUP_REMOVED lines=20> */
.L_x_1538:
        /* <DEDUP_REMOVED lines=22> */
.L_x_1540:
[----:B------:R-:W-:Y:S05]  /*7e40*/  BSYNC B0 ;  /* 0x0000000000007941 */ /* 0x000fea0003800000 */
.L_x_1539:
        /* <DEDUP_REMOVED lines=20> */
.L_x_1541:
[----:B------:R-:W-:Y:S04]  /*7f90*/  BSSY B0, `(.L_x_1542) ;  /* 0x0000015000007945 */ /* 0x000fe80003800000 */
        /* <DEDUP_REMOVED lines=20> */
.L_x_1543:
[----:B------:R-:W-:Y:S05]  /*80e0*/  BSYNC B0 ;  /* 0x0000000000007941 */ /* 0x000fea0003800000 */
.L_x_1542:
        /* <DEDUP_REMOVED lines=19> */
.L_x_1544:
        /* <DEDUP_REMOVED lines=21> */
.L_x_1546:
[----:B------:R-:W-:Y:S05]  /*8370*/  BSYNC B0 ;  /* 0x0000000000007941 */ /* 0x000fea0003800000 */
.L_x_1545:
        /* <DEDUP_REMOVED lines=19> */
.L_x_1547:
        /* <DEDUP_REMOVED lines=21> */
.L_x_1549:
[----:B------:R-:W-:Y:S05]  /*8600*/  BSYNC B0 ;  /* 0x0000000000007941 */ /* 0x000fea0003800000 */
.L_x_1548:
        /* <DEDUP_REMOVED lines=19> */
.L_x_1550:
        /* <DEDUP_REMOVED lines=9> */
[----:B01234-:R-:W-:Y:S02]  /*87d0*/  MOV R18, R6 ;  /* 0x0000000600127202 */ /* 0x01ffe40000000f00 */
        /* <DEDUP_REMOVED lines=16> */
.L_x_1552:
[----:B------:R-:W-:Y:S05]  /*88e0*/  BSYNC B0 ;  /* 0x0000000000007941 */ /* 0x000fea0003800000 */
.L_x_1551:
[----:B------:R-:W-:Y:S05]  /*88f0*/  @!P6 BRA `(.L_x_1553) ;  /* 0x000000000048e947 */ /* 0x000fea0003800000 */
[----:B0-----:R-:W-:Y:S01]  /*8900*/  FFMA.FTZ R10, R74, R42, R44 ;  /* 0x0000002a4a0a7223 */ /* 0x001fe2000001002c */
[----:B------:R-:W-:-:S03]  /*8910*/  FFMA.FTZ R11, R73, R43, R45 ;  /* 0x0000002b490b7223 */ /* 0x000fc6000001002d */
[----:B-1234-:R-:W-:Y:S01]  /*8920*/  FMUL.FTZ R18, R10, -1.4426950216293334961 ;  /* 0xbfb8aa3b0a127820 */ /* 0x01efe20000410000 */
        /* <DEDUP_REMOVED lines=15> */
.L_x_1553:
[----:B------:R-:W-:Y:S01]  /*8a20*/  ISETP.GE.U32.AND P5, PT, R25, UR12, PT ;  /* 0x0000000c19007c0c */ /* 0x000fe2000bfa6070 */
[----:B------:R-:W-:Y:S01]  /*8a30*/  BSSY B0, `(.L_x_1554) ;  /* 0x0000019000007945 */ /* 0x000fe20003800000 */
[----:B------:R-:W-:Y:S02]  /*8a40*/  IADD3 R23, R50, 0x1c0, RZ ;  /* 0x000001c032177810 */ /* 0x000fe40007ffe0ff */
[----:B------:R-:W-:Y:S02]  /*8a50*/  ISETP.GE.AND.EX P5, PT, R26, UR13, PT, P5 ;  /* 0x0000000d1a007c0c */ /* 0x000fe4000bfa6350 */
[----:B------:R-:W-:Y:S02]  /*8a60*/  SHF.R.S32.HI R24, RZ, 0x1f, R23 ;  /* 0x0000001fff187819 */ /* 0x000fe40000011417 */
[----:B------:R-:W-:-:S13]  /*8a70*/  ISETP.LT.U32.AND P5, PT, R5, 0x80, !P5 ;  /* 0x000000800500780c */ /* 0x000fda0006fa1070 */
[----:B------:R-:W-:Y:S05]  /*8a80*/  @!P5 BRA `(.L_x_1555) ;  /* 0x00000000004cd947 */ /* 0x000fea0003800000 */
[----:B0-234-:R-:W-:Y:S01]  /*8a90*/  IADD3 R21, R0, 0x1a0, RZ ;  /* 0x000001a000157810 */ /* 0x01dfe20007ffe0ff */
[----:B------:R-:W-:Y:S01]  /*8aa0*/  ULDC.64 UR14, c[0x0][0x288] ;  /* 0x0000a200000e7ab9 */ /* 0x000fe20000000a00 */
[----:B------:R-:W-:Y:S02]  /*8ab0*/  MOV R10, R6 ;  /* 0x00000006000a7202 */ /* 0x000fe40000000f00 */
[----:B------:R-:W-:Y:S02]  /*8ac0*/  SHF.R.S32.HI R20, RZ, 0x1f, R21 ;  /* 0x0000001fff147819 */ /* 0x000fe40000011415 */
[----:B------:R-:W-:-:S03]  /*8ad0*/  MOV R11, R9 ;  /* 0x00000009000b7202 */ /* 0x000fc60000000f00 */
[----:B------:R-:W-:Y:S02]  /*8ae0*/  IMAD R20, R20, UR14, RZ ;  /* 0x0000000e14147c24 */ /* 0x000fe4000f8e02ff */
[----:B-1----:R-:W-:-:S04]  /*8af0*/  IMAD.WIDE.U32 R18, R21, UR14, R10 ;  /* 0x0000000e15127c25 */ /* 0x002fc8000f8e000a */
        /* <DEDUP_REMOVED lines=12> */
.L_x_1555:
[----:B------:R-:W-:Y:S05]  /*8bc0*/  BSYNC B0 ;  /* 0x0000000000007941 */ /* 0x000fea0003800000 */
.L_x_1554:
[----:B------:R-:W-:Y:S05]  /*8bd0*/  @!P6 BRA `(.L_x_1556) ;  /* 0x000000000048e947 */ /* 0x000fea0003800000 */
[----:B0-----:R-:W-:Y:S01]  /*8be0*/  FFMA.FTZ R10, R72, R42, R44 ;  /* 0x0000002a480a7223 */ /* 0x001fe2000001002c */
[----:B------:R-:W-:-:S03]  /*8bf0*/  FFMA.FTZ R11, R71, R43, R45 ;  /* 0x0000002b470b7223 */ /* 0x000fc6000001002d */
[----:B------:R-:W-:Y:S01]  /*8c00*/  FMUL.FTZ R12, R10, -1.4426950216293334961 ;  /* 0xbfb8aa3b0a0c7820 */ /* 0x000fe20000410000 */
        /* <DEDUP_REMOVED lines=15> */
.L_x_1556:
[----:B------:R-:W-:Y:S01]  /*8d00*/  ISETP.GE.U32.AND P5, PT, R23, UR12, PT ;  /* 0x0000000c17007c0c */ /* 0x000fe2000bfa6070 */
[----:B------:R-:W-:Y:S01]  /*8d10*/  BSSY B0, `(.L_x_1557) ;  /* 0x0000019000007945 */ /* 0x000fe20003800000 */
[----:B------:R-:W-:Y:S02]  /*8d20*/  IADD3 R50, R50, 0x1e0, RZ ;  /* 0x000001e032327810 */ /* 0x000fe40007ffe0ff */
[----:B------:R-:W-:Y:S02]  /*8d30*/  ISETP.GE.AND.EX P5, PT, R24, UR13, PT, P5 ;  /* 0x0000000d18007c0c */ /* 0x000fe4000bfa6350 */
[----:B0-234-:R-:W-:Y:S02]  /*8d40*/  SHF.R.S32.HI R20, RZ, 0x1f, R50 ;  /* 0x0000001fff147819 */ /* 0x01dfe40000011432 */
[----:B------:R-:W-:-:S13]  /*8d50*/  ISETP.LT.U32.AND P5, PT, R5, 0x80, !P5 ;  /* 0x000000800500780c */ /* 0x000fda0006fa1070 */
[----:B------:R-:W-:Y:S05]  /*8d60*/  @!P5 BRA `(.L_x_1558) ;  /* 0x00000000004cd947 */ /* 0x000fea0003800000 */
[----:B-1----:R-:W-:Y:S01]  /*8d70*/  IADD3 R19, R0, 0x1c0, RZ ;  /* 0x000001c000137810 */ /* 0x002fe20007ffe0ff */
        /* <DEDUP_REMOVED lines=18> */
.L_x_1558:
[----:B------:R-:W-:Y:S05]  /*8ea0*/  BSYNC B0 ;  /* 0x0000000000007941 */ /* 0x000fea0003800000 */
.L_x_1557:
[----:B------:R-:W-:Y:S05]  /*8eb0*/  @!P6 BRA `(.L_x_1559) ;  /* 0x000000000048e947 */ /* 0x000fea0003800000 */
[----:B------:R-:W-:Y:S01]  /*8ec0*/  FFMA.FTZ R44, R103, R42, R44 ;  /* 0x0000002a672c7223 */ /* 0x000fe2000001002c */
[----:B------:R-:W-:-:S03]  /*8ed0*/  FFMA.FTZ R45, R102, R43, R45 ;  /* 0x0000002b662d7223 */ /* 0x000fc6000001002d */
[----:B0-----:R-:W-:Y:S01]  /*8ee0*/  FMUL.FTZ R10, R44, -1.4426950216293334961 ;  /* 0xbfb8aa3b2c0a7820 */ /* 0x001fe20000410000 */
[----:B------:R-:W-:-:S05]  /*8ef0*/  FMUL.FTZ R12, R45, -1.4426950216293334961 ;  /* 0xbfb8aa3b2d0c7820 */ /* 0x000fca0000410000 */
[----:B------:R-:W0:Y:S08]  /*8f00*/  MUFU.EX2 R10, R10 ;  /* 0x0000000a000a7308 */ /* 0x000e300000000800 */
[----:B------:R-:W2:Y:S01]  /*8f10*/  MUFU.EX2 R12, R12 ;  /* 0x0000000c000c7308 */ /* 0x000ea20000000800 */
[----:B0-----:R-:W-:-:S07]  /*8f20*/  FADD.FTZ R11, R10, 1 ;  /* 0x3f8000000a0b7421 */ /* 0x001fce0000010000 */
[----:B------:R-:W0:Y:S01]  /*8f30*/  MUFU.RCP R11, R11 ;  /* 0x0000000b000b7308 */ /* 0x000e220000001000 */
[----:B--2---:R-:W-:-:S07]  /*8f40*/  FADD.FTZ R13, R12, 1 ;  /* 0x3f8000000c0d7421 */ /* 0x004fce0000010000 */
        /* <DEDUP_REMOVED lines=9> */
.L_x_1559:
[----:B------:R-:W-:Y:S01]  /*8fe0*/  ISETP.GE.U32.AND P5, PT, R50, UR12, PT ;  /* 0x0000000c32007c0c */ /* 0x000fe2000bfa6070 */
[----:B------:R-:W-:Y:S03]  /*8ff0*/  BSSY B0, `(.L_x_1560) ;  /* 0x0000015000007945 */ /* 0x000fe60003800000 */
[----:B------:R-:W-:-:S04]  /*9000*/  ISETP.GE.AND.EX P5, PT, R20, UR13, PT, P5 ;  /* 0x0000000d14007c0c */ /* 0x000fc8000bfa6350 */
[----:B------:R-:W-:-:S13]  /*9010*/  ISETP.LT.U32.AND P5, PT, R5, 0x80, !P5 ;  /* 0x000000800500780c */ /* 0x000fda0006fa1070 */
[----:B------:R-:W-:Y:S05]  /*9020*/  @!P5 BRA `(.L_x_1561) ;  /* 0x000000000044d947 */ /* 0x000fea0003800000 */
[----:B0-----:R-:W-:Y:S01]  /*9030*/  SHF.R.S32.HI R10, RZ, 0x1f, R101 ;  /* 0x0000001fff0a7819 */ /* 0x001fe20000011465 */
[----:B------:R-:W-:Y:S01]  /*9040*/  ULDC.64 UR12, c[0x0][0x288] ;  /* 0x0000a200000c7ab9 */ /* 0x000fe20000000a00 */
[----:B------:R-:W-:Y:S01]  /*9050*/  MOV R7, R9 ;  /* 0x0000000900077202 */ /* 0x000fe20000000f00 */
[-CC-:B------:R-:W-:Y:S01]  /*9060*/  FFMA.FTZ R103, R103, R53.reuse, R54.reuse ;  /* 0x0000003567677223 */ /* 0x180fe20000010036 */
[----:B------:R-:W-:Y:S01]  /*9070*/  FFMA.FTZ R54, R102, R53, R54 ;  /* 0x0000003566367223 */ /* 0x000fe20000010036 */
[----:B------:R-:W-:Y:S02]  /*9080*/  IMAD R10, R10, UR12, RZ ;  /* 0x0000000c0a0a7c24 */ /* 0x000fe4000f8e02ff */
[----:B------:R-:W-:-:S04]  /*9090*/  IMAD.WIDE.U32 R8, R101, UR12, R6 ;  /* 0x0000000c65087c25 */ /* 0x000fc8000f8e0006 */
[----:B------:R-:W-:Y:S01]  /*90a0*/  FFMA.FTZ R103, R42, R16, -R103 ;  /* 0x000000102a677223 */ /* 0x000fe20000010867 */
[----:B------:R-:W-:Y:S01]  /*90b0*/  FFMA.FTZ R17, R43, R17, -R54 ;  /* 0x000000112b117223 */ /* 0x000fe20000010836 */
[----:B------:R-:W-:Y:S01]  /*90c0*/  IMAD R7, R101, UR13, R10 ;  /* 0x0000000d65077c24 */ /* 0x000fe2000f8e020a */
[----:B------:R-:W-:Y:S01]  /*90d0*/  ULDC.64 UR12, c[0x0][0x210] ;  /* 0x00008400000c7ab9 */ /* 0x000fe20000000a00 */
[-C--:B------:R-:W-:Y:S01]  /*90e0*/  FMUL.FTZ R16, R103, R4.reuse ;  /* 0x0000000467107220 */ /* 0x080fe20000410000 */
[----:B------:R-:W-:Y:S01]  /*90f0*/  LEA R6, P5, R8, UR12, 0x2 ;  /* 0x0000000c08067c11 */ /* 0x000fe2000f8a10ff */
[----:B------:R-:W-:Y:S01]  /*9100*/  FMUL.FTZ R17, R17, R4 ;  /* 0x0000000411117220 */ /* 0x000fe20000410000 */
[----:B------:R-:W-:-:S04]  /*9110*/  IADD3 R7, R9, R7, RZ ;  /* 0x0000000709077210 */ /* 0x000fc80007ffe0ff */
[----:B------:R-:W-:-:S05]  /*9120*/  LEA.HI.X R7, R8, UR13, R7, 0x2, P5 ;  /* 0x0000000d08077c11 */ /* 0x000fca000a8f1407 */
[----:B------:R2:W-:Y:S02]  /*9130*/  STG.E.64 desc[UR8][R6.64], R16 ;  /* 0x0000001006007986 */ /* 0x0005e4000c101b08 */
.L_x_1561:
[----:B------:R-:W-:Y:S05]  /*9140*/  BSYNC B0 ;  /* 0x0000000000007941 */ /* 0x000fea0003800000 */
.L_x_1560:
[----:B------:R-:W-:Y:S02]  /*9150*/  IADD3 R69, R2, R69, RZ ;  /* 0x0000004502457210 */ /* 0x000fe40007ffe0ff */
[----:B------:R-:W-:Y:S02]  /*9160*/  IADD3 R106, R106, 0x1, RZ ;  /* 0x000000016a6a7810 */ /* 0x000fe40007ffe0ff */
[----:B------:R-:W-:-:S13]  /*9170*/  ISETP.GE.AND P5, PT, R69, UR4, PT ;  /* 0x0000000445007c0c */ /* 0x000fda000bfa6270 */
[----:B------:R-:W-:Y:S05]  /*9180*/  @!P5 BRA `(.L_x_1562) ;  /* 0xffffff74003cd947 */ /* 0x000fea000383ffff */
.L_x_1479:
[----:B------:R-:W3:Y:S01]  /*9190*/  LDC R4, c[0x0][0xc] ;  /* 0x00000300ff047b82 */ /* 0x000ee20000000800 */
[----:B------:R-:W-:Y:S01]  /*91a0*/  ISETP.NE.AND P2, PT, R5, RZ, PT ;  /* 0x000000ff0500720c */ /* 0x000fe20003f45270 */
[----:B------:R-:W-:Y:S06]  /*91b0*/  BSSY B0, `(.L_x_1563) ;  /* 0x0000015000007945 */ /* 0x000fec0003800000 */
[----:B------:R-:W2:Y:S08]  /*91c0*/  LDC R9, c[0x0][0x10] ;  /* 0x00000400ff097b82 */ /* 0x000eb00000000800 */
[----:B------:R-:W4:Y:S01]  /*91d0*/  LDC.64 R2, c[0x0][0x258] ;  /* 0x00009600ff027b82 */ /* 0x000f220000000a00 */
[----:B---3--:R-:W-:-:S02]  /*91e0*/  IADD3 R0, R4, -0x1, RZ ;  /* 0xffffffff04007810 */ /* 0x008fc40007ffe0ff */
[----:B------:R-:W-:Y:S02]  /*91f0*/  ISETP.NE.AND P1, PT, R4, 0x1, PT ;  /* 0x000000010400780c */ /* 0x000fe40003f25270 */
[----:B------:R-:W-:Y:S02]  /*9200*/  ISETP.NE.AND P0, PT, R0, UR10, PT ;  /* 0x0000000a00007c0c */ /* 0x000fe4000bf05270 */
[C---:B--2---:R-:W-:Y:S02]  /*9210*/  IADD3 R7, R9.reuse, -0x1, RZ ;  /* 0xffffffff09077810 */ /* 0x044fe40007ffe0ff */
[----:B------:R-:W-:Y:S02]  /*9220*/  SHF.L.U32 R0, R9, 0x1, RZ ;  /* 0x0000000109007819 */ /* 0x000fe400000006ff */
[----:B------:R-:W-:Y:S02]  /*9230*/  ISETP.NE.OR P0, PT, R68, R7, P0 ;  /* 0x000000074400720c */ /* 0x000fe40000705670 */
[----:B------:R-:W-:-:S05]  /*9240*/  SEL R7, R0, RZ, P1 ;  /* 0x000000ff00077207 */ /* 0x000fca0000800000 */
[----:B----4-:R-:W-:Y:S01]  /*9250*/  IMAD.WIDE.U32 R2, R7, 0x4, R2 ;  /* 0x0000000407027825 */ /* 0x010fe200078e0002 */
[----:B------:R-:W-:Y:S06]  /*9260*/  @P2 BRA `(.L_x_1564) ;  /* 0x0000000000242947 */ /* 0x000fec0003800000 */
[----:B------:R-:W2:Y:S01]  /*9270*/  S2R R0, SR_LANEID ;  /* 0x0000000000007919 */ /* 0x000ea20000000000 */
[----:B------:R-:W-:Y:S02]  /*9280*/  VOTEU.ANY UR4, UPT, PT ;  /* 0x0000000000047886 */ /* 0x000fe400038e0100 */
[----:B------:R-:W-:Y:S02]  /*9290*/  UFLO.U32 UR5, UR4 ;  /* 0x00000004000572bd */ /* 0x000fe400080e0000 */
[----:B------:R-:W3:Y:S04]  /*92a0*/  POPC R7, UR4 ;  /* 0x0000000400077d09 */ /* 0x000ee80008000000 */
[----:B--2---:R-:W-:-:S13]  /*92b0*/  ISETP.EQ.U32.AND P1, PT, R0, UR5, PT ;  /* 0x0000000500007c0c */ /* 0x004fda000bf22070 */
[----:B------:R-:W-:Y:S06]  /*92c0*/  @P1 MEMBAR.ALL.GPU ;  /* 0x0000000000001992 */ /* 0x000fec000000a000 */
[----:B------:R-:W-:-:S00]  /*92d0*/  @P1 ERRBAR ;  /* 0x00000000000019ab */ /* 0x000fc00000000000 */
[----:B------:R-:W-:Y:S06]  /*92e0*/  @P1 CGAERRBAR ;  /* 0x00000000000015ab */ /* 0x000fec0000000000 */
[----:B---3--:R2:W-:Y:S02]  /*92f0*/  @P1 REDG.E.ADD.S32.STRONG.GPU desc[UR8][R2.64], R7 ;  /* 0x000000070200198e */ /* 0x0085e4000c10e388 */
.L_x_1564:
[----:B------:R-:W-:Y:S05]  /*9300*/  BSYNC B0 ;  /* 0x0000000000007941 */ /* 0x000fea0003800000 */
.L_x_1563:
[----:B------:R-:W-:Y:S05]  /*9310*/  @P0 EXIT ;  /* 0x000000000000094d */ /* 0x000fea0003800000 */
[----:B------:R-:W-:Y:S05]  /*9320*/  @P2 BRA `(.L_x_1565) ;  /* 0x0000000000202947 */ /* 0x000fea0003800000 */
[----:B------:R-:W-:-:S05]  /*9330*/  IMAD R0, R4, R9, RZ ;  /* 0x0000000904007224 */ /* 0x000fca00078e02ff */
[----:B------:R-:W-:-:S13]  /*9340*/  ISETP.NE.AND P0, PT, R0, -0x1, PT ;  /* 0xffffffff0000780c */ /* 0x000fda0003f05270 */
[----:B------:R-:W-:Y:S05]  /*9350*/  @!P0 BRA `(.L_x_1565) ;  /* 0x0000000000148947 */ /* 0x000fea0003800000 */
.L_x_1566:
[----:B--2---:R-:W2:Y:S04]  /*9360*/  LDG.E.STRONG.GPU R7, desc[UR8][R2.64] ;  /* 0x0000000802077981 */ /* 0x004ea8000c1ef900 */
[----:B--2---:R-:W-:Y:S01]  /*9370*/  CCTL.IVALL ;  /* 0x00000000ff00798f */ /* 0x004fe20002000000 */
[----:B------:R-:W-:Y:S05]  /*9380*/  YIELD ;  /* 0x0000000000007946 */ /* 0x000fea0003800000 */
[----:B------:R-:W-:-:S13]  /*9390*/  ISETP.NE.AND P0, PT, R7, R0, PT ;  /* 0x000000000700720c */ /* 0x000fda0003f05270 */
[----:B------:R-:W-:Y:S05]  /*93a0*/  @P0 BRA `(.L_x_1566) ;  /* 0xfffffffc00ec0947 */ /* 0x000fea000383ffff */
.L_x_1565:
[----:B------:R-:W-:Y:S05]  /*93b0*/  WARPSYNC.ALL ;  /* 0x0000000000007948 */ /* 0x000fea0003800000 */
[----:B------:R-:W3:Y:S08]  /*93c0*/  LDC.64 R24, c[0x0][0x288] ;  /* 0x0000a200ff187b82 */ /* 0x000ef00000000a00 */
[----:B------:R-:W-:Y:S01]  /*93d0*/  BAR.SYNC.DEFER_BLOCKING 0x0 ;  /* 0x0000000000007b1d */ /* 0x000fe20000010000 */
[----:B---3--:R-:W-:-:S04]  /*93e0*/  LEA.HI R0, P0, R25, R24, RZ, 0x1 ;  /* 0x0000001819007211 */ /* 0x008fc800078108ff */
[----:B--2---:R-:W-:-:S04]  /*93f0*/  IADD3.X R3, RZ, R25, RZ, P0, !PT ;  /* 0x00000019ff037210 */ /* 0x004fc800007fe4ff */
        /* <DEDUP_REMOVED lines=8> */
[----:B------:R-:W2:Y:S01]  /*9480*/  LDC.64 R16, c[0x0][0x218] ;  /* 0x00008600ff107b82 */ /* 0x000ea20000000a00 */
[----:B------:R-:W-:Y:S01]  /*9490*/  SHF.L.U64.HI R25, R24, 0x2, R25 ;  /* 0x0000000218197819 */ /* 0x000fe20000010219 */
[----:B------:R-:W-:Y:S01]  /*94a0*/  ULDC.64 UR4, c[0x0][0x268] ;  /* 0x00009a0000047ab9 */ /* 0x000fe20000000a00 */
[----:B------:R-:W-:Y:S02]  /*94b0*/  IADD3 R7, R3, R7, RZ ;  /* 0x0000000703077210 */ /* 0x000fe40007ffe0ff */
[----:B------:R-:W-:Y:S02]  /*94c0*/  SHF.L.U64.HI R33, R4, 0x2, R27 ;  /* 0x0000000204217819 */ /* 0x000fe4000001021b */
[----:B------:R-:W-:Y:S01]  /*94d0*/  LEA.HI R2, P0, R7, R2, RZ, 0x1 ;  /* 0x0000000207027211 */ /* 0x000fe200078108ff */
[----:B-1----:R-:W1:Y:S03]  /*94e0*/  LDC.64 R18, c[0x0][0x220] ;  /* 0x00008800ff127b82 */ /* 0x002e660000000a00 */
[----:B------:R-:W-:-:S04]  /*94f0*/  IADD3.X R7, RZ, R7, RZ, P0, !PT ;  /* 0x00000007ff077210 */ /* 0x000fc800007fe4ff */
[--C-:B------:R-:W-:Y:S02]  /*9500*/  SHF.R.S64 R29, R2, 0x1, R7.reuse ;  /* 0x00000001021d7819 */ /* 0x100fe40000001007 */
[----:B------:R-:W-:-:S04]  /*9510*/  SHF.R.S32.HI R2, RZ, 0x1, R7 ;  /* 0x00000001ff027819 */ /* 0x000fc80000011407 */
[----:B------:R-:W-:-:S07]  /*9520*/  SHF.L.U64.HI R31, R29, 0x2, R2 ;  /* 0x000000021d1f7819 */ /* 0x000fce0000010202 */
.L_x_1567:
[----:B------:R-:W-:-:S04]  /*9530*/  LEA R8, P0, R5, UR4, 0x2 ;  /* 0x0000000405087c11 */ /* 0x000fc8000f8010ff */
[----:B------:R-:W-:Y:S02]  /*9540*/  LEA.HI.X R9, R5, UR5, R0, 0x2, P0 ;  /* 0x0000000505097c11 */ /* 0x000fe400080f1400 */
[-C--:B0-----:R-:W-:Y:S02]  /*9550*/  LEA R10, P0, R4, R8.reuse, 0x2 ;  /* 0x00000008040a7211 */ /* 0x081fe400078010ff */
[-C--:B------:R-:W-:Y:S01]  /*9560*/  LEA R14, P1, R24, R8.reuse, 0x2 ;  /* 0x00000008180e7211 */ /* 0x080fe200078210ff */
[----:B---3--:R-:W3:Y:S01]  /*9570*/  LDG.E R20, desc[UR8][R8.64] ;  /* 0x0000000808147981 */ /* 0x008ee2000c1e1900 */
        /* <DEDUP_REMOVED lines=9> */
[----:B--2---:R-:W-:-:S04]  /*9610*/  IMAD.WIDE R2, R7, 0x4, R16 ;  /* 0x0000000407027825 */ /* 0x004fc800078e0210 */
[----:B-1----:R-:W-:Y:S01]  /*9620*/  IMAD.WIDE R6, R7, 0x4, R18 ;  /* 0x0000000407067825 */ /* 0x002fe200078e0212 */
[----:B------:R-:W-:Y:S02]  /*9630*/  ISETP.GT.U32.AND P0, PT, R4, R5, PT ;  /* 0x000000050400720c */ /* 0x000fe40003f04070 */
[----:B------:R-:W-:-:S04]  /*9640*/  SHF.R.S32.HI R0, RZ, 0x1f, R5 ;  /* 0x0000001fff007819 */ /* 0x000fc80000011405 */
[----:B------:R-:W-:Y:S01]  /*9650*/  ISETP.GT.AND.EX P0, PT, R27, R0, PT, P0 ;  /* 0x000000001b00720c */ /* 0x000fe20003f04300 */
[----:B---3--:R3:W-:Y:S04]  /*9660*/  STG.E.64 desc[UR8][R2.64], R20 ;  /* 0x0000001402007986 */ /* 0x0087e8000c101b08 */
[----:B----4-:R3:W-:Y:S08]  /*9670*/  STG.E.64 desc[UR8][R6.64], R22 ;  /* 0x0000001606007986 */ /* 0x0107f0000c101b08 */
[----:B------:R-:W-:Y:S05]  /*9680*/  @P0 BRA `(.L_x_1567) ;  /* 0xfffffffc00a80947 */ /* 0x000fea000383ffff */
[----:B------:R-:W-:Y:S05]  /*9690*/  EXIT ;  /* 0x000000000000794d */ /* 0x000fea0003800000 */
.L_x_1568:
        /* <DEDUP_REMOVED lines=14> */
.L_x_3359:


//--------------------- .text._Z35group_norm_nhwc_bwd_one_pass_kernelI11Fp32IOBf16WLi64ELi8ELi128EEv26Group_norm_nhwc_bwd_params --------------------------
	.section	.text._Z35group_norm_nhwc_bwd_one_pass_kernelI11Fp32IOBf16WLi64ELi8ELi128EEv26Group_norm_nhwc_bwd_params,"ax",@progbits
	.align	128
        .global         _Z35group_norm_nhwc_bwd_one_pass_kernelI11Fp32IOBf16WLi64ELi8ELi128EEv26Group_norm_nhwc_bwd_params
        .type           _Z35group_norm_nhwc_bwd_one_pass_kernelI11Fp32IOBf16WLi64ELi8ELi128EEv26Group_norm_nhwc_bwd_params,@function
        .size           _Z35group_norm_nhwc_bwd_one_pass_kernelI11Fp32IOBf16WLi64ELi8ELi128EEv26Group_norm_nhwc_bwd_params,(.L_x_3360 - _Z35group_norm_nhwc_bwd_one_pass_kernelI11Fp32IOBf16WLi64ELi8ELi128EEv26Group_norm_nhwc_bwd_params)
        .other          _Z35group_norm_nhwc_bwd_one_pass_kernelI11Fp32IOBf16WLi64ELi8ELi128EEv26Group_norm_nhwc_bwd_params,@"STO_CUDA_ENTRY STV_DEFAULT"
_Z35group_norm_nhwc_bwd_one_pass_kernelI11Fp32IOBf16WLi64ELi8ELi128EEv26Group_norm_nhwc_bwd_params:
.text._Z35group_norm_nhwc_bwd_one_pass_kernelI11Fp32IOBf16WLi64ELi8ELi128EEv26Group_norm_nhwc_bwd_params:
        /* <DEDUP_REMOVED lines=45> */
.L_x_1596:
[----:B0-----:R-:W1:Y:S01]  /*02d0*/  LDC R9, c[0x0][0x2a0] ;  /* 0x0000a800ff097b82 */ /* 0x001e620000000800 */
[----:B------:R-:W-:Y:S01]  /*02e0*/  IABS R8, R34 ;  /* 0x0000002200087213 */ /* 0x000fe20000000000 */
[----:B------:R-:W-:Y:S01]  /*02f0*/  ULDC.64 UR10, c[0x0][0x290] ;  /* 0x0000a400000a7ab9 */ /* 0x000fe20000000a00 */
[----:B------:R-:W-:-:S05]  /*0300*/  ISETP.GE.AND P3, PT, R34, RZ, PT ;  /* 0x000000ff2200720c */ /* 0x000fca0003f66270 */
[----:B------:R-:W2:Y:S08]  /*0310*/  LDC R11, c[0x0][0x2ac] ;  /* 0x0000ab00ff0b7b82 */ /* 0x000eb00000000800 */
[----:B------:R-:W3:Y:S01]  /*0320*/  LDC.64 R16, c[0x0][0x248] ;  /* 0x00009200ff107b82 */ /* 0x000ee20000000a00 */
[----:B-1----:R-:W-:-:S07]  /*0330*/  IABS R6, R9 ;  /* 0x0000000900067213 */ /* 0x002fce0000000000 */
[----:B------:R-:W1:Y:S01]  /*0340*/  @P1 LDC.64 R18, c[0x0][0x228] ;  /* 0x00008a00ff121b82 */ /* 0x000e620000000a00 */
[----:B------:R-:W4:Y:S01]  /*0350*/  I2F.RP R3, R6 ;  /* 0x0000000600037306 */ /* 0x000f220000209400 */
[----:B---3--:R-:W-:-:S07]  /*0360*/  IMAD.WIDE R16, R34, 0x8, R16 ;  /* 0x0000000822107825 */ /* 0x008fce00078e0210 */
[----:B----4-:R-:W3:Y:S01]  /*0370*/  MUFU.RCP R3, R3 ;  /* 0x0000000300037308 */ /* 0x010ee20000001000 */
[----:B------:R-:W4:Y:S01]  /*0380*/  LDG.E.64 R16, desc[UR12][R16.64] ;  /* 0x0000000c10107981 */ /* 0x000f22000c1e1b00 */
[----:B---3--:R-:W-:-:S06]  /*0390*/  IADD3 R4, R3, 0xffffffe, RZ ;  /* 0x0ffffffe03047810 */ /* 0x008fcc0007ffe0ff */
[----:B------:R3:W0:Y:S02]  /*03a0*/  F2I.FTZ.U32.TRUNC.NTZ R5, R4 ;  /* 0x0000000400057305 */ /* 0x000624000021f000 */
[----:B---3--:R-:W-:Y:S02]  /*03b0*/  MOV R4, RZ ;  /* 0x000000ff00047202 */ /* 0x008fe40000000f00 */
[----:B0-----:R-:W-:-:S05]  /*03c0*/  IADD3 R7, RZ, -R5, RZ ;  /* 0x80000005ff077210 */ /* 0x001fca0007ffe0ff */
[----:B------:R-:W-:-:S04]  /*03d0*/  IMAD R7, R7, R6, RZ ;  /* 0x0000000607077224 */ /* 0x000fc800078e02ff */
[----:B------:R-:W-:Y:S01]  /*03e0*/  IMAD.HI.U32 R5, R5, R7, R4 ;  /* 0x0000000705057227 */ /* 0x000fe200078e0004 */
[----:B------:R-:W-:Y:S02]  /*03f0*/  MOV R7, R8 ;  /* 0x0000000800077202 */ /* 0x000fe40000000f00 */
[----:B------:R-:W-:-:S03]  /*0400*/  SHF.R.U32.HI R4, RZ, 0x2, R0 ;  /* 0x00000002ff047819 */ /* 0x000fc60000011600 */
[----:B------:R-:W-:-:S04]  /*0410*/  IMAD.HI.U32 R5, R5, R7, RZ ;  /* 0x0000000705057227 */ /* 0x000fc800078e00ff */
[----:B--2---:R-:W-:Y:S01]  /*0420*/  IMAD R4, R11, UR14, R4 ;  /* 0x0000000e0b047c24 */ /* 0x004fe2000f8e0204 */
[----:B------:R-:W-:Y:S01]  /*0430*/  IADD3 R3, -R5, RZ, RZ ;  /* 0x000000ff05037210 */ /* 0x000fe20007ffe1ff */
[----:B------:R-:W0:Y:S03]  /*0440*/  @P1 LDC.64 R10, c[0x0][0x288] ;  /* 0x0000a200ff0a1b82 */ /* 0x000e260000000a00 */
[----:B------:R-:W-:Y:S01]  /*0450*/  IADD3 R4, R4, 0x20, RZ ;  /* 0x0000002004047810 */ /* 0x000fe20007ffe0ff */
[----:B------:R-:W-:Y:S01]  /*0460*/  IMAD R3, R6, R3, R7 ;  /* 0x0000000306037224 */ /* 0x000fe200078e0207 */
[----:B------:R-:W-:Y:S02]  /*0470*/  LOP3.LUT R7, R34, R9, RZ, 0x3c, !PT ;  /* 0x0000000922077212 */ /* 0x000fe400078e3cff */
[----:B------:R-:W-:Y:S02]  /*0480*/  ISETP.GE.U32.AND P0, PT, R4, UR10, PT ;  /* 0x0000000a04007c0c */ /* 0x000fe4000bf06070 */
[----:B------:R-:W-:-:S02]  /*0490*/  ISETP.GT.U32.AND P5, PT, R6, R3, PT ;  /* 0x000000030600720c */ /* 0x000fc40003fa4070 */
[----:B------:R-:W-:Y:S02]  /*04a0*/  SHF.R.S32.HI R4, RZ, 0x1f, R4 ;  /* 0x0000001fff047819 */ /* 0x000fe40000011404 */
[----:B------:R-:W-:Y:S02]  /*04b0*/  ISETP.GE.AND P2, PT, R7, RZ, PT ;  /* 0x000000ff0700720c */ /* 0x000fe40003f46270 */
[----:B------:R-:W-:Y:S01]  /*04c0*/  ISETP.GE.AND.EX P0, PT, R4, UR11, PT, P0 ;  /* 0x0000000b04007c0c */ /* 0x000fe2000bf06300 */
[----:B------:R-:W-:-:S03]  /*04d0*/  ULDC.64 UR10, c[0x0][0x298] ;  /* 0x0000a600000a7ab9 */ /* 0x000fc60000000a00 */
[----:B------:R-:W-:-:S03]  /*04e0*/  ISETP.LT.U32.AND P0, PT, R0, 0x80, !P0 ;  /* 0x000000800000780c */ /* 0x000fc60004701070 */
[-C--:B------:R-:W-:Y:S02]  /*04f0*/  @!P5 IADD3 R3, R3, -R6.reuse, RZ ;  /* 0x800000060303d210 */ /* 0x080fe40007ffe0ff */
[----:B------:R-:W-:Y:S02]  /*0500*/  @!P5 IADD3 R5, R5, 0x1, RZ ;  /* 0x000000010505d810 */ /* 0x000fe40007ffe0ff */
[CC--:B------:R-:W-:Y:S02]  /*0510*/  ISETP.GE.U32.AND P4, PT, R3.reuse, R6.reuse, PT ;  /* 0x000000060300720c */ /* 0x0c0fe40003f86070 */
[-C--:B------:R-:W-:Y:S02]  /*0520*/  ISETP.GT.U32.AND P5, PT, R6, R3.reuse, PT ;  /* 0x000000030600720c */ /* 0x080fe40003fa4070 */
[----:B------:R-:W-:Y:S02]  /*0530*/  IADD3 R4, R3, -R6, RZ ;  /* 0x8000000603047210 */ /* 0x000fe40007ffe0ff */
[----:B------:R-:W2:Y:S02]  /*0540*/  @P1 LDC.64 R6, c[0x0][0x230] ;  /* 0x00008c00ff061b82 */ /* 0x000ea40000000a00 */
[----:B------:R-:W-:-:S05]  /*0550*/  SEL R3, R4, R3, !P5 ;  /* 0x0000000304037207 */ /* 0x000fca0006800000 */
[----:B------:R-:W-:Y:S01]  /*0560*/  @P4 IADD3 R5, R5, 0x1, RZ ;  /* 0x0000000105054810 */ /* 0x000fe20007ffe0ff */
[----:B------:R-:W3:Y:S01]  /*0570*/  @P0 LDC.64 R20, c[0x0][0x230] ;  /* 0x00008c00ff140b82 */ /* 0x000ee20000000a00 */
[----:B------:R-:W-:Y:S02]  /*0580*/  ISETP.NE.AND P4, PT, R9, RZ, PT ;  /* 0x000000ff0900720c */ /* 0x000fe40003f85270 */
[----:B------:R-:W-:Y:S02]  /*0590*/  LOP3.LUT R4, RZ, R9, RZ, 0x33, !PT ;  /* 0x00000009ff047212 */ /* 0x000fe400078e33ff */
[----:B------:R-:W-:Y:S02]  /*05a0*/  @!P3 IADD3 R3, -R3, RZ, RZ ;  /* 0x000000ff0303b210 */ /* 0x000fe40007ffe1ff */
[----:B------:R-:W-:Y:S01]  /*05b0*/  @!P2 IADD3 R5, -R5, RZ, RZ ;  /* 0x000000ff0505a210 */ /* 0x000fe20007ffe1ff */
[----:B------:R-:W1:Y:S01]  /*05c0*/  @P0 LDC.64 R8, c[0x0][0x288] ;  /* 0x0000a200ff080b82 */ /* 0x000e620000000a00 */
[----:B------:R-:W-:-:S02]  /*05d0*/  SEL R41, R4, R3, !P4 ;  /* 0x0000000304297207 */ /* 0x000fc40006000000 */
        /* <DEDUP_REMOVED lines=8> */
[----:B------:R-:W-:Y:S02]  /*0660*/  SHF.R.S32.HI R5, RZ, 0x1f, R32 ;  /* 0x0000001fff057819 */ /* 0x000fe40000011420 */
[----:B------:R-:W-:-:S03]  /*0670*/  IADD3 R27, R32, 0x20, RZ ;  /* 0x00000020201b7810 */ /* 0x000fc60007ffe0ff */
[----:B0-----:R-:W-:Y:S01]  /*0680*/  @P1 IMAD R4, R5, R10, RZ ;  /* 0x0000000a05041224 */ /* 0x001fe200078e02ff */
[----:B------:R-:W-:-:S03]  /*0690*/  IADD3 R5, R29, R3, RZ ;  /* 0x000000031d057210 */ /* 0x000fc60007ffe0ff */
[----:B------:R-:W-:Y:S01]  /*06a0*/  @P1 IMAD R3, R32, R11, R4 ;  /* 0x0000000b20031224 */ /* 0x000fe200078e0204 */
[----:B------:R-:W-:Y:S02]  /*06b0*/  @P1 MOV R4, R28 ;  /* 0x0000001c00041202 */ /* 0x000fe40000000f00 */
[----:B------:R-:W-:-:S03]  /*06c0*/  SHF.R.S32.HI R13, RZ, 0x1f, R27 ;  /* 0x0000001fff0d7819 */ /* 0x000fc6000001141b */
[----:B------:R-:W-:-:S04]  /*06d0*/  @P1 IMAD.WIDE.U32 R10, R32, R10, R4 ;  /* 0x0000000a200a1225 */ /* 0x000fc800078e0004 */
[----:B-1----:R-:W-:Y:S01]  /*06e0*/  @P0 IMAD R12, R13, R8, RZ ;  /* 0x000000080d0c0224 */ /* 0x002fe200078e02ff */
[----:B------:R-:W-:Y:S02]  /*06f0*/  @P1 IADD3 R3, R11, R3, RZ ;  /* 0x000000030b031210 */ /* 0x000fe40007ffe0ff */
[C---:B------:R-:W-:Y:S01]  /*0700*/  @P1 SHF.L.U32 R11, R10.reuse, 0x2, RZ ;  /* 0x000000020a0b1819 */ /* 0x040fe200000006ff */
[----:B------:R-:W-:Y:S01]  /*0710*/  @P0 IMAD R25, R27, R9, R12 ;  /* 0x000000091b190224 */ /* 0x000fe200078e020c */
[----:B------:R-:W-:Y:S02]  /*0720*/  @P0 MOV R12, R28 ;  /* 0x0000001c000c0202 */ /* 0x000fe40000000f00 */
[----:B------:R-:W-:Y:S02]  /*0730*/  @P0 MOV R13, R5 ;  /* 0x00000005000d0202 */ /* 0x000fe40000000f00 */
[----:B------:R-:W-:Y:S02]  /*0740*/  @P1 SHF.L.U64.HI R10, R10, 0x2, R3 ;  /* 0x000000020a0a1819 */ /* 0x000fe40000010203 */
[----:B--2---:R-:W-:Y:S01]  /*0750*/  @P1 IADD3 R6, P2, R11, R6, RZ ;  /* 0x000000060b061210 */ /* 0x004fe20007f5e0ff */
[----:B------:R-:W-:Y:S01]  /*0760*/  @P0 IMAD.WIDE.U32 R8, R27, R8, R12 ;  /* 0x000000081b080225 */ /* 0x000fe200078e000c */
[----:B------:R-:W-:-:S02]  /*0770*/  CS2R R12, SRZ ;  /* 0x00000000000c7805 */ /* 0x000fc4000001ff00 */
[----:B------:R-:W-:Y:S02]  /*0780*/  @P1 IADD3.X R7, R10, R7, RZ, P2, !PT ;  /* 0x000000070a071210 */ /* 0x000fe400017fe4ff */
[----:B------:R-:W-:-:S03]  /*0790*/  @P1 IADD3 R18, P3, R11, R18, RZ ;  /* 0x000000120b121210 */ /* 0x000fc60007f7e0ff */
[----:B------:R0:W5:Y:S01]  /*07a0*/  @P1 LDG.E.64 R12, desc[UR12][R6.64] ;  /* 0x0000000c060c1981 */ /* 0x000162000c1e1b00 */
[----:B------:R-:W-:Y:S02]  /*07b0*/  @P1 IADD3.X R19, R10, R19, RZ, P3, !PT ;  /* 0x000000130a131210 */ /* 0x000fe40001ffe4ff */
[----:B0-----:R-:W-:-:S06]  /*07c0*/  CS2R R6, SRZ ;  /* 0x0000000000067805 */ /* 0x001fcc000001ff00 */
[----:B------:R0:W5:Y:S01]  /*07d0*/  @P1 LDG.E.64 R6, desc[UR12][R18.64] ;  /* 0x0000000c12061981 */ /* 0x000162000c1e1b00 */
[----:B------:R-:W-:Y:S02]  /*07e0*/  @P0 IADD3 R9, R9, R25, RZ ;  /* 0x0000001909090210 */ /* 0x000fe40007ffe0ff */
[C---:B------:R-:W-:Y:S02]  /*07f0*/  @P0 SHF.L.U32 R3, R8.reuse, 0x2, RZ ;  /* 0x0000000208030819 */ /* 0x040fe400000006ff */
[----:B------:R-:W-:Y:S02]  /*0800*/  @P0 SHF.L.U64.HI R8, R8, 0x2, R9 ;  /* 0x0000000208080819 */ /* 0x000fe40000010209 */
[C---:B---3--:R-:W-:Y:S02]  /*0810*/  @P0 IADD3 R20, P4, R3.reuse, R20, RZ ;  /* 0x0000001403140210 */ /* 0x048fe40007f9e0ff */
[----:B------:R-:W-:Y:S02]  /*0820*/  @P0 IADD3 R22, P5, R3, R22, RZ ;  /* 0x0000001603160210 */ /* 0x000fe40007fbe0ff */
[----:B------:R-:W-:-:S02]  /*0830*/  CS2R R10, SRZ ;  /* 0x00000000000a7805 */ /* 0x000fc4000001ff00 */
[C---:B------:R-:W-:Y:S02]  /*0840*/  @P0 IADD3.X R21, R8.reuse, R21, RZ, P4, !PT ;  /* 0x0000001508150210 */ /* 0x040fe400027fe4ff */
[----:B------:R-:W-:Y:S02]  /*0850*/  @P0 IADD3.X R23, R8, R23, RZ, P5, !PT ;  /* 0x0000001708170210 */ /* 0x000fe40002ffe4ff */
[----:B------:R-:W-:Y:S01]  /*0860*/  CS2R R8, SRZ ;  /* 0x0000000000087805 */ /* 0x000fe2000001ff00 */
[----:B------:R0:W5:Y:S05]  /*0870*/  @P0 LDG.E.64 R10, desc[UR12][R20.64] ;  /* 0x0000000c140a0981 */ /* 0x00016a000c1e1b00 */
[----:B------:R0:W5:Y:S01]  /*0880*/  @P0 LDG.E.64 R8, desc[UR12][R22.64] ;  /* 0x0000000c16080981 */ /* 0x000162000c1e1b00 */
[----:B------:R-:W-:Y:S01]  /*0890*/  UMOV UR10, 0x3f800000 ;  /* 0x3f800000000a7882 */ /* 0x000fe20000000000 */
[----:B------:R-:W-:Y:S01]  /*08a0*/  BSSY B0, `(.L_x_1570) ;  /* 0x0000021000007945 */ /* 0x000fe20003800000 */
[----:B------:R-:W-:-:S02]  /*08b0*/  CS2R R30, SRZ ;  /* 0x00000000001e7805 */ /* 0x000fc4000001ff00 */
[----:B------:R-:W-:Y:S02]  /*08c0*/  MOV R36, RZ ;  /* 0x000000ff00247202 */ /* 0x000fe40000000f00 */
[----:B------:R-:W-:Y:S01]  /*08d0*/  MOV R35, RZ ;  /* 0x000000ff00237202 */ /* 0x000fe20000000f00 */
[----:B----4-:R-:W-:-:S05]  /*08e0*/  FFMA.FTZ R17, -R16, R16, R17 ;  /* 0x0000001010117223 */ /* 0x010fca0000010111 */
        /* <DEDUP_REMOVED lines=28> */
.L_x_1571:
[----:B------:R-:W-:Y:S05]  /*0ab0*/  BSYNC B0 ;  /* 0x0000000000007941 */ /* 0x000fea0003800000 */
.L_x_1570:
        /* <DEDUP_REMOVED lines=30> */
.L_x_1572:
[----:B------:R-:W-:Y:S01]  /*0ca0*/  FMUL.FTZ R15, R13, R30 ;  /* 0x0000001e0d0f7220 */ /* 0x000fe20000410000 */
        /* <DEDUP_REMOVED lines=25> */
.L_x_1573:
        /* <DEDUP_REMOVED lines=9> */
[----:B------:R-:W-:Y:S01]  /*0ed0*/  FFMA.FTZ R17, R38, R13, RZ ;  /* 0x0000000d26117223 */ /* 0x000fe200000100ff */
[----:B------:R-:W-:Y:S01]  /*0ee0*/  FFMA.FTZ R10, R39, R14, R10 ;  /* 0x0000000e270a7223 */ /* 0x000fe2000001000a */
[----:B------:R-:W-:Y:S01]  /*0ef0*/  FADD.FTZ R11, R14, R11 ;  /* 0x0000000b0e0b7221 */ /* 0x000fe20000010000 */
[----:B------:R-:W-:Y:S01]  /*0f00*/  UIADD3 UR4, UR6, 0x40, URZ ;  /* 0x0000004006047890 */ /* 0x000fe2000fffe03f */
[C---:B------:R-:W-:Y:S01]  /*0f10*/  ISETP.NE.AND P3, PT, R0.reuse, RZ, PT ;  /* 0x000000ff0000720c */ /* 0x040fe20003f65270 */
[----:B------:R-:W-:Y:S01]  /*0f20*/  FFMA.FTZ R18, R37, R12, RZ ;  /* 0x0000000c25127223 */ /* 0x000fe200000100ff */
        /* <DEDUP_REMOVED lines=27> */
[----:B------:R-:W-:Y:S01]  /*10e0*/  FADD.FTZ R15, RZ, R12 ;  /* 0x0000000cff0f7221 */ /* 0x000fe20000010000 */
[----:B------:R-:W-:Y:S01]  /*10f0*/  FFMA.FTZ R12, R40, R3, R17 ;  /* 0x00000003280c7223 */ /* 0x000fe20000010011 */
[----:B-1----:R-:W-:Y:S01]  /*1100*/  @!P0 FADD.FTZ R11, R11, R14 ;  /* 0x0000000e0b0b8221 */ /* 0x002fe20000010000 */
[----:B------:R-:W-:Y:S01]  /*1110*/  ISETP.NE.AND P0, PT, R19, RZ, PT ;  /* 0x000000ff1300720c */ /* 0x000fe20003f05270 */
[----:B------:R-:W-:Y:S01]  /*1120*/  FADD.FTZ R14, RZ, R13 ;  /* 0x0000000dff0e7221 */ /* 0x000fe20000010000 */
[----:B------:R-:W-:Y:S01]  /*1130*/  FFMA.FTZ R13, R39, R16, R18 ;  /* 0x00000010270d7223 */ /* 0x000fe20000010012 */
[----:B------:R-:W-:-:S02]  /*1140*/  FADD.FTZ R15, R15, R16 ;  /* 0x000000100f0f7221 */ /* 0x000fc40000010000 */
[----:B------:R-:W-:Y:S01]  /*1150*/  FADD.FTZ R14, R14, R3 ;  /* 0x000000030e0e7221 */ /* 0x000fe20000010000 */
[----:B------:R-:W-:-:S05]  /*1160*/  LEA R3, R0, UR4, 0x4 ;  /* 0x0000000400037c11 */ /* 0x000fca000f8e20ff */
        /* <DEDUP_REMOVED lines=13> */
.L_x_1575:
[----:B------:R-:W-:Y:S05]  /*1240*/  BSYNC B0 ;  /* 0x0000000000007941 */ /* 0x000fea0003800000 */
.L_x_1574:
        /* <DEDUP_REMOVED lines=158> */
.L_x_1577:
[----:B------:R-:W-:Y:S05]  /*1c30*/  BSYNC B0 ;  /* 0x0000000000007941 */ /* 0x000fea0003800000 */
.L_x_1576:
        /* <DEDUP_REMOVED lines=19> */
.L_x_1579:
[----:B------:R-:W-:Y:S05]  /*1d70*/  BSYNC B0 ;  /* 0x0000000000007941 */ /* 0x000fea0003800000 */
.L_x_1578:
        /* <DEDUP_REMOVED lines=31> */
.L_x_1582:
[----:B0-----:R-:W2:Y:S04]  /*1f70*/  LDG.E.STRONG.GPU R3, desc[UR12][R12.64] ;  /* 0x0000000c0c037981 */ /* 0x001ea8000c1ef900 */
[----:B--2---:R-:W-:Y:S01]  /*1f80*/  CCTL.IVALL ;  /* 0x00000000ff00798f */ /* 0x004fe20002000000 */
[----:B------:R-:W-:Y:S05]  /*1f90*/  YIELD ;  /* 0x0000000000007946 */ /* 0x000fea0003800000 */
[----:B------:R-:W-:-:S13]  /*1fa0*/  ISETP.NE.AND P0, PT, R3, R18, PT ;  /* 0x000000120300720c */ /* 0x000fda0003f05270 */
[----:B------:R-:W-:Y:S05]  /*1fb0*/  @P0 BRA `(.L_x_1582) ;  /* 0xfffffffc00ec0947 */ /* 0x000fea000383ffff */
.L_x_1581:
[----:B------:R-:W-:Y:S01]  /*1fc0*/  ISETP.NE.AND P0, PT, R33, RZ, PT ;  /* 0x000000ff2100720c */ /* 0x000fe20003f05270 */
[----:B------:R-:W-:Y:S05]  /*1fd0*/  WARPSYNC.ALL ;  /* 0x0000000000007948 */ /* 0x000fea0003800000 */
[----:B------:R-:W-:Y:S07]  /*1fe0*/  BAR.SYNC.DEFER_BLOCKING 0x0 ;  /* 0x0000000000007b1d */ /* 0x000fee0000010000 */
[----:B------:R-:W-:Y:S05]  /*1ff0*/  @!P0 BRA `(.L_x_1580) ;  /* 0x0000000c00ec8947 */ /* 0x000fea0003800000 */
[----:B0-----:R-:W-:Y:S02]  /*2000*/  IADD3 R3, R33, -0x1, RZ ;  /* 0xffffffff21037810 */ /* 0x001fe40007ffe0ff */
[----:B------:R-:W-:Y:S02]  /*2010*/  MOV R12, RZ ;  /* 0x000000ff000c7202 */ /* 0x000fe40000000f00 */
[----:B------:R-:W-:-:S13]  /*2020*/  ISETP.GE.U32.AND P0, PT, R3, 0x3, PT ;  /* 0x000000030300780c */ /* 0x000fda0003f06070 */
[----:B------:R-:W-:Y:S05]  /*2030*/  @!P0 BRA `(.L_x_1583) ;  /* 0x0000000c00688947 */ /* 0x000fea0003800000 */
[----:B------:R-:W-:-:S04]  /*2040*/  LOP3.LUT R12, R33, 0x3, RZ, 0xc0, !PT ;  /* 0x00000003210c7812 */ /* 0x000fc800078ec0ff */
        /* <DEDUP_REMOVED lines=8> */
.L_x_1586:
        /* <DEDUP_REMOVED lines=115> */
.L_x_1585:
        /* <DEDUP_REMOVED lines=28> */
[C---:B------:R-:W-:Y:S02]  /*29c0*/  IADD3 R16, R24.reuse, 0x2, RZ ;  /* 0x0000000218107810 */ /* 0x040fe40007ffe0ff */
[----:B------:R-:W-:Y:S02]  /*29d0*/  ISETP.EQ.OR P5, PT, R17, UR14, P3 ;  /* 0x0000000e11007c0c */ /* 0x000fe40009fa2670 */
[----:B------:R-:W-:Y:S01]  /*29e0*/  IADD3 R18, R24, 0x3, RZ ;  /* 0x0000000318127810 */ /* 0x000fe20007ffe0ff */
[----:B----4-:R-:W-:Y:S01]  /*29f0*/  @!P6 FADD.FTZ R10, R10, R22 ;  /* 0x000000160a0ae221 */ /* 0x010fe20000010000 */
[----:B------:R-:W-:Y:S01]  /*2a00*/  @!P6 FADD.FTZ R11, R11, R23 ;  /* 0x000000170b0be221 */ /* 0x000fe20000010000 */
[----:B------:R-:W-:-:S02]  /*2a10*/  ISETP.EQ.OR P6, PT, R16, UR14, P3 ;  /* 0x0000000e10007c0c */ /* 0x000fc40009fc2670 */
[----:B-----5:R-:W-:Y:S01]  /*2a20*/  @!P4 FADD.FTZ R10, R10, R20 ;  /* 0x000000140a0ac221 */ /* 0x020fe20000010000 */
[----:B------:R-:W-:Y:S01]  /*2a30*/  @!P4 FADD.FTZ R11, R11, R21 ;  /* 0x000000150b0bc221 */ /* 0x000fe20000010000 */
[----:B------:R-:W-:Y:S01]  /*2a40*/  ISETP.EQ.OR P4, PT, R18, UR14, P3 ;  /* 0x0000000e12007c0c */ /* 0x000fe20009f82670 */
[----:B------:R-:W-:-:S03]  /*2a50*/  @!P0 IMAD R13, R2, R24, R43 ;  /* 0x00000018020d8224 */ /* 0x000fc600078e022b */
        /* <DEDUP_REMOVED lines=11> */
[----:B------:R-:W-:-:S04]  /*2b10*/  IADD3 R3, R3, -0x4, RZ ;  /* 0xfffffffc03037810 */ /* 0x000fc80007ffe0ff */
[----:B------:R-:W-:Y:S01]  /*2b20*/  IADD3 R3, R3, -0x4, RZ ;  /* 0xfffffffc03037810 */ /* 0x000fe20007ffe0ff */
[----:B--2---:R-:W-:Y:S01]  /*2b30*/  @!P0 FADD.FTZ R10, R10, R12 ;  /* 0x0000000c0a0a8221 */ /* 0x004fe20000010000 */
[----:B------:R-:W-:Y:S01]  /*2b40*/  @!P0 FADD.FTZ R11, R11, R13 ;  /* 0x0000000d0b0b8221 */ /* 0x000fe20000010000 */
[----:B------:R-:W-:Y:S02]  /*2b50*/  PLOP3.LUT P0, PT, PT, PT, PT, 0x8, 0x0 ;  /* 0x000000000000781c */ /* 0x000fe40003f0e170 */
[----:B------:R-:W-:Y:S01]  /*2b60*/  IADD3 R12, R24, 0x4, RZ ;  /* 0x00000004180c7810 */ /* 0x000fe20007ffe0ff */
[----:B---3--:R-:W-:Y:S01]  /*2b70*/  @!P5 FADD.FTZ R10, R10, R16 ;  /* 0x000000100a0ad221 */ /* 0x008fe20000010000 */
[----:B------:R-:W-:-:S03]  /*2b80*/  @!P5 FADD.FTZ R11, R11, R17 ;  /* 0x000000110b0bd221 */ /* 0x000fc60000010000 */
[----:B----4-:R-:W-:Y:S01]  /*2b90*/  @!P6 FADD.FTZ R10, R10, R20 ;  /* 0x000000140a0ae221 */ /* 0x010fe20000010000 */
[----:B------:R-:W-:-:S03]  /*2ba0*/  @!P6 FADD.FTZ R11, R11, R21 ;  /* 0x000000150b0be221 */ /* 0x000fc60000010000 */
[----:B-----5:R-:W-:Y:S01]  /*2bb0*/  @!P4 FADD.FTZ R10, R10, R18 ;  /* 0x000000120a0ac221 */ /* 0x020fe20000010000 */
[----:B------:R-:W-:-:S07]  /*2bc0*/  @!P4 FADD.FTZ R11, R11, R19 ;  /* 0x000000130b0bc221 */ /* 0x000fce0000010000 */
.L_x_1587:
[----:B------:R-:W-:-:S13]  /*2bd0*/  ISETP.NE.OR P0, PT, R3, RZ, P0 ;  /* 0x000000ff0300720c */ /* 0x000fda0000705670 */
[----:B------:R-:W-:Y:S05]  /*2be0*/  @!P0 BRA `(.L_x_1583) ;  /* 0x00000000007c8947 */ /* 0x000fea0003800000 */
.L_x_1584:
        /* <DEDUP_REMOVED lines=31> */
.L_x_1583:
        /* <DEDUP_REMOVED lines=12> */
.L_x_1589:
[----:B------:R-:W-:Y:S05]  /*2ea0*/  BSYNC B0 ;  /* 0x0000000000007941 */ /* 0x000fea0003800000 */
.L_x_1588:
        /* <DEDUP_REMOVED lines=16> */
.L_x_1580:
        /* <DEDUP_REMOVED lines=32> */
.L_x_1590:
[----:B------:R-:W-:Y:S04]  /*31b0*/  BSSY B0, `(.L_x_1591) ;  /* 0x0000014000007945 */ /* 0x000fe80003800000 */
[----:B------:R-:W-:Y:S05]  /*31c0*/  @!P1 BRA `(.L_x_1592) ;  /* 0x0000000000489947 */ /* 0x000fea0003800000 */
[----:B------:R-:W-:Y:S01]  /*31d0*/  SHF.R.S32.HI R17, RZ, 0x1f, R32 ;  /* 0x0000001fff117819 */ /* 0x000fe20000011420 */
[----:B------:R-:W-:Y:S01]  /*31e0*/  ULDC.64 UR16, c[0x0][0x288] ;  /* 0x0000a20000107ab9 */ /* 0x000fe20000000a00 */
[----:B------:R-:W-:Y:S01]  /*31f0*/  MOV R10, R28 ;  /* 0x0000001c000a7202 */ /* 0x000fe20000000f00 */
[--C-:B------:R-:W-:Y:S01]  /*3200*/  FFMA.FTZ R13, R38, R3, R14.reuse ;  /* 0x00000003260d7223 */ /* 0x100fe2000001000e */
        /* <DEDUP_REMOVED lines=14> */
.L_x_1592:
[----:B------:R-:W-:Y:S05]  /*32f0*/  BSYNC B0 ;  /* 0x0000000000007941 */ /* 0x000fea0003800000 */
.L_x_1591:
        /* <DEDUP_REMOVED lines=19> */
.L_x_1593:
        /* <DEDUP_REMOVED lines=10> */
[-CC-:B------:R-:W-:Y:S01]  /*34d0*/  FFMA.FTZ R7, R40, R3.reuse, R14.reuse ;  /* 0x0000000328077223 */ /* 0x180fe2000001000e */
[----:B------:R-:W-:Y:S01]  /*34e0*/  SHF.R.S32.HI R6, RZ, 0x1f, R11 ;  /* 0x0000001fff067819 */ /* 0x000fe2000001140b */
[----:B------:R-:W-:Y:S02]  /*34f0*/  FFMA.FTZ R14, R39, R3, R14 ;  /* 0x00000003270e7223 */ /* 0x000fe4000001000e */
        /* <DEDUP_REMOVED lines=12> */
.L_x_1595:
[----:B------:R-:W-:Y:S05]  /*35c0*/  BSYNC B0 ;  /* 0x0000000000007941 */ /* 0x000fea0003800000 */
.L_x_1594:
[----:B------:R-:W-:Y:S01]  /*35d0*/  ULDC UR4, c[0x0][0x2a0] ;  /* 0x0000a80000047ab9 */ /* 0x000fe20000000800 */
[----:B------:R-:W-:Y:S01]  /*35e0*/  ULDC UR6, c[0x0][0x270] ;  /* 0x00009c0000067ab9 */ /* 0x000fe20000000800 */
[----:B------:R-:W-:Y:S01]  /*35f0*/  IADD3 R34, R2, R34, RZ ;  /* 0x0000002202227210 */ /* 0x000fe20007ffe0ff */
[----:B------:R-:W-:Y:S01]  /*3600*/  UIMAD UR4, UR4, UR6, URZ ;  /* 0x00000006040472a4 */ /* 0x000fe2000f8e023f */
[----:B------:R-:W-:-:S05]  /*3610*/  IADD3 R42, R42, 0x1, RZ ;  /* 0x000000012a2a7810 */ /* 0x000fca0007ffe0ff */
[----:B------:R-:W-:-:S13]  /*3620*/  ISETP.GE.AND P0, PT, R34, UR4, PT ;  /* 0x0000000422007c0c */ /* 0x000fda000bf06270 */
[----:B------:R-:W-:Y:S05]  /*3630*/  @!P0 BRA `(.L_x_1596) ;  /* 0xffffffcc00248947 */ /* 0x000fea000383ffff */
.L_x_1569:
        /* <DEDUP_REMOVED lines=23> */
.L_x_1598:
[----:B------:R-:W-:Y:S05]  /*37b0*/  BSYNC B0 ;  /* 0x0000000000007941 */ /* 0x000fea0003800000 */
.L_x_1597:
[----:B------:R-:W-:Y:S05]  /*37c0*/  @P0 EXIT ;  /* 0x000000000000094d */ /* 0x000fea0003800000 */
[----:B------:R-:W-:Y:S05]  /*37d0*/  @P2 BRA `(.L_x_1599) ;  /* 0x0000000000202947 */ /* 0x000fea0003800000 */
[----:B------:R-:W-:-:S05]  /*37e0*/  IMAD R4, R7, R8, RZ ;  /* 0x0000000807047224 */ /* 0x000fca00078e02ff */
[----:B------:R-:W-:-:S13]  /*37f0*/  ISETP.NE.AND P0, PT, R4, -0x1, PT ;  /* 0xffffffff0400780c */ /* 0x000fda0003f05270 */
[----:B------:R-:W-:Y:S05]  /*3800*/  @!P0 BRA `(.L_x_1599) ;  /* 0x0000000000148947 */ /* 0x000fea0003800000 */
.L_x_1600:
[----:B0-----:R-:W2:Y:S04]  /*3810*/  LDG.E.STRONG.GPU R5, desc[UR12][R2.64] ;  /* 0x0000000c02057981 */ /* 0x001ea8000c1ef900 */
[----:B--2---:R-:W-:Y:S01]  /*3820*/  CCTL.IVALL ;  /* 0x00000000ff00798f */ /* 0x004fe20002000000 */
[----:B------:R-:W-:Y:S05]  /*3830*/  YIELD ;  /* 0x0000000000007946 */ /* 0x000fea0003800000 */
[----:B------:R-:W-:-:S13]  /*3840*/  ISETP.NE.AND P0, PT, R5, R4, PT ;  /* 0x000000040500720c */ /* 0x000fda0003f05270 */
[----:B------:R-:W-:Y:S05]  /*3850*/  @P0 BRA `(.L_x_1600) ;  /* 0xfffffffc00ec0947 */ /* 0x000fea000383ffff */
.L_x_1599:
[----:B------:R-:W-:Y:S05]  /*3860*/  WARPSYNC.ALL ;  /* 0x0000000000007948 */ /* 0x000fea0003800000 */
[----:B0-----:R-:W0:Y:S01]  /*3870*/  LDC.64 R2, c[0x0][0x288] ;  /* 0x0000a200ff027b82 */ /* 0x001e220000000a00 */
        /* <DEDUP_REMOVED lines=23> */
.L_x_1601:
[----:B------:R-:W-:-:S04]  /*39f0*/  LEA R12, P0, R0, UR4, 0x2 ;  /* 0x00000004000c7c11 */ /* 0x000fc8000f8010ff */
[----:B------:R-:W-:Y:S02]  /*3a00*/  LEA.HI.X R13, R0, UR5, R13, 0x2, P0 ;  /* 0x00000005000d7c11 */ /* 0x000fe400080f140d */
[-C--:B------:R-:W-:Y:S02]  /*3a10*/  LEA R14, P0, R25, R12.reuse, 0x2 ;  /* 0x0000000c190e7211 */ /* 0x080fe400078010ff */
[-C--:B------:R-:W-:Y:S01]  /*3a20*/  LEA R18, P2, R27, R12.reuse, 0x2 ;  /* 0x0000000c1b127211 */ /* 0x080fe200078410ff */
[----:B--2---:R2:W3:Y:S01]  /*3a30*/  LDG.E R3, desc[UR12][R12.64] ;  /* 0x0000000c0c037981 */ /* 0x0044e2000c1e1900 */
[----:B------:R-:W-:Y:S02]  /*3a40*/  LEA R16, P1, R2, R12, 0x2 ;  /* 0x0000000c02107211 */ /* 0x000fe400078210ff */
[C---:B------:R-:W-:Y:S02]  /*3a50*/  IADD3.X R15, R13.reuse, R31, RZ, P0, !PT ;  /* 0x0000001f0d0f7210 */ /* 0x040fe400007fe4ff */
        /* <DEDUP_REMOVED lines=11> */
[----:B------:R-:W-:Y:S02]  /*3b10*/  ISETP.GT.AND.EX P0, PT, R20, R13, PT, P0 ;  /* 0x0000000d1400720c */ /* 0x000fe40003f04300 */
[----:B---3--:R-:W-:Y:S02]  /*3b20*/  F2FP.BF16.F32.PACK_AB R3, R14, R3 ;  /* 0x000000030e03723e */ /* 0x008fe400000010ff */
[----:B----4-:R-:W-:-:S03]  /*3b30*/  F2FP.BF16.F32.PACK_AB R21, R19, R16 ;  /* 0x000000101315723e */ /* 0x010fc600000010ff */
[----:B------:R2:W-:Y:S04]  /*3b40*/  STG.E desc[UR12][R8.64], R3 ;  /* 0x0000000308007986 */ /* 0x0005e8000c10190c */
[----:B------:R2:W-:Y:S02]  /*3b50*/  STG.E desc[UR12][R10.64], R21 ;  /* 0x000000150a007986 */ /* 0x0005e4000c10190c */
[----:B------:R-:W-:Y:S05]  /*3b60*/  @P0 BRA `(.L_x_1601) ;  /* 0xfffffffc00a00947 */ /* 0x000fea000383ffff */
[----:B------:R-:W-:Y:S05]  /*3b70*/  EXIT ;  /* 0x000000000000794d */ /* 0x000fea0003800000 */
.L_x_1602:
        /* <DEDUP_REMOVED lines=16> */
.L_x_3360:


//--------------------- .text._Z35group_norm_nhwc_bwd_one_pass_kernelI11Fp32IOBf16WLi128ELi8ELi128EEv26Group_norm_nhwc_bwd_params --------------------------
	.section	.text._Z35group_norm_nhwc_bwd_one_pass_kernelI11Fp32IOBf16WLi128ELi8ELi128EEv26Group_norm_nhwc_bwd_params,"ax",@progbits
	.align	128
        .global         _Z35group_norm_nhwc_bwd_one_pass_kernelI11Fp32IOBf16WLi128ELi8ELi128EEv26Group_norm_nhwc_bwd_params
        .type           _Z35group_norm_nhwc_bwd_one_pass_kernelI11Fp32IOBf16WLi128ELi8ELi128EEv26Group_norm_nhwc_bwd_params,@function
        .size           _Z35group_norm_nhwc_bwd_one_pass_kernelI11Fp32IOBf16WLi128ELi8ELi128EEv26Group_norm_nhwc_bwd_params,(.L_x_3361 - _Z35group_norm_nhwc_bwd_one_pass_kernelI11Fp32IOBf16WLi128ELi8ELi128EEv26Group_norm_nhwc_bwd_params)
        .other          _Z35group_norm_nhwc_bwd_one_pass_kernelI11Fp32IOBf16WLi128ELi8ELi128EEv26Group_norm_nhwc_bwd_params,@"STO_CUDA_ENTRY STV_DEFAULT"
_Z35group_norm_nhwc_bwd_one_pass_kernelI11Fp32IOBf16WLi128ELi8ELi128EEv26Group_norm_nhwc_bwd_params:
.text._Z35group_norm_nhwc_bwd_one_pass_kernelI11Fp32IOBf16WLi128ELi8ELi128EEv26Group_norm_nhwc_bwd_params:
        /* <DEDUP_REMOVED lines=14> */
[----:B------:R-:W1:Y:S01]  /*00e0*/  S2R R38, SR_LANEID ;  /* 0x0000000000267919 */ /* 0x000e620000000000 */
[----:B------:R-:W-:Y:S01]  /*00f0*/  UIMAD.WIDE.U32 UR4, UR10, 0x3, URZ ;  /* 0x000000030a0478a5 */ /* 0x000fe2000f8e003f */
[----:B------:R-:W-:Y:S01]  /*0100*/  ISETP.GE.U32.AND P2, PT, R44, 0x80, PT ;  /* 0x000000802c00780c */ /* 0x000fe20003f46070 */
[----:B------:R-:W-:Y:S01]  /*0110*/  UIMAD UR8, UR11, 0x3, URZ ;  /* 0x000000030b0878a4 */ /* 0x000fe2000f8e023f */
[----:B------:R-:W-:Y:S01]  /*0120*/  SHF.R.S32.HI R3, RZ, 0x1f, R44 ;  /* 0x0000001fff037819 */ /* 0x000fe2000001142c */
[----:B------:R-:W2:Y:S01]  /*0130*/  S2UR UR9, SR_CgaCtaId ;  /* 0x00000000000979c3 */ /* 0x000ea20000008800 */
[----:B------:R-:W-:Y:S01]  /*0140*/  ULDC.64 UR16, c[0x0][0x290] ;  /* 0x0000a40000107ab9 */ /* 0x000fe20000000a00 */
[----:B------:R-:W-:Y:S01]  /*0150*/  ULEA.HI UR7, UP0, UR11, UR10, URZ, 0x1 ;  /* 0x0000000a0b077291 */ /* 0x000fe2000f81083f */
[----:B------:R-:W-:Y:S01]  /*0160*/  R2UR UR15, R39 ;  /* 0x00000000270f72ca */ /* 0x000fe200000e0000 */
[----:B------:R-:W-:Y:S01]  /*0170*/  UIADD3 UR8, UR5, UR8, URZ ;  /* 0x0000000805087290 */ /* 0x000fe2000fffe03f */
[----:B------:R-:W-:Y:S01]  /*0180*/  LEA.HI R3, R3, R44, RZ, 0x5 ;  /* 0x0000002c03037211 */ /* 0x000fe200078f28ff */
[----:B------:R-:W-:Y:S01]  /*0190*/  UMOV UR6, 0x400 ;  /* 0x0000040000067882 */ /* 0x000fe20000000000 */
[----:B------:R-:W-:-:S02]  /*01a0*/  UIADD3.X UR10, URZ, UR11, URZ, UP0, !UPT ;  /* 0x0000000b3f0a7290 */ /* 0x000fc400087fe43f */
[----:B------:R-:W-:Y:S02]  /*01b0*/  SHF.R.S32.HI R3, RZ, 0x5, R3 ;  /* 0x00000005ff037819 */ /* 0x000fe40000011403 */
[----:B------:R-:W-:Y:S02]  /*01c0*/  USHF.R.S64 UR5, UR7, 0x1, UR10 ;  /* 0x0000000107057899 */ /* 0x000fe4000800100a */
[----:B------:R-:W-:Y:S01]  /*01d0*/  USHF.R.S32.HI UR7, URZ, 0x1, UR10 ;  /* 0x000000013f077899 */ /* 0x000fe2000801140a */
[----:B0-----:R-:W-:-:S03]  /*01e0*/  IMAD R37, R0, UR14, R37 ;  /* 0x0000000e00257c24 */ /* 0x001fc6000f8e0225 */
[----:B------:R-:W-:Y:S02]  /*01f0*/  USHF.L.U64.HI UR7, UR5, 0x2, UR7 ;  /* 0x0000000205077899 */ /* 0x000fe40008010207 */
[C---:B------:R-:W-:Y:S02]  /*0200*/  ISETP.LT.U32.AND P1, PT, R37.reuse, UR16, PT ;  /* 0x0000001025007c0c */ /* 0x040fe4000bf21070 */
[----:B------:R-:W-:Y:S01]  /*0210*/  SHF.R.S32.HI R0, RZ, 0x1f, R37 ;  /* 0x0000001fff007819 */ /* 0x000fe20000011425 */
[----:B--2---:R-:W-:Y:S02]  /*0220*/  ULEA UR9, UR9, UR6, 0x18 ;  /* 0x0000000609097291 */ /* 0x004fe4000f8ec03f */
[----:B------:R-:W-:Y:S01]  /*0230*/  ULEA.HI UR6, UP0, UR8, UR4, URZ, 0x1 ;  /* 0x0000000408067291 */ /* 0x000fe2000f81083f */
[----:B------:R-:W-:Y:S02]  /*0240*/  ISETP.LT.AND.EX P1, PT, R0, UR17, !P2, P1 ;  /* 0x0000001100007c0c */ /* 0x000fe4000d721310 */
[----:B------:R-:W-:Y:S01]  /*0250*/  IADD3 R0, R37, 0x20, RZ ;  /* 0x0000002025007810 */ /* 0x000fe20007ffe0ff */
[----:B------:R-:W-:Y:S01]  /*0260*/  UIADD3.X UR8, URZ, UR8, URZ, UP0, !UPT ;  /* 0x000000083f087290 */ /* 0x000fe200087fe43f */
[----:B------:R-:W-:Y:S01]  /*0270*/  LEA R36, R3, UR9, 0x3 ;  /* 0x0000000903247c11 */ /* 0x000fe2000f8e18ff */
[----:B------:R-:W-:Y:S01]  /*0280*/  UMOV UR4, URZ ;  /* 0x0000003f00047c82 */ /* 0x000fe20008000000 */
[----:B------:R-:W-:Y:S01]  /*0290*/  ISETP.LT.U32.AND P0, PT, R0, UR16, PT ;  /* 0x0000001000007c0c */ /* 0x000fe2000bf01070 */
[----:B------:R-:W-:Y:S01]  /*02a0*/  USHF.R.S64 UR6, UR6, 0x1, UR8 ;  /* 0x0000000106067899 */ /* 0x000fe20008001008 */
[----:B------:R-:W-:Y:S01]  /*02b0*/  SHF.R.S32.HI R0, RZ, 0x1f, R0 ;  /* 0x0000001fff007819 */ /* 0x000fe20000011400 */
[----:B------:R-:W-:Y:S01]  /*02c0*/  USHF.R.S32.HI UR8, URZ, 0x1, UR8 ;  /* 0x000000013f087899 */ /* 0x000fe20008011408 */
[----:B------:R-:W-:-:S02]  /*02d0*/  ULDC UR16, c[0x0][0x10] ;  /* 0x0000040000107ab9 */ /* 0x000fc40000000800 */
[----:B------:R-:W-:Y:S01]  /*02e0*/  ISETP.LT.AND.EX P2, PT, R0, UR17, !P2, P0 ;  /* 0x0000001100007c0c */ /* 0x000fe2000d741300 */
[----:B-1----:R-:W-:-:S12]  /*02f0*/  USHF.L.U64.HI UR8, UR6, 0x2, UR8 ;  /* 0x0000000206087899 */ /* 0x002fd80008010208 */
.L_x_1638:
[----:B0-23--:R-:W0:Y:S01]  /*0300*/  LDC R6, c[0x0][0x2a0] ;  /* 0x0000a800ff067b82 */ /* 0x00de220000000800 */
[----:B------:R-:W-:Y:S01]  /*0310*/  ISETP.LE.AND P0, PT, RZ, UR15, PT ;  /* 0x0000000fff007c0c */ /* 0x000fe2000bf03270 */
[----:B------:R-:W-:Y:S01]  /*0320*/  ULDC.64 UR10, c[0x0][0x298] ;  /* 0x0000a600000a7ab9 */ /* 0x000fe20000000a00 */
[C---:B------:R-:W-:Y:S01]  /*0330*/  IADD3 R14, R37.reuse, 0x40, RZ ;  /* 0x00000040250e7810 */ /* 0x040fe20007ffe0ff */
[----:B------:R-:W-:Y:S01]  /*0340*/  ULDC.64 UR18, c[0x0][0x290] ;  /* 0x0000a40000127ab9 */ /* 0x000fe20000000a00 */
[----:B------:R-:W-:Y:S02]  /*0350*/  IADD3 R25, R37, 0x20, RZ ;  /* 0x0000002025197810 */ /* 0x000fe40007ffe0ff */
[----:B-1----:R-:W-:Y:S01]  /*0360*/  SHF.R.S32.HI R17, RZ, 0x1f, R14 ;  /* 0x0000001fff117819 */ /* 0x002fe2000001140e */
[----:B------:R-:W1:Y:S01]  /*0370*/  @P1 LDC.64 R22, c[0x0][0x288] ;  /* 0x0000a200ff161b82 */ /* 0x000e620000000a00 */
[----:B------:R-:W-:-:S07]  /*0380*/  SHF.R.S32.HI R27, RZ, 0x1f, R25 ;  /* 0x0000001fff1b7819 */ /* 0x000fce0000011419 */
[----:B------:R-:W2:Y:S01]  /*0390*/  @P2 LDC.64 R12, c[0x0][0x288] ;  /* 0x0000a200ff0c2b82 */ /* 0x000ea20000000a00 */
[----:B0-----:R-:W-:-:S07]  /*03a0*/  IABS R5, R6 ;  /* 0x0000000600057213 */ /* 0x001fce0000000000 */
[----:B------:R-:W0:Y:S01]  /*03b0*/  @P1 LDC.64 R8, c[0x0][0x230] ;  /* 0x00008c00ff081b82 */ /* 0x000e220000000a00 */
[----:B------:R-:W3:Y:S07]  /*03c0*/  I2F.RP R0, R5 ;  /* 0x0000000500007306 */ /* 0x000eee0000209400 */
[----:B----4-:R-:W4:Y:S08]  /*03d0*/  @P1 LDC.64 R10, c[0x0][0x228] ;  /* 0x00008a00ff0a1b82 */ /* 0x010f300000000a00 */
[----:B------:R-:W4:Y:S01]  /*03e0*/  @P2 LDC.64 R28, c[0x0][0x230] ;  /* 0x00008c00ff1c2b82 */ /* 0x000f220000000a00 */
[----:B---3--:R-:W3:Y:S07]  /*03f0*/  MUFU.RCP R0, R0 ;  /* 0x0000000000007308 */ /* 0x008eee0000001000 */
[----:B------:R-:W4:Y:S01]  /*0400*/  @P2 LDC.64 R30, c[0x0][0x228] ;  /* 0x00008a00ff1e2b82 */ /* 0x000f220000000a00 */
[----:B---3--:R-:W-:-:S04]  /*0410*/  IADD3 R2, R0, 0xffffffe, RZ ;  /* 0x0ffffffe00027810 */ /* 0x008fc80007ffe0ff */
        /* <DEDUP_REMOVED lines=26> */
[----:B------:R-:W-:Y:S02]  /*05c0*/  @!P3 IADD3 R2, -R2, RZ, RZ ;  /* 0x000000ff0202b210 */ /* 0x000fe40007ffe1ff */
        /* <DEDUP_REMOVED lines=13> */
[----:B------:R-:W-:Y:S01]  /*06a0*/  @P1 IMAD R2, R5, R22, RZ ;  /* 0x0000001605021224 */ /* 0x000fe200078e02ff */
[----:B------:R-:W-:Y:S01]  /*06b0*/  UIMAD.WIDE UR10, UR15, 0x8, UR10 ;  /* 0x000000080f0a78a5 */ /* 0x000fe2000f8e020a */
[----:B------:R-:W-:-:S02]  /*06c0*/  SHF.R.S32.HI R15, RZ, 0x1f, R0 ;  /* 0x0000001fff0f7819 */ /* 0x000fc40000011400 */
[----:B------:R-:W-:Y:S01]  /*06d0*/  IADD3 R49, R47, R3, RZ ;  /* 0x000000032f317210 */ /* 0x000fe20007ffe0ff */
[----:B------:R-:W-:Y:S01]  /*06e0*/  @P1 IMAD R23, R37, R23, R2 ;  /* 0x0000001725171224 */ /* 0x000fe200078e0202 */
[----:B------:R-:W-:Y:S02]  /*06f0*/  ISETP.LT.U32.AND P0, PT, R44, 0x80, !P0 ;  /* 0x000000802c00780c */ /* 0x000fe40004701070 */
[----:B------:R-:W-:Y:S02]  /*0700*/  MOV R2, UR10 ;  /* 0x0000000a00027c02 */ /* 0x000fe40008000f00 */
[----:B------:R-:W-:Y:S02]  /*0710*/  MOV R3, UR11 ;  /* 0x0000000b00037c02 */ /* 0x000fe40008000f00 */
[----:B------:R-:W-:Y:S02]  /*0720*/  ISETP.GE.AND.EX P3, PT, R15, UR19, PT, P3 ;  /* 0x000000130f007c0c */ /* 0x000fe4000bf66330 */
[----:B------:R-:W-:-:S02]  /*0730*/  @P1 MOV R48, R46 ;  /* 0x0000002e00301202 */ /* 0x000fc40000000f00 */
[----:B------:R-:W3:Y:S01]  /*0740*/  LDG.E.64 R2, desc[UR12][R2.64] ;  /* 0x0000000c02027981 */ /* 0x000ee2000c1e1b00 */
[----:B------:R-:W-:Y:S02]  /*0750*/  ISETP.LT.U32.AND P3, PT, R44, 0x80, !P3 ;  /* 0x000000802c00780c */ /* 0x000fe40005f61070 */
[----:B------:R-:W-:Y:S01]  /*0760*/  @P1 IMAD.WIDE.U32 R18, R37, R22, R48 ;  /* 0x0000001625121225 */ /* 0x000fe200078e0030 */
[----:B------:R-:W1:Y:S04]  /*0770*/  @P0 LDC.64 R6, c[0x0][0x288] ;  /* 0x0000a200ff060b82 */ /* 0x000e680000000a00 */
[----:B------:R-:W-:Y:S02]  /*0780*/  @P1 IADD3 R23, R19, R23, RZ ;  /* 0x0000001713171210 */ /* 0x000fe40007ffe0ff */
[----:B------:R-:W-:-:S02]  /*0790*/  @P1 SHF.L.U32 R19, R18, 0x2, RZ ;  /* 0x0000000212131819 */ /* 0x000fc400000006ff */
[----:B------:R-:W-:Y:S01]  /*07a0*/  @P1 SHF.L.U64.HI R16, R18, 0x2, R23 ;  /* 0x0000000212101819 */ /* 0x000fe20000010217 */
[----:B--2---:R-:W-:Y:S01]  /*07b0*/  @P2 IMAD R18, R27, R12, RZ ;  /* 0x0000000c1b122224 */ /* 0x004fe200078e02ff */
[----:B------:R-:W2:Y:S01]  /*07c0*/  @P3 LDC.64 R4, c[0x0][0x288] ;  /* 0x0000a200ff043b82 */ /* 0x000ea20000000a00 */
[C---:B0-----:R-:W-:Y:S02]  /*07d0*/  @P1 IADD3 R8, P4, R19.reuse, R8, RZ ;  /* 0x0000000813081210 */ /* 0x041fe40007f9e0ff */
[----:B----4-:R-:W-:Y:S01]  /*07e0*/  @P1 IADD3 R10, P5, R19, R10, RZ ;  /* 0x0000000a130a1210 */ /* 0x010fe20007fbe0ff */
[C---:B------:R-:W-:Y:S01]  /*07f0*/  @P2 IMAD R23, R25.reuse, R13, R18 ;  /* 0x0000000d19172224 */ /* 0x040fe200078e0212 */
[----:B------:R-:W-:Y:S02]  /*0800*/  @P2 MOV R18, R46 ;  /* 0x0000002e00122202 */ /* 0x000fe40000000f00 */
[----:B------:R-:W-:Y:S01]  /*0810*/  @P2 MOV R19, R49 ;  /* 0x0000003100132202 */ /* 0x000fe20000000f00 */
[----:B------:R-:W0:Y:S02]  /*0820*/  @P0 LDC.64 R32, c[0x0][0x230] ;  /* 0x00008c00ff200b82 */ /* 0x000e240000000a00 */
[----:B------:R-:W-:-:S04]  /*0830*/  @P2 IMAD.WIDE.U32 R12, R25, R12, R18 ;  /* 0x0000000c190c2225 */ /* 0x000fc800078e0012 */
[----:B-1----:R-:W-:Y:S01]  /*0840*/  @P0 IMAD R17, R17, R6, RZ ;  /* 0x0000000611110224 */ /* 0x002fe200078e02ff */
[----:B------:R-:W-:Y:S01]  /*0850*/  @P2 IADD3 R19, R13, R23, RZ ;  /* 0x000000170d132210 */ /* 0x000fe20007ffe0ff */
[----:B------:R-:W1:Y:S01]  /*0860*/  @P3 LDC.64 R26, c[0x0][0x230] ;  /* 0x00008c00ff1a3b82 */ /* 0x000e620000000a00 */
[C---:B------:R-:W-:Y:S02]  /*0870*/  @P2 SHF.L.U32 R13, R12.reuse, 0x2, RZ ;  /* 0x000000020c0d2819 */ /* 0x040fe400000006ff */
[----:B------:R-:W-:Y:S01]  /*0880*/  @P2 SHF.L.U64.HI R12, R12, 0x2, R19 ;  /* 0x000000020c0c2819 */ /* 0x000fe20000010213 */
[----:B------:R-:W-:Y:S01]  /*0890*/  @P0 IMAD R19, R14, R7, R17 ;  /* 0x000000070e130224 */ /* 0x000fe200078e0211 */
[C---:B------:R-:W-:Y:S02]  /*08a0*/  @P1 IADD3.X R9, R16.reuse, R9, RZ, P4, !PT ;  /* 0x0000000910091210 */ /* 0x040fe400027fe4ff */
[----:B------:R-:W-:Y:S01]  /*08b0*/  @P1 IADD3.X R11, R16, R11, RZ, P5, !PT ;  /* 0x0000000b100b1210 */ /* 0x000fe20002ffe4ff */
[----:B------:R-:W4:Y:S01]  /*08c0*/  @P3 LDC.64 R22, c[0x0][0x228] ;  /* 0x00008a00ff163b82 */ /* 0x000f220000000a00 */
[----:B------:R-:W-:-:S02]  /*08d0*/  @P0 MOV R16, R46 ;  /* 0x0000002e00100202 */ /* 0x000fc40000000f00 */
[----:B------:R-:W-:Y:S01]  /*08e0*/  @P0 MOV R17, R49 ;  /* 0x0000003100110202 */ /* 0x000fe20000000f00 */
[----:B--2---:R-:W-:-:S04]  /*08f0*/  @P3 IMAD R15, R15, R4, RZ ;  /* 0x000000040f0f3224 */ /* 0x004fc800078e02ff */
[----:B------:R-:W2:Y:S01]  /*0900*/  @P0 LDC.64 R24, c[0x0][0x228] ;  /* 0x00008a00ff180b82 */ /* 0x000ea20000000a00 */
[----:B------:R-:W-:Y:S01]  /*0910*/  @P0 IMAD.WIDE.U32 R6, R14, R6, R16 ;  /* 0x000000060e060225 */ /* 0x000fe200078e0010 */
[----:B------:R-:W-:-:S03]  /*0920*/  @P3 MOV R14, R46 ;  /* 0x0000002e000e3202 */ /* 0x000fc60000000f00 */
[C---:B------:R-:W-:Y:S01]  /*0930*/  @P3 IMAD R17, R0.reuse, R5, R15 ;  /* 0x0000000500113224 */ /* 0x040fe200078e020f */
[----:B------:R-:W-:Y:S02]  /*0940*/  @P3 MOV R15, R49 ;  /* 0x00000031000f3202 */ /* 0x000fe40000000f00 */
[C---:B------:R-:W-:Y:S02]  /*0950*/  @P2 IADD3 R28, P4, R13.reuse, R28, RZ ;  /* 0x0000001c0d1c2210 */ /* 0x040fe40007f9e0ff */
[----:B------:R-:W-:Y:S01]  /*0960*/  @P2 IADD3 R30, P5, R13, R30, RZ ;  /* 0x0000001e0d1e2210 */ /* 0x000fe20007fbe0ff */
[----:B------:R-:W-:Y:S01]  /*0970*/  @P3 IMAD.WIDE.U32 R4, R0, R4, R14 ;  /* 0x0000000400043225 */ /* 0x000fe200078e000e */
[----:B------:R-:W-:Y:S02]  /*0980*/  @P0 IADD3 R7, R7, R19, RZ ;  /* 0x0000001307070210 */ /* 0x000fe40007ffe0ff */
[----:B------:R-:W-:Y:S02]  /*0990*/  @P0 SHF.L.U32 R13, R6, 0x2, RZ ;  /* 0x00000002060d0819 */ /* 0x000fe400000006ff */
[----:B------:R-:W-:-:S02]  /*09a0*/  @P2 IADD3.X R31, R12, R31, RZ, P5, !PT ;  /* 0x0000001f0c1f2210 */ /* 0x000fc40002ffe4ff */
[----:B------:R-:W-:Y:S02]  /*09b0*/  @P0 SHF.L.U64.HI R6, R6, 0x2, R7 ;  /* 0x0000000206060819 */ /* 0x000fe40000010207 */
[----:B------:R-:W-:Y:S02]  /*09c0*/  @P3 IADD3 R7, R5, R17, RZ ;  /* 0x0000001105073210 */ /* 0x000fe40007ffe0ff */
[----:B0-----:R-:W-:Y:S02]  /*09d0*/  @P0 IADD3 R32, P5, R13, R32, RZ ;  /* 0x000000200d200210 */ /* 0x001fe40007fbe0ff */
[----:B------:R-:W-:Y:S02]  /*09e0*/  @P3 SHF.L.U32 R5, R4, 0x2, RZ ;  /* 0x0000000204053819 */ /* 0x000fe400000006ff */
[----:B------:R-:W-:Y:S02]  /*09f0*/  @P2 IADD3.X R29, R12, R29, RZ, P4, !PT ;  /* 0x0000001d0c1d2210 */ /* 0x000fe400027fe4ff */
[----:B------:R-:W-:-:S02]  /*0a00*/  @P0 IADD3.X R33, R6, R33, RZ, P5, !PT ;  /* 0x0000002106210210 */ /* 0x000fc40002ffe4ff */
[----:B------:R-:W-:Y:S02]  /*0a10*/  @P3 SHF.L.U64.HI R0, R4, 0x2, R7 ;  /* 0x0000000204003819 */ /* 0x000fe40000010207 */
[C---:B-1----:R-:W-:Y:S02]  /*0a20*/  @P3 IADD3 R26, P4, R5.reuse, R26, RZ ;  /* 0x0000001a051a3210 */ /* 0x042fe40007f9e0ff */
[----:B----4-:R-:W-:Y:S02]  /*0a30*/  @P3 IADD3 R22, P5, R5, R22, RZ ;  /* 0x0000001605163210 */ /* 0x010fe40007fbe0ff */
[----:B------:R-:W-:Y:S02]  /*0a40*/  CS2R R4, SRZ ;  /* 0x0000000000047805 */ /* 0x000fe4000001ff00 */
[----:B--2---:R-:W-:Y:S02]  /*0a50*/  @P0 IADD3 R24, P6, R13, R24, RZ ;  /* 0x000000180d180210 */ /* 0x004fe40007fde0ff */
[----:B------:R-:W-:-:S02]  /*0a60*/  CS2R R14, SRZ ;  /* 0x00000000000e7805 */ /* 0x000fc4000001ff00 */
[----:B------:R-:W-:Y:S02]  /*0a70*/  CS2R R12, SRZ ;  /* 0x00000000000c7805 */ /* 0x000fe4000001ff00 */
[----:B------:R-:W-:Y:S01]  /*0a80*/  @P0 IADD3.X R25, R6, R25, RZ, P6, !PT ;  /* 0x0000001906190210 */ /* 0x000fe200037fe4ff */
[----:B------:R0:W5:Y:S01]  /*0a90*/  @P1 LDG.E.64 R4, desc[UR12][R10.64] ;  /* 0x0000000c0a041981 */ /* 0x000162000c1e1b00 */
[----:B------:R-:W-:Y:S02]  /*0aa0*/  CS2R R6, SRZ ;  /* 0x0000000000067805 */ /* 0x000fe4000001ff00 */
[C---:B------:R-:W-:Y:S02]  /*0ab0*/  @P3 IADD3.X R27, R0.reuse, R27, RZ, P4, !PT ;  /* 0x0000001b001b3210 */ /* 0x040fe400027fe4ff */
[----:B------:R-:W-:Y:S01]  /*0ac0*/  @P3 IADD3.X R23, R0, R23, RZ, P5, !PT ;  /* 0x0000001700173210 */ /* 0x000fe20002ffe4ff */
[----:B------:R-:W5:Y:S04]  /*0ad0*/  @P2 LDG.E.64 R14, desc[UR12][R28.64] ;  /* 0x0000000c1c0e2981 */ /* 0x000f68000c1e1b00 */
[----:B------:R-:W5:Y:S01]  /*0ae0*/  @P2 LDG.E.64 R6, desc[UR12][R30.64] ;  /* 0x0000000c1e062981 */ /* 0x000f62000c1e1b00 */
[----:B0-----:R-:W-:-:S03]  /*0af0*/  CS2R R10, SRZ ;  /* 0x00000000000a7805 */ /* 0x001fc6000001ff00 */
[----:B------:R-:W5:Y:S04]  /*0b00*/  @P3 LDG.E.64 R12, desc[UR12][R26.64] ;  /* 0x0000000c1a0c3981 */ /* 0x000f68000c1e1b00 */
[----:B------:R-:W5:Y:S01]  /*0b10*/  @P3 LDG.E.64 R10, desc[UR12][R22.64] ;  /* 0x0000000c160a3981 */ /* 0x000f62000c1e1b00 */
[----:B------:R-:W-:Y:S02]  /*0b20*/  CS2R R18, SRZ ;  /* 0x0000000000127805 */ /* 0x000fe4000001ff00 */
[----:B------:R-:W-:-:S04]  /*0b30*/  CS2R R16, SRZ ;  /* 0x0000000000107805 */ /* 0x000fc8000001ff00 */
[----:B------:R0:W5:Y:S04]  /*0b40*/  @P1 LDG.E.64 R18, desc[UR12][R8.64] ;  /* 0x0000000c08121981 */ /* 0x000168000c1e1b00 */
[----:B------:R1:W5:Y:S01]  /*0b50*/  @P0 LDG.E.64 R16, desc[UR12][R32.64] ;  /* 0x0000000c20100981 */ /* 0x000362000c1e1b00 */
[----:B0-----:R-:W-:-:S06]  /*0b60*/  CS2R R8, SRZ ;  /* 0x0000000000087805 */ /* 0x001fcc000001ff00 */
[----:B------:R1:W5:Y:S01]  /*0b70*/  @P0 LDG.E.64 R8, desc[UR12][R24.64] ;  /* 0x0000000c18080981 */ /* 0x000362000c1e1b00 */
[----:B------:R-:W-:Y:S01]  /*0b80*/  UMOV UR11, 0x3f800000 ;  /* 0x3f800000000b7882 */ /* 0x000fe20000000000 */
[----:B------:R-:W-:Y:S01]  /*0b90*/  BSSY B0, `(.L_x_1604) ;  /* 0x0000021000007945 */ /* 0x000fe20003800000 */
[----:B------:R-:W-:Y:S02]  /*0ba0*/  CS2R R42, SRZ ;  /* 0x00000000002a7805 */ /* 0x000fe4000001ff00 */
[----:B------:R-:W-:Y:S01]  /*0bb0*/  CS2R R40, SRZ ;  /* 0x0000000000287805 */ /* 0x000fe2000001ff00 */
[----:B---3--:R-:W-:-:S05]  /*0bc0*/  FFMA.FTZ R3, -R2, R2, R3 ;  /* 0x0000000202037223 */ /* 0x008fca0000010103 */
        /* <DEDUP_REMOVED lines=9> */
[----:B-1----:R-:W-:Y:S05]  /*0c60*/  @P0 BRA `(.L_x_1605) ;  /* 0x00000000004c0947 */ /* 0x002fea0003800000 */
        /* <DEDUP_REMOVED lines=19> */
.L_x_1605:
[----:B------:R-:W-:Y:S05]  /*0da0*/  BSYNC B0 ;  /* 0x0000000000007941 */ /* 0x000fea0003800000 */
.L_x_1604:
        /* <DEDUP_REMOVED lines=30> */
.L_x_1606:
        /* <DEDUP_REMOVED lines=26> */
.L_x_1607:
        /* <DEDUP_REMOVED lines=31> */
.L_x_1608:
        /* <DEDUP_REMOVED lines=31> */
.L_x_1609:
        /* <DEDUP_REMOVED lines=17> */
[----:B------:R-:W-:Y:S01]  /*1620*/  FFMA.FTZ R25, R32, R19, R25 ;  /* 0x0000001320197223 */ /* 0x000fe20000010019 */
[----:B------:R-:W2:Y:S01]  /*1630*/  SHFL.DOWN PT, R24, R13, 0x1, 0x1f ;  /* 0x08201f000d187f89 */ /* 0x000ea200000e0000 */
[----:B------:R-:W-:Y:S01]  /*1640*/  UIADD3 UR9, UR10, 0x40, URZ ;  /* 0x000000400a097890 */ /* 0x000fe2000fffe03f */
[----:B------:R-:W-:Y:S01]  /*1650*/  FFMA.FTZ R19, R15, R18, R20 ;  /* 0x000000120f137223 */ /* 0x000fe20000010014 */
[----:B------:R-:W-:Y:S01]  /*1660*/  FADD.FTZ R26, R21, R18 ;  /* 0x00000012151a7221 */ /* 0x000fe20000010000 */
[----:B------:R-:W-:Y:S01]  /*1670*/  FFMA.FTZ R25, R14, R16, R25 ;  /* 0x000000100e197223 */ /* 0x000fe20000010019 */
[----:B------:R-:W-:Y:S01]  /*1680*/  FADD.FTZ R29, R29, R16 ;  /* 0x000000101d1d7221 */ /* 0x000fe20000010000 */
[----:B------:R-:W-:Y:S01]  /*1690*/  FFMA.FTZ R18, R0, R17, R19 ;  /* 0x0000001100127223 */ /* 0x000fe20000010013 */
[----:B------:R-:W-:Y:S01]  /*16a0*/  ISETP.NE.AND P3, PT, R44, RZ, PT ;  /* 0x000000ff2c00720c */ /* 0x000fe20003f65270 */
        /* <DEDUP_REMOVED lines=30> */
[----:B------:R-:W-:Y:S01]  /*1890*/  FFMA.FTZ R25, R3, R27, R18 ;  /* 0x0000001b03197223 */ /* 0x000fe20000010012 */
[----:B------:R-:W-:-:S05]  /*18a0*/  FADD.FTZ R27, R16, R27 ;  /* 0x0000001b101b7221 */ /* 0x000fca0000010000 */
[----:B------:R0:W-:Y:S05]  /*18b0*/  STS.128 [R45], R24 ;  /* 0x000000182d007388 */ /* 0x0001ea0000000c00 */
        /* <DEDUP_REMOVED lines=12> */
.L_x_1611:
[----:B------:R-:W-:Y:S05]  /*1980*/  BSYNC B0 ;  /* 0x0000000000007941 */ /* 0x000fea0003800000 */
.L_x_1610:
        /* <DEDUP_REMOVED lines=158> */
.L_x_1613:
[----:B------:R-:W-:Y:S05]  /*2370*/  BSYNC B0 ;  /* 0x0000000000007941 */ /* 0x000fea0003800000 */
.L_x_1612:
        /* <DEDUP_REMOVED lines=20> */
.L_x_1615:
[----:B------:R-:W-:Y:S05]  /*24c0*/  BSYNC B0 ;  /* 0x0000000000007941 */ /* 0x000fea0003800000 */
.L_x_1614:
        /* <DEDUP_REMOVED lines=35> */
.L_x_1618:
[----:B------:R-:W2:Y:S04]  /*2700*/  LDG.E.STRONG.GPU R18, desc[UR12][R16.64] ;  /* 0x0000000c10127981 */ /* 0x000ea8000c1ef900 */
[----:B--2---:R-:W-:Y:S01]  /*2710*/  CCTL.IVALL ;  /* 0x00000000ff00798f */ /* 0x004fe20002000000 */
[----:B------:R-:W-:Y:S05]  /*2720*/  YIELD ;  /* 0x0000000000007946 */ /* 0x000fea0003800000 */
[----:B------:R-:W-:-:S13]  /*2730*/  ISETP.NE.AND P0, PT, R18, R21, PT ;  /* 0x000000151200720c */ /* 0x000fda0003f05270 */
[----:B------:R-:W-:Y:S05]  /*2740*/  @P0 BRA `(.L_x_1618) ;  /* 0xfffffffc00ec0947 */ /* 0x000fea000383ffff */
.L_x_1617:
        /* <DEDUP_REMOVED lines=17> */
.L_x_1622:
        /* <DEDUP_REMOVED lines=115> */
.L_x_1621:
        /* <DEDUP_REMOVED lines=61> */
.L_x_1623:
[----:B------:R-:W-:-:S13]  /*3360*/  ISETP.NE.OR P0, PT, R23, RZ, P0 ;  /* 0x000000ff1700720c */ /* 0x000fda0000705670 */
[----:B------:R-:W-:Y:S05]  /*3370*/  @!P0 BRA `(.L_x_1619) ;  /* 0x00000000007c8947 */ /* 0x000fea0003800000 */
.L_x_1620:
        /* <DEDUP_REMOVED lines=31> */
.L_x_1619:
        /* <DEDUP_REMOVED lines=11> */
.L_x_1625:
[----:B------:R-:W-:Y:S05]  /*3620*/  BSYNC B0 ;  /* 0x0000000000007941 */ /* 0x000fea0003800000 */
.L_x_1624:
        /* <DEDUP_REMOVED lines=16> */
.L_x_1616:
        /* <DEDUP_REMOVED lines=39> */
.L_x_1626:
[----:B------:R-:W-:Y:S04]  /*39a0*/  BSSY B0, `(.L_x_1627) ;  /* 0x0000014000007945 */ /* 0x000fe80003800000 */
[----:B------:R-:W-:Y:S05]  /*39b0*/  @!P1 BRA `(.L_x_1628) ;  /* 0x0000000000489947 */ /* 0x000fea0003800000 */
[----:B------:R-:W-:Y:S01]  /*39c0*/  SHF.R.S32.HI R16, RZ, 0x1f, R37 ;  /* 0x0000001fff107819 */ /* 0x000fe20000011425 */
[----:B------:R-:W-:Y:S01]  /*39d0*/  ULDC.64 UR18, c[0x0][0x288] ;  /* 0x0000a20000127ab9 */ /* 0x000fe20000000a00 */
[----:B0-----:R-:W-:Y:S01]  /*39e0*/  MOV R12, R46 ;  /* 0x0000002e000c7202 */ /* 0x001fe20000000f00 */
[--C-:B------:R-:W-:Y:S01]  /*39f0*/  FFMA.FTZ R34, R34, R21, R22.reuse ;  /* 0x0000001522227223 */ /* 0x100fe20000010016 */
        /* <DEDUP_REMOVED lines=14> */
.L_x_1628:
[----:B------:R-:W-:Y:S05]  /*3ae0*/  BSYNC B0 ;  /* 0x0000000000007941 */ /* 0x000fea0003800000 */
.L_x_1627:
        /* <DEDUP_REMOVED lines=19> */
.L_x_1629:
[----:B------:R-:W-:Y:S04]  /*3c20*/  BSSY B0, `(.L_x_1630) ;  /* 0x0000015000007945 */ /* 0x000fe80003800000 */
[----:B------:R-:W-:Y:S05]  /*3c30*/  @!P2 BRA `(.L_x_1631) ;  /* 0x00000000004ca947 */ /* 0x000fea0003800000 */
[----:B0-----:R-:W-:Y:S01]  /*3c40*/  IADD3 R13, R37, 0x20, RZ ;  /* 0x00000020250d7810 */ /* 0x001fe20007ffe0ff */
[----:B------:R-:W-:Y:S01]  /*3c50*/  ULDC.64 UR18, c[0x0][0x288] ;  /* 0x0000a20000127ab9 */ /* 0x000fe20000000a00 */
[----:B-1----:R-:W-:Y:S01]  /*3c60*/  MOV R4, R46 ;  /* 0x0000002e00047202 */ /* 0x002fe20000000f00 */
[-CC-:B------:R-:W-:Y:S01]  /*3c70*/  FFMA.FTZ R32, R32, R21.reuse, R22.reuse ;  /* 0x0000001520207223 */ /* 0x180fe20000010016 */
[----:B------:R-:W-:Y:S01]  /*3c80*/  SHF.R.S32.HI R12, RZ, 0x1f, R13 ;  /* 0x0000001fff0c7819 */ /* 0x000fe2000001140d */
[----:B------:R-:W-:Y:S01]  /*3c90*/  FFMA.FTZ R15, R15, R21, R22 ;  /* 0x000000150f0f7223 */ /* 0x000fe20000010016 */
[----:B------:R-:W-:-:S03]  /*3ca0*/  MOV R5, R49 ;  /* 0x0000003100057202 */ /* 0x000fc60000000f00 */
[----:B------:R-:W-:Y:S02]  /*3cb0*/  IMAD R12, R12, UR18, RZ ;  /* 0x000000120c0c7c24 */ /* 0x000fe4000f8e02ff */
        /* <DEDUP_REMOVED lines=11> */
.L_x_1631:
[----:B------:R-:W-:Y:S05]  /*3d70*/  BSYNC B0 ;  /* 0x0000000000007941 */ /* 0x000fea0003800000 */
.L_x_1630:
        /* <DEDUP_REMOVED lines=19> */
.L_x_1632:
[----:B------:R-:W-:Y:S04]  /*3eb0*/  BSSY B0, `(.L_x_1633) ;  /* 0x0000013000007945 */ /* 0x000fe80003800000 */
[----:B------:R-:W-:Y:S05]  /*3ec0*/  @!P0 BRA `(.L_x_1634) ;  /* 0x0000000000448947 */ /* 0x000fea0003800000 */
[----:B------:R-:W-:Y:S01]  /*3ed0*/  ULDC.64 UR18, c[0x0][0x288] ;  /* 0x0000a20000127ab9 */ /* 0x000fe20000000a00 */
[----:B-1----:R-:W-:Y:S01]  /*3ee0*/  MOV R4, R46 ;  /* 0x0000002e00047202 */ /* 0x002fe20000000f00 */
[----:B------:R-:W-:Y:S01]  /*3ef0*/  IMAD R23, R23, UR18, RZ ;  /* 0x0000001217177c24 */ /* 0x000fe2000f8e02ff */
[----:B------:R-:W-:Y:S01]  /*3f00*/  MOV R5, R49 ;  /* 0x0000003100057202 */ /* 0x000fe20000000f00 */
[-CC-:B------:R-:W-:Y:S01]  /*3f10*/  FFMA.FTZ R14, R14, R21.reuse, R22.reuse ;  /* 0x000000150e0e7223 */ /* 0x180fe20000010016 */
[----:B--2---:R-:W-:Y:S01]  /*3f20*/  FFMA.FTZ R7, R0, R21, R22 ;  /* 0x0000001500077223 */ /* 0x004fe20000010016 */
[C---:B------:R-:W-:Y:S02]  /*3f30*/  IMAD R23, R20.reuse, UR19, R23 ;  /* 0x0000001314177c24 */ /* 0x040fe4000f8e0217 */
[----:B------:R-:W-:Y:S01]  /*3f40*/  IMAD.WIDE.U32 R4, R20, UR18, R4 ;  /* 0x0000001214047c25 */ /* 0x000fe2000f8e0004 */
[----:B------:R-:W-:-:S03]  /*3f50*/  ULDC.64 UR18, c[0x0][0x210] ;  /* 0x0000840000127ab9 */ /* 0x000fc60000000a00 */
[----:B------:R-:W-:Y:S01]  /*3f60*/  FFMA.FTZ R14, R43, R8, -R14 ;  /* 0x000000082b0e7223 */ /* 0x000fe2000001080e */
[----:B------:R-:W-:Y:S01]  /*3f70*/  FFMA.FTZ R15, R40, R9, -R7 ;  /* 0x00000009280f7223 */ /* 0x000fe20000010807 */
[----:B------:R-:W-:Y:S02]  /*3f80*/  LEA R6, P0, R4, UR18, 0x2 ;  /* 0x0000001204067c11 */ /* 0x000fe4000f8010ff */
[----:B------:R-:W-:Y:S01]  /*3f90*/  FMUL.FTZ R14, R14, UR11 ;  /* 0x0000000b0e0e7c20 */ /* 0x000fe20008410000 */
[----:B------:R-:W-:Y:S01]  /*3fa0*/  IADD3 R23, R5, R23, RZ ;  /* 0x0000001705177210 */ /* 0x000fe20007ffe0ff */
[----:B------:R-:W-:-:S03]  /*3fb0*/  FMUL.FTZ R15, R15, UR11 ;  /* 0x0000000b0f0f7c20 */ /* 0x000fc60008410000 */
[----:B------:R-:W-:-:S05]  /*3fc0*/  LEA.HI.X R7, R4, UR19, R23, 0x2, P0 ;  /* 0x0000001304077c11 */ /* 0x000fca00080f1417 */
[----:B------:R3:W-:Y:S02]  /*3fd0*/  STG.E.64 desc[UR12][R6.64], R14 ;  /* 0x0000000e06007986 */ /* 0x0007e4000c101b0c */
.L_x_1634:
[----:B------:R-:W-:Y:S05]  /*3fe0*/  BSYNC B0 ;  /* 0x0000000000007941 */ /* 0x000fea0003800000 */
.L_x_1633:
[----:B------:R-:W-:Y:S05]  /*3ff0*/  @!P4 BRA `(.L_x_1635) ;  /* 0x000000000048c947 */ /* 0x000fea0003800000 */
[----:B------:R-:W-:Y:S01]  /*4000*/  FFMA.FTZ R41, R2, R43, R41 ;  /* 0x0000002b02297223 */ /* 0x000fe20000010029 */
[----:B------:R-:W-:-:S03]  /*4010*/  FFMA.FTZ R42, R3, R40, R42 ;  /* 0x00000028032a7223 */ /* 0x000fc6000001002a */
[----:B------:R-:W-:Y:S01]  /*4020*/  FMUL.FTZ R0, R41, -1.4426950216293334961 ;  /* 0xbfb8aa3b29007820 */ /* 0x000fe20000410000 */
[----:B--23--:R-:W-:-:S05]  /*4030*/  FMUL.FTZ R6, R42, -1.4426950216293334961 ;  /* 0xbfb8aa3b2a067820 */ /* 0x00cfca0000410000 */
[----:B------:R-:W1:Y:S08]  /*4040*/  MUFU.EX2 R0, R0 ;  /* 0x0000000000007308 */ /* 0x000e700000000800 */
[----:B------:R-:W2:Y:S01]  /*4050*/  MUFU.EX2 R6, R6 ;  /* 0x0000000600067308 */ /* 0x000ea20000000800 */
[----:B-1----:R-:W-:-:S07]  /*4060*/  FADD.FTZ R4, R0, 1 ;  /* 0x3f80000000047421 */ /* 0x002fce0000010000 */
        /* <DEDUP_REMOVED lines=11> */
.L_x_1635:
        /* <DEDUP_REMOVED lines=12> */
[----:B------:R-:W-:Y:S01]  /*41e0*/  FMUL.FTZ R10, R10, UR11 ;  /* 0x0000000b0a0a7c20 */ /* 0x000fe20008410000 */
[----:B------:R-:W-:Y:S01]  /*41f0*/  LEA R2, P0, R46, UR18, 0x2 ;  /* 0x000000122e027c11 */ /* 0x000fe2000f8010ff */
[----:B------:R-:W-:Y:S01]  /*4200*/  FMUL.FTZ R11, R11, UR11 ;  /* 0x0000000b0b0b7c20 */ /* 0x000fe20008410000 */
[----:B------:R-:W-:-:S04]  /*4210*/  IADD3 R19, R47, R19, RZ ;  /* 0x000000132f137210 */ /* 0x000fc80007ffe0ff */
[----:B------:R-:W-:-:S05]  /*4220*/  LEA.HI.X R3, R46, UR19, R19, 0x2, P0 ;  /* 0x000000132e037c11 */ /* 0x000fca00080f1413 */
[----:B------:R4:W-:Y:S02]  /*4230*/  STG.E.64 desc[UR12][R2.64], R10 ;  /* 0x0000000a02007986 */ /* 0x0009e4000c101b0c */
.L_x_1637:
[----:B------:R-:W-:Y:S05]  /*4240*/  BSYNC B0 ;  /* 0x0000000000007941 */ /* 0x000fea0003800000 */
.L_x_1636:
        /* <DEDUP_REMOVED lines=8> */
.L_x_1603:
[----:B--23--:R-:W2:Y:S01]  /*42d0*/  LDC R6, c[0x0][0xc] ;  /* 0x00000300ff067b82 */ /* 0x00cea20000000800 */
[----:B------:R-:W-:Y:S01]  /*42e0*/  ISETP.NE.AND P2, PT, R44, RZ, PT ;  /* 0x000000ff2c00720c */ /* 0x000fe20003f45270 */
[----:B------:R-:W-:Y:S06]  /*42f0*/  BSSY B0, `(.L_x_1639) ;  /* 0x0000015000007945 */ /* 0x000fec0003800000 */
[----:B------:R-:W3:Y:S08]  /*4300*/  LDC R7, c[0x0][0x10] ;  /* 0x00000400ff077b82 */ /* 0x000ef00000000800 */
[----:B----4-:R-:W4:Y:S01]  /*4310*/  LDC.64 R2, c[0x0][0x258] ;  /* 0x00009600ff027b82 */ /* 0x010f220000000a00 */
[----:B--2---:R-:W-:-:S02]  /*4320*/  IADD3 R0, R6, -0x1, RZ ;  /* 0xffffffff06007810 */ /* 0x004fc40007ffe0ff */
[----:B------:R-:W-:Y:S02]  /*4330*/  ISETP.NE.AND P1, PT, R6, 0x1, PT ;  /* 0x000000010600780c */ /* 0x000fe40003f25270 */
[----:B------:R-:W-:Y:S02]  /*4340*/  ISETP.NE.AND P0, PT, R0, UR14, PT ;  /* 0x0000000e00007c0c */ /* 0x000fe4000bf05270 */
[C---:B---3--:R-:W-:Y:S02]  /*4350*/  SHF.L.U32 R0, R7.reuse, 0x1, RZ ;  /* 0x0000000107007819 */ /* 0x048fe400000006ff */
[----:B-1----:R-:W-:Y:S02]  /*4360*/  IADD3 R4, R7, -0x1, RZ ;  /* 0xffffffff07047810 */ /* 0x002fe40007ffe0ff */
[----:B------:R-:W-:Y:S02]  /*4370*/  SEL R5, R0, RZ, P1 ;  /* 0x000000ff00057207 */ /* 0x000fe40000800000 */
[----:B------:R-:W-:-:S03]  /*4380*/  ISETP.NE.OR P0, PT, R39, R4, P0 ;  /* 0x000000042700720c */ /* 0x000fc60000705670 */
[----:B----4-:R-:W-:Y:S01]  /*4390*/  IMAD.WIDE.U32 R2, R5, 0x4, R2 ;  /* 0x0000000405027825 */ /* 0x010fe200078e0002 */
        /* <DEDUP_REMOVED lines=10> */
.L_x_1640:
[----:B------:R-:W-:Y:S05]  /*4440*/  BSYNC B0 ;  /* 0x0000000000007941 */ /* 0x000fea0003800000 */
.L_x_1639:
[----:B------:R-:W-:Y:S05]  /*4450*/  @P0 EXIT ;  /* 0x000000000000094d */ /* 0x000fea0003800000 */
[----:B------:R-:W-:Y:S05]  /*4460*/  @P2 BRA `(.L_x_1641) ;  /* 0x0000000000202947 */ /* 0x000fea0003800000 */
[----:B------:R-:W-:-:S05]  /*4470*/  IMAD R0, R6, R7, RZ ;  /* 0x0000000706007224 */ /* 0x000fca00078e02ff */
[----:B------:R-:W-:-:S13]  /*4480*/  ISETP.NE.AND P0, PT, R0, -0x1, PT ;  /* 0xffffffff0000780c */ /* 0x000fda0003f05270 */
[----:B------:R-:W-:Y:S05]  /*4490*/  @!P0 BRA `(.L_x_1641) ;  /* 0x0000000000148947 */ /* 0x000fea0003800000 */
.L_x_1642:
[----:B-1----:R-:W2:Y:S04]  /*44a0*/  LDG.E.STRONG.GPU R5, desc[UR12][R2.64] ;  /* 0x0000000c02057981 */ /* 0x002ea8000c1ef900 */
[----:B--2---:R-:W-:Y:S01]  /*44b0*/  CCTL.IVALL ;  /* 0x00000000ff00798f */ /* 0x004fe20002000000 */
[----:B------:R-:W-:Y:S05]  /*44c0*/  YIELD ;  /* 0x0000000000007946 */ /* 0x000fea0003800000 */
[----:B------:R-:W-:-:S13]  /*44d0*/  ISETP.NE.AND P0, PT, R5, R0, PT ;  /* 0x000000000500720c */ /* 0x000fda0003f05270 */
[----:B------:R-:W-:Y:S05]  /*44e0*/  @P0 BRA `(.L_x_1642) ;  /* 0xfffffffc00ec0947 */ /* 0x000fea000383ffff */
.L_x_1641:
[----:B------:R-:W-:Y:S05]  /*44f0*/  WARPSYNC.ALL ;  /* 0x0000000000007948 */ /* 0x000fea0003800000 */
[----:B-1----:R-:W1:Y:S08]  /*4500*/  LDC.64 R2, c[0x0][0x288] ;  /* 0x0000a200ff027b82 */ /* 0x002e700000000a00 */
[----:B------:R-:W-:Y:S01]  /*4510*/  BAR.SYNC.DEFER_BLOCKING 0x0 ;  /* 0x0000000000007b1d */ /* 0x000fe20000010000 */
[----:B-1----:R-:W-:-:S04]  /*4520*/  LEA.HI R0, P0, R3, R2, RZ, 0x1 ;  /* 0x0000000203007211 */ /* 0x002fc800078108ff */
[----:B------:R-:W-:-:S04]  /*4530*/  IADD3.X R5, RZ, R3, RZ, P0, !PT ;  /* 0x00000003ff057210 */ /* 0x000fc800007fe4ff */
[--C-:B0-----:R-:W-:Y:S02]  /*4540*/  SHF.R.S64 R25, R0, 0x1, R5.reuse ;  /* 0x0000000100197819 */ /* 0x101fe40000001005 */
        /* <DEDUP_REMOVED lines=18> */
.L_x_1643:
        /* <DEDUP_REMOVED lines=25> */
.L_x_1644:
        /* <DEDUP_REMOVED lines=16> */
.L_x_3361:


//--------------------- .text._Z35group_norm_nhwc_bwd_one_pass_kernelI11Fp32IOBf16WLi256ELi8ELi128EEv26Group_norm_nhwc_bwd_params --------------------------
	.section	.text._Z35group_norm_nhwc_bwd_one_pass_kernelI11Fp32IOBf16WLi256ELi8ELi128EEv26Group_norm_nhwc_bwd_params,"ax",@progbits
	.align	128
        .global         _Z35group_norm_nhwc_bwd_one_pass_kernelI11Fp32IOBf16WLi256ELi8ELi128EEv26Group_norm_nhwc_bwd_params
        .type           _Z35group_norm_nhwc_bwd_one_pass_kernelI11Fp32IOBf16WLi256ELi8ELi128EEv26Group_norm_nhwc_bwd_params,@function
        .size           _Z35group_norm_nhwc_bwd_one_pass_kernelI11Fp32IOBf16WLi256ELi8ELi128EEv26Group_norm_nhwc_bwd_params,(.L_x_3362 - _Z35group_norm_nhwc_bwd_one_pass_kernelI11Fp32IOBf16WLi256ELi8ELi128EEv26Group_norm_nhwc_bwd_params)
        .other          _Z35group_norm_nhwc_bwd_one_pass_kernelI11Fp32IOBf16WLi256ELi8ELi128EEv26Group_norm_nhwc_bwd_params,@"STO_CUDA_ENTRY STV_DEFAULT"
_Z35group_norm_nhwc_bwd_one_pass_kernelI11Fp32IOBf16WLi256ELi8ELi128EEv26Group_norm_nhwc_bwd_params:
.text._Z35group_norm_nhwc_bwd_one_pass_kernelI11Fp32IOBf16WLi256ELi8ELi128EEv26Group_norm_nhwc_bwd_params:
        /* <DEDUP_REMOVED lines=66> */
.L_x_1696:
[----:B012-4-:R-:W0:Y:S01]  /*0420*/  LDC R6, c[0x0][0x2a0] ;  /* 0x0000a800ff067b82 */ /* 0x017e220000000800 */
[----:B------:R-:W-:Y:S01]  /*0430*/  ISETP.NE.AND P6, PT, R61, RZ, PT ;  /* 0x000000ff3d00720c */ /* 0x000fe20003fc5270 */
[----:B------:R-:W-:Y:S01]  /*0440*/  ULDC.64 UR10, c[0x0][0x298] ;  /* 0x0000a600000a7ab9 */ /* 0x000fe20000000a00 */
[C---:B------:R-:W-:Y:S02]  /*0450*/  IADD3 R21, R52.reuse, 0x40, RZ ;  /* 0x0000004034157810 */ /* 0x040fe40007ffe0ff */
[C---:B------:R-:W-:Y:S02]  /*0460*/  IADD3 R27, R52.reuse, 0x60, RZ ;  /* 0x00000060341b7810 */ /* 0x040fe40007ffe0ff */
[----:B------:R-:W-:Y:S01]  /*0470*/  IADD3 R29, R52, 0x80, RZ ;  /* 0x00000080341d7810 */ /* 0x000fe20007ffe0ff */
[----:B------:R-:W1:Y:S08]  /*0480*/  @P5 LDC.64 R16, c[0x0][0x288] ;  /* 0x0000a200ff105b82 */ /* 0x000e700000000a00 */
[----:B---3--:R-:W2:Y:S01]  /*0490*/  @P6 LDC.64 R8, c[0x0][0x288] ;  /* 0x0000a200ff086b82 */ /* 0x008ea20000000a00 */
        /* <DEDUP_REMOVED lines=18> */
[----:B------:R-:W-:Y:S02]  /*05c0*/  SHF.L.U32 R2, R60, 0x1, RZ ;  /* 0x000000013c027819 */ /* 0x000fe400000006ff */
[----:B------:R-:W1:Y:S02]  /*05d0*/  @P1 LDC.64 R36, c[0x0][0x228] ;  /* 0x00008a00ff241b82 */ /* 0x000e640000000a00 */
        /* <DEDUP_REMOVED lines=18> */
[----:B------:R-:W-:-:S04]  /*0700*/  ISETP.NE.AND P0, PT, R6, RZ, PT ;  /* 0x000000ff0600720c */ /* 0x000fc80003f05270 */
[C---:B------:R-:W-:Y:S02]  /*0710*/  SEL R63, R0.reuse, R5, !P0 ;  /* 0x00000005003f7207 */ /* 0x040fe40004000000 */
[----:B------:R-:W-:Y:S01]  /*0720*/  SEL R3, R0, R3, !P0 ;  /* 0x0000000300037207 */ /* 0x000fe20004000000 */
[----:B------:R-:W3:Y:S01]  /*0730*/  @P4 LDC.64 R4, c[0x0][0x288] ;  /* 0x0000a200ff044b82 */ /* 0x000ee20000000a00 */
        /* <DEDUP_REMOVED lines=8> */
[----:B------:R-:W-:Y:S01]  /*07c0*/  @P3 MOV R20, R64 ;  /* 0x0000004000143202 */ /* 0x000fe20000000f00 */
[----:B------:R-:W-:Y:S01]  /*07d0*/  ULDC.64 UR10, c[0x0][0x290] ;  /* 0x0000a400000a7ab9 */ /* 0x000fe20000000a00 */
[----:B------:R-:W-:Y:S01]  /*07e0*/  IADD3 R67, R65, R67, RZ ;  /* 0x0000004341437210 */ /* 0x000fe20007ffe0ff */
[C---:B------:R-:W-:Y:S01]  /*07f0*/  @P6 IMAD R7, R52.reuse, R9, R0 ;  /* 0x0000000934076224 */ /* 0x040fe200078e0200 */
[C---:B------:R-:W-:Y:S01]  /*0800*/  IADD3 R9, R52.reuse, 0x20, RZ ;  /* 0x0000002034097810 */ /* 0x040fe20007ffe0ff */
[----:B------:R-:W-:-:S03]  /*0810*/  @P6 IMAD.WIDE.U32 R2, R52, R8, R66 ;  /* 0x0000000834026225 */ /* 0x000fc600078e0042 */
[----:B------:R-:W-:Y:S02]  /*0820*/  SHF.R.S32.HI R19, RZ, 0x1f, R9 ;  /* 0x0000001fff137819 */ /* 0x000fe40000011409 */
[----:B------:R-:W-:-:S03]  /*0830*/  @P6 IADD3 R7, R3, R7, RZ ;  /* 0x0000000703076210 */ /* 0x000fc60007ffe0ff */
[----:B------:R-:W-:Y:S01]  /*0840*/  @P5 IMAD R6, R19, R16, RZ ;  /* 0x0000001013065224 */ /* 0x000fe200078e02ff */
[C---:B------:R-:W-:Y:S02]  /*0850*/  @P6 SHF.L.U32 R3, R2.reuse, 0x2, RZ ;  /* 0x0000000202036819 */ /* 0x040fe400000006ff */
[----:B------:R-:W-:Y:S01]  /*0860*/  @P6 SHF.L.U64.HI R0, R2, 0x2, R7 ;  /* 0x0000000202006819 */ /* 0x000fe20000010207 */
[----:B------:R-:W-:Y:S01]  /*0870*/  @P5 IMAD R17, R9, R17, R6 ;  /* 0x0000001109115224 */ /* 0x000fe200078e0206 */
[----:B------:R-:W-:Y:S02]  /*0880*/  @P5 MOV R6, R64 ;  /* 0x0000004000065202 */ /* 0x000fe40000000f00 */
[----:B------:R-:W-:Y:S02]  /*0890*/  @P5 MOV R7, R67 ;  /* 0x0000004300075202 */ /* 0x000fe40000000f00 */
[----:B0-----:R-:W-:Y:S02]  /*08a0*/  @P6 IADD3 R10, P0, R3, R10, RZ ;  /* 0x0000000a030a6210 */ /* 0x001fe40007f1e0ff */
[----:B------:R-:W-:Y:S01]  /*08b0*/  SHF.R.S32.HI R19, RZ, 0x1f, R21 ;  /* 0x0000001fff137819 */ /* 0x000fe20000011415 */
[----:B------:R-:W-:Y:S01]  /*08c0*/  @P5 IMAD.WIDE.U32 R6, R9, R16, R6 ;  /* 0x0000001009065225 */ /* 0x000fe200078e0006 */
[----:B------:R-:W-:Y:S01]  /*08d0*/  @P6 IADD3.X R11, R0, R11, RZ, P0, !PT ;  /* 0x0000000b000b6210 */ /* 0x000fe200007fe4ff */
[----:B------:R-:W0:Y:S01]  /*08e0*/  @P3 LDC.64 R8, c[0x0][0x288] ;  /* 0x0000a200ff083b82 */ /* 0x000e220000000a00 */
[----:B----4-:R-:W-:Y:S01]  /*08f0*/  @P6 IADD3 R12, P0, R3, R12, RZ ;  /* 0x0000000c030c6210 */ /* 0x010fe20007f1e0ff */
[----:B---3--:R-:W-:Y:S01]  /*0900*/  @P4 IMAD R16, R19, R4, RZ ;  /* 0x0000000413104224 */ /* 0x008fe200078e02ff */
[----:B------:R-:W-:-:S02]  /*0910*/  @P5 IADD3 R7, R7, R17, RZ ;  /* 0x0000001107075210 */ /* 0x000fc40007ffe0ff */
[----:B------:R-:W-:Y:S01]  /*0920*/  @P6 IADD3.X R13, R0, R13, RZ, P0, !PT ;  /* 0x0000000d000d6210 */ /* 0x000fe200007fe4ff */
[----:B------:R-:W-:Y:S01]  /*0930*/  @P4 IMAD R19, R21, R5, R16 ;  /* 0x0000000515134224 */ /* 0x000fe200078e0210 */
[C---:B------:R-:W-:Y:S01]  /*0940*/  @P5 SHF.L.U32 R17, R6.reuse, 0x2, RZ ;  /* 0x0000000206115819 */ /* 0x040fe200000006ff */
[----:B------:R-:W2:Y:S01]  /*0950*/  @P4 LDC.64 R2, c[0x0][0x228] ;  /* 0x00008a00ff024b82 */ /* 0x000ea20000000a00 */
[----:B------:R-:W-:Y:S02]  /*0960*/  @P5 SHF.L.U64.HI R0, R6, 0x2, R7 ;  /* 0x0000000206005819 */ /* 0x000fe40000010207 */
[----:B------:R-:W-:Y:S02]  /*0970*/  @P4 MOV R6, R64 ;  /* 0x0000004000064202 */ /* 0x000fe40000000f00 */
[----:B------:R-:W-:Y:S02]  /*0980*/  @P4 MOV R7, R67 ;  /* 0x0000004300074202 */ /* 0x000fe40000000f00 */
[----:B------:R-:W-:Y:S01]  /*0990*/  @P5 IADD3 R14, P0, R17, R14, RZ ;  /* 0x0000000e110e5210 */ /* 0x000fe20007f1e0ff */
[----:B------:R-:W-:-:S03]  /*09a0*/  @P4 IMAD.WIDE.U32 R4, R21, R4, R6 ;  /* 0x0000000415044225 */ /* 0x000fc600078e0006 */
[----:B------:R-:W-:Y:S01]  /*09b0*/  @P5 IADD3.X R15, R0, R15, RZ, P0, !PT ;  /* 0x0000000f000f5210 */ /* 0x000fe200007fe4ff */
[----:B------:R-:W3:Y:S01]  /*09c0*/  @P2 LDC.64 R6, c[0x0][0x288] ;  /* 0x0000a200ff062b82 */ /* 0x000ee20000000a00 */
[----:B------:R-:W-:Y:S02]  /*09d0*/  @P5 IADD3 R22, P0, R17, R22, RZ ;  /* 0x0000001611165210 */ /* 0x000fe40007f1e0ff */
[----:B------:R-:W-:Y:S02]  /*09e0*/  @P4 IADD3 R17, R5, R19, RZ ;  /* 0x0000001305114210 */ /* 0x000fe40007ffe0ff */
[----:B------:R-:W-:Y:S02]  /*09f0*/  SHF.R.S32.HI R19, RZ, 0x1f, R27 ;  /* 0x0000001fff137819 */ /* 0x000fe4000001141b */
[----:B------:R-:W-:Y:S02]  /*0a00*/  @P4 SHF.L.U32 R5, R4, 0x2, RZ ;  /* 0x0000000204054819 */ /* 0x000fe400000006ff */
[----:B------:R-:W-:-:S02]  /*0a10*/  @P5 IADD3.X R23, R0, R23, RZ, P0, !PT ;  /* 0x0000001700175210 */ /* 0x000fc400007fe4ff */
[----:B------:R-:W-:Y:S01]  /*0a20*/  @P4 SHF.L.U64.HI R24, R4, 0x2, R17 ;  /* 0x0000000204184819 */ /* 0x000fe20000010211 */
[----:B0-----:R-:W-:Y:S01]  /*0a30*/  @P3 IMAD R4, R19, R8, RZ ;  /* 0x0000000813043224 */ /* 0x001fe200078e02ff */
[----:B------:R-:W-:Y:S01]  /*0a40*/  @P4 IADD3 R56, P0, R5, R56, RZ ;  /* 0x0000003805384210 */ /* 0x000fe20007f1e0ff */
[----:B------:R-:W0:Y:S01]  /*0a50*/  @P3 LDC.64 R16, c[0x0][0x230] ;  /* 0x00008c00ff103b82 */ /* 0x000e220000000a00 */
[----:B------:R-:W-:Y:S01]  /*0a60*/  @P3 MOV R21, R67 ;  /* 0x0000004300153202 */ /* 0x000fe20000000f00 */
[----:B------:R-:W-:Y:S01]  /*0a70*/  @P3 IMAD R25, R27, R9, R4 ;  /* 0x000000091b193224 */ /* 0x000fe200078e0204 */
[C---:B------:R-:W-:Y:S02]  /*0a80*/  @P4 IADD3.X R57, R24.reuse, R57, RZ, P0, !PT ;  /* 0x0000003918394210 */ /* 0x040fe400007fe4ff */
[----:B--2---:R-:W-:Y:S01]  /*0a90*/  @P4 IADD3 R2, P0, R5, R2, RZ ;  /* 0x0000000205024210 */ /* 0x004fe20007f1e0ff */
[----:B------:R-:W-:Y:S01]  /*0aa0*/  @P3 IMAD.WIDE.U32 R8, R27, R8, R20 ;  /* 0x000000081b083225 */ /* 0x000fe200078e0014 */
[----:B------:R-:W-:Y:S01]  /*0ab0*/  SHF.R.S32.HI R21, RZ, 0x1f, R29 ;  /* 0x0000001fff157819 */ /* 0x000fe2000001141d */
[----:B------:R-:W2:Y:S01]  /*0ac0*/  @P3 LDC.64 R18, c[0x0][0x228] ;  /* 0x00008a00ff123b82 */ /* 0x000ea20000000a00 */
[----:B------:R-:W-:-:S02]  /*0ad0*/  @P4 IADD3.X R3, R24, R3, RZ, P0, !PT ;  /* 0x0000000318034210 */ /* 0x000fc400007fe4ff */
[----:B------:R-:W-:Y:S01]  /*0ae0*/  @P3 IADD3 R9, R9, R25, RZ ;  /* 0x0000001909093210 */ /* 0x000fe20007ffe0ff */
[----:B---3--:R-:W-:Y:S01]  /*0af0*/  @P2 IMAD R24, R21, R6, RZ ;  /* 0x0000000615182224 */ /* 0x008fe200078e02ff */
[C---:B------:R-:W-:Y:S02]  /*0b00*/  @P3 SHF.L.U32 R21, R8.reuse, 0x2, RZ ;  /* 0x0000000208153819 */ /* 0x040fe400000006ff */
[----:B------:R-:W-:Y:S01]  /*0b10*/  @P3 SHF.L.U64.HI R20, R8, 0x2, R9 ;  /* 0x0000000208143819 */ /* 0x000fe20000010209 */
[----:B------:R-:W3:Y:S01]  /*0b20*/  @P1 LDC.64 R4, c[0x0][0x288] ;  /* 0x0000a200ff041b82 */ /* 0x000ee20000000a00 */
[----:B------:R-:W-:Y:S01]  /*0b30*/  @P2 MOV R8, R64 ;  /* 0x0000004000082202 */ /* 0x000fe20000000f00 */
[----:B------:R-:W-:Y:S01]  /*0b40*/  @P2 IMAD R25, R29, R7, R24 ;  /* 0x000000071d192224 */ /* 0x000fe200078e0218 */
[----:B------:R-:W-:Y:S02]  /*0b50*/  @P2 MOV R9, R67 ;  /* 0x0000004300092202 */ /* 0x000fe40000000f00 */
[----:B------:R-:W-:-:S02]  /*0b60*/  IADD3 R27, R52, 0xa0, RZ ;  /* 0x000000a0341b7810 */ /* 0x000fc40007ffe0ff */
[----:B------:R-:W-:Y:S01]  /*0b70*/  P2R R0, PR, RZ, 0x20 ;  /* 0x00000020ff007803 */ /* 0x000fe20000000000 */
[----:B------:R-:W-:Y:S01]  /*0b80*/  @P2 IMAD.WIDE.U32 R6, R29, R6, R8 ;  /* 0x000000061d062225 */ /* 0x000fe200078e0008 */
[----:B0-----:R-:W-:Y:S01]  /*0b90*/  @P3 IADD3 R16, P0, R21, R16, RZ ;  /* 0x0000001015103210 */ /* 0x001fe20007f1e0ff */
[----:B------:R-:W0:Y:S01]  /*0ba0*/  LDC R8, c[0x0][0x2ac] ;  /* 0x0000ab00ff087b82 */ /* 0x000e220000000800 */
[----:B------:R-:W-:Y:S02]  /*0bb0*/  SHF.R.S32.HI R9, RZ, 0x1f, R27 ;  /* 0x0000001fff097819 */ /* 0x000fe4000001141b */
[----:B------:R-:W-:Y:S02]  /*0bc0*/  @P3 IADD3.X R17, R20, R17, RZ, P0, !PT ;  /* 0x0000001114113210 */ /* 0x000fe400007fe4ff */
[----:B------:R-:W-:Y:S02]  /*0bd0*/  @P2 IADD3 R7, R7, R25, RZ ;  /* 0x0000001907072210 */ /* 0x000fe40007ffe0ff */
[----:B--2---:R-:W-:-:S04]  /*0be0*/  @P3 IADD3 R18, P0, R21, R18, RZ ;  /* 0x0000001215123210 */ /* 0x004fc80007f1e0ff */
[----:B------:R-:W-:Y:S02]  /*0bf0*/  @P3 IADD3.X R19, R20, R19, RZ, P0, !PT ;  /* 0x0000001314133210 */ /* 0x000fe400007fe4ff */
[C---:B------:R-:W-:Y:S01]  /*0c00*/  @P2 SHF.L.U64.HI R20, R6.reuse, 0x2, R7 ;  /* 0x0000000206142819 */ /* 0x040fe20000010207 */
[----:B---3--:R-:W-:Y:S01]  /*0c10*/  @P1 IMAD R24, R9, R4, RZ ;  /* 0x0000000409181224 */ /* 0x008fe200078e02ff */
[----:B------:R-:W-:Y:S02]  /*0c20*/  @P2 SHF.L.U32 R9, R6, 0x2, RZ ;  /* 0x0000000206092819 */ /* 0x000fe400000006ff */
[----:B------:R-:W-:Y:S01]  /*0c30*/  @P1 MOV R6, R64 ;  /* 0x0000004000061202 */ /* 0x000fe20000000f00 */
[----:B------:R-:W-:Y:S01]  /*0c40*/  @P1 IMAD R21, R27, R5, R24 ;  /* 0x000000051b151224 */ /* 0x000fe200078e0218 */
[----:B------:R-:W-:Y:S02]  /*0c50*/  @P2 IADD3 R44, P0, R9, R44, RZ ;  /* 0x0000002c092c2210 */ /* 0x000fe40007f1e0ff */
[----:B------:R-:W-:-:S02]  /*0c60*/  @P1 MOV R7, R67 ;  /* 0x0000004300071202 */ /* 0x000fc40000000f00 */
[C---:B------:R-:W-:Y:S02]  /*0c70*/  @P2 IADD3.X R45, R20.reuse, R45, RZ, P0, !PT ;  /* 0x0000002d142d2210 */ /* 0x040fe400007fe4ff */
[----:B------:R-:W-:Y:S01]  /*0c80*/  @P2 IADD3 R46, P0, R9, R46, RZ ;  /* 0x0000002e092e2210 */ /* 0x000fe20007f1e0ff */
[----:B------:R-:W-:Y:S01]  /*0c90*/  @P1 IMAD.WIDE.U32 R4, R27, R4, R6 ;  /* 0x000000041b041225 */ /* 0x000fe200078e0006 */
[----:B------:R-:W-:Y:S02]  /*0ca0*/  SHF.R.U32.HI R9, RZ, 0x2, R60 ;  /* 0x00000002ff097819 */ /* 0x000fe4000001163c */
[----:B------:R-:W-:Y:S02]  /*0cb0*/  @P2 IADD3.X R47, R20, R47, RZ, P0, !PT ;  /* 0x0000002f142f2210 */ /* 0x000fe400007fe4ff */
[----:B------:R-:W-:Y:S01]  /*0cc0*/  @P1 IADD3 R7, R5, R21, RZ ;  /* 0x0000001505071210 */ /* 0x000fe20007ffe0ff */
[----:B0-----:R-:W-:Y:S01]  /*0cd0*/  IMAD R20, R8, UR14, R9 ;  /* 0x0000000e08147c24 */ /* 0x001fe2000f8e0209 */
[----:B------:R-:W-:-:S02]  /*0ce0*/  @P1 SHF.L.U32 R5, R4, 0x2, RZ ;  /* 0x0000000204051819 */ /* 0x000fc400000006ff */
[----:B------:R-:W-:Y:S02]  /*0cf0*/  @P1 SHF.L.U64.HI R6, R4, 0x2, R7 ;  /* 0x0000000204061819 */ /* 0x000fe40000010207 */
[----:B------:R-:W-:Y:S02]  /*0d00*/  IADD3 R4, R20, 0xc0, RZ ;  /* 0x000000c014047810 */ /* 0x000fe40007ffe0ff */
[----:B-1----:R-:W-:Y:S02]  /*0d10*/  @P1 IADD3 R48, P0, R5, R48, RZ ;  /* 0x0000003005301210 */ /* 0x002fe40007f1e0ff */
[----:B------:R-:W-:Y:S02]  /*0d20*/  ISETP.GE.U32.AND P6, PT, R4, UR10, PT ;  /* 0x0000000a04007c0c */ /* 0x000fe4000bfc6070 */
[----:B------:R-:W-:Y:S02]  /*0d30*/  SHF.R.S32.HI R4, RZ, 0x1f, R4 ;  /* 0x0000001fff047819 */ /* 0x000fe40000011404 */
[----:B------:R-:W-:-:S02]  /*0d40*/  @P1 IADD3.X R49, R6, R49, RZ, P0, !PT ;  /* 0x0000003106311210 */ /* 0x000fc400007fe4ff */
[----:B------:R-:W-:Y:S02]  /*0d50*/  ISETP.GE.AND.EX P6, PT, R4, UR11, PT, P6 ;  /* 0x0000000b04007c0c */ /* 0x000fe4000bfc6360 */
[----:B------:R-:W-:Y:S02]  /*0d60*/  @P1 IADD3 R36, P0, R5, R36, RZ ;  /* 0x0000002405241210 */ /* 0x000fe40007f1e0ff */
[----:B------:R-:W-:Y:S02]  /*0d70*/  ISETP.LT.U32.AND P6, PT, R60, 0x80, !P6 ;  /* 0x000000803c00780c */ /* 0x000fe400077c1070 */
[----:B------:R-:W-:Y:S02]  /*0d80*/  @P1 IADD3.X R37, R6, R37, RZ, P0, !PT ;  /* 0x0000002506251210 */ /* 0x000fe400007fe4ff */
[----:B------:R-:W-:-:S04]  /*0d90*/  IADD3 R21, R52, 0xc0, RZ ;  /* 0x000000c034157810 */ /* 0x000fc80007ffe0ff */
[----:B------:R-:W-:-:S05]  /*0da0*/  SHF.R.S32.HI R5, RZ, 0x1f, R21 ;  /* 0x0000001fff057819 */ /* 0x000fca0000011415 */
[----:B------:R-:W0:Y:S08]  /*0db0*/  @P6 LDC.64 R6, c[0x0][0x288] ;  /* 0x0000a200ff066b82 */ /* 0x000e300000000a00 */
        /* <DEDUP_REMOVED lines=11> */
[----:B-1----:R-:W-:-:S04]  /*0e70*/  @P6 IADD3 R8, P0, R25, R8, RZ ;  /* 0x0000000819086210 */ /* 0x002fc80007f1e0ff */
[----:B------:R-:W-:Y:S02]  /*0e80*/  @P6 IADD3.X R9, R4, R9, RZ, P0, !PT ;  /* 0x0000000904096210 */ /* 0x000fe400007fe4ff */
[----:B0-----:R-:W-:-:S04]  /*0e90*/  @P6 IADD3 R24, P0, R25, R6, RZ ;  /* 0x0000000619186210 */ /* 0x001fc80007f1e0ff */
[----:B------:R-:W-:Y:S02]  /*0ea0*/  @P6 IADD3.X R25, R4, R7, RZ, P0, !PT ;  /* 0x0000000704196210 */ /* 0x000fe400007fe4ff */
[----:B------:R-:W-:-:S04]  /*0eb0*/  IADD3 R4, R20, 0xe0, RZ ;  /* 0x000000e014047810 */ /* 0x000fc80007ffe0ff */
[----:B------:R-:W-:Y:S02]  /*0ec0*/  SHF.R.S32.HI R5, RZ, 0x1f, R4 ;  /* 0x0000001fff057819 */ /* 0x000fe40000011404 */
[----:B------:R-:W-:-:S04]  /*0ed0*/  ISETP.GE.U32.AND P0, PT, R4, UR10, PT ;  /* 0x0000000a04007c0c */ /* 0x000fc8000bf06070 */
[----:B------:R-:W-:Y:S01]  /*0ee0*/  ISETP.GE.AND.EX P0, PT, R5, UR11, PT, P0 ;  /* 0x0000000b05007c0c */ /* 0x000fe2000bf06300 */
[----:B------:R-:W-:Y:S01]  /*0ef0*/  ULDC.64 UR10, c[0x0][0x248] ;  /* 0x00009200000a7ab9 */ /* 0x000fe20000000a00 */
[----:B------:R-:W-:Y:S01]  /*0f00*/  SHF.R.S32.HI R5, RZ, 0x1f, R21 ;  /* 0x0000001fff057819 */ /* 0x000fe20000011415 */
[----:B------:R-:W-:Y:S01]  /*0f10*/  UIMAD.WIDE UR10, UR15, 0x8, UR10 ;  /* 0x000000080f0a78a5 */ /* 0x000fe2000f8e020a */
[----:B------:R-:W-:-:S05]  /*0f20*/  ISETP.LT.U32.AND P0, PT, R60, 0x80, !P0 ;  /* 0x000000803c00780c */ /* 0x000fca0004701070 */
[----:B------:R-:W-:Y:S02]  /*0f30*/  MOV R42, UR10 ;  /* 0x0000000a002a7c02 */ /* 0x000fe40008000f00 */
[----:B------:R-:W-:-:S06]  /*0f40*/  MOV R43, UR11 ;  /* 0x0000000b002b7c02 */ /* 0x000fcc0008000f00 */
[----:B------:R-:W2:Y:S01]  /*0f50*/  LDG.E.64 R42, desc[UR12][R42.64] ;  /* 0x0000000c2a2a7981 */ /* 0x000ea2000c1e1b00 */
[----:B------:R-:W0:Y:S08]  /*0f60*/  @P0 LDC.64 R6, c[0x0][0x288] ;  /* 0x0000a200ff060b82 */ /* 0x000e300000000a00 */
[----:B------:R-:W1:Y:S01]  /*0f70*/  @P0 LDC.64 R38, c[0x0][0x230] ;  /* 0x00008c00ff260b82 */ /* 0x000e620000000a00 */
[----:B0-----:R-:W-:Y:S01]  /*0f80*/  @P0 IMAD R4, R5, R6, RZ ;  /* 0x0000000605040224 */ /* 0x001fe200078e02ff */
[----:B------:R-:W-:-:S03]  /*0f90*/  @P0 MOV R5, R67 ;  /* 0x0000004300050202 */ /* 0x000fc60000000f00 */
[----:B------:R-:W-:Y:S01]  /*0fa0*/  @P0 IMAD R7, R21, R7, R4 ;  /* 0x0000000715070224 */ /* 0x000fe200078e0204 */
[----:B------:R-:W-:-:S05]  /*0fb0*/  @P0 MOV R4, R64 ;  /* 0x0000004000040202 */ /* 0x000fca0000000f00 */
[----:B------:R-:W-:Y:S01]  /*0fc0*/  @P0 IMAD.WIDE.U32 R4, R21, R6, R4 ;  /* 0x0000000615040225 */ /* 0x000fe200078e0004 */
[----:B------:R-:W-:-:S04]  /*0fd0*/  CS2R R20, SRZ ;  /* 0x0000000000147805 */ /* 0x000fc8000001ff00 */
[----:B------:R-:W-:Y:S02]  /*0fe0*/  @P0 IADD3 R5, R5, R7, RZ ;  /* 0x0000000705050210 */ /* 0x000fe40007ffe0ff */
[----:B------:R-:W0:Y:S01]  /*0ff0*/  @P0 LDC.64 R6, c[0x0][0x228] ;  /* 0x00008a00ff060b82 */ /* 0x000e220000000a00 */
[C---:B------:R-:W-:Y:S01]  /*1000*/  @P0 SHF.L.U32 R41, R4.reuse, 0x2, RZ ;  /* 0x0000000204290819 */ /* 0x040fe200000006ff */
[----:B------:R3:W5:Y:S01]  /*1010*/  @P6 LDG.E.64 R20, desc[UR12][R8.64] ;  /* 0x0000000c08146981 */ /* 0x000762000c1e1b00 */
[----:B------:R-:W-:Y:S02]  /*1020*/  @P0 SHF.L.U64.HI R4, R4, 0x2, R5 ;  /* 0x0000000204040819 */ /* 0x000fe40000010205 */
[----:B-1----:R-:W-:-:S04]  /*1030*/  @P0 IADD3 R38, P5, R41, R38, RZ ;  /* 0x0000002629260210 */ /* 0x002fc80007fbe0ff */
[----:B------:R-:W-:Y:S02]  /*1040*/  @P0 IADD3.X R39, R4, R39, RZ, P5, !PT ;  /* 0x0000002704270210 */ /* 0x000fe40002ffe4ff */
[----:B------:R-:W-:Y:S02]  /*1050*/  CS2R R30, SRZ ;  /* 0x00000000001e7805 */ /* 0x000fe4000001ff00 */
[----:B------:R-:W-:Y:S02]  /*1060*/  CS2R R26, SRZ ;  /* 0x00000000001a7805 */ /* 0x000fe4000001ff00 */
[----:B---3--:R-:W-:-:S04]  /*1070*/  CS2R R8, SRZ ;  /* 0x0000000000087805 */ /* 0x008fc8000001ff00 */
[----:B------:R1:W5:Y:S01]  /*1080*/  @P3 LDG.E.64 R26, desc[UR12][R16.64] ;  /* 0x0000000c101a3981 */ /* 0x000362000c1e1b00 */
[----:B0-----:R-:W-:-:S04]  /*1090*/  @P0 IADD3 R40, P5, R41, R6, RZ ;  /* 0x0000000629280210 */ /* 0x001fc80007fbe0ff */
[----:B------:R-:W-:Y:S02]  /*10a0*/  @P0 IADD3.X R41, R4, R7, RZ, P5, !PT ;  /* 0x0000000704290210 */ /* 0x000fe40002ffe4ff */
[----:B------:R-:W-:Y:S02]  /*10b0*/  CS2R R4, SRZ ;  /* 0x0000000000047805 */ /* 0x000fe4000001ff00 */
[----:B------:R-:W-:Y:S02]  /*10c0*/  ISETP.NE.AND P5, PT, R0, RZ, PT ;  /* 0x000000ff0000720c */ /* 0x000fe40003fa5270 */
[----:B-1----:R-:W-:Y:S02]  /*10d0*/  CS2R R16, SRZ ;  /* 0x0000000000107805 */ /* 0x002fe4000001ff00 */
[----:B------:R0:W5:Y:S04]  /*10e0*/  @P6 LDG.E.64 R4, desc[UR12][R24.64] ;  /* 0x0000000c18046981 */ /* 0x000168000c1e1b00 */
[----:B------:R-:W5:Y:S05]  /*10f0*/  @P1 LDG.E.64 R16, desc[UR12][R36.64] ;  /* 0x0000000c24101981 */ /* 0x000f6a000c1e1b00 */
[----:B------:R1:W5:Y:S01]  /*1100*/  @P5 LDG.E.64 R30, desc[UR12][R14.64] ;  /* 0x0000000c0e1e5981 */ /* 0x000362000c1e1b00 */
[----:B0-----:R-:W-:-:S03]  /*1110*/  CS2R R24, SRZ ;  /* 0x0000000000187805 */ /* 0x001fc6000001ff00 */
[----:B------:R0:W5:Y:S04]  /*1120*/  @P5 LDG.E.64 R8, desc[UR12][R22.64] ;  /* 0x0000000c16085981 */ /* 0x000168000c1e1b00 */
[----:B------:R-:W5:Y:S01]  /*1130*/  @P2 LDG.E.64 R24, desc[UR12][R44.64] ;  /* 0x0000000c2c182981 */ /* 0x000f62000c1e1b00 */
[----:B-1----:R-:W-:Y:S02]  /*1140*/  CS2R R14, SRZ ;  /* 0x00000000000e7805 */ /* 0x002fe4000001ff00 */
[----:B0-----:R-:W-:-:S04]  /*1150*/  CS2R R22, SRZ ;  /* 0x0000000000167805 */ /* 0x001fc8000001ff00 */
[----:B------:R-:W5:Y:S04]  /*1160*/  @P2 LDG.E.64 R14, desc[UR12][R46.64] ;  /* 0x0000000c2e0e2981 */ /* 0x000f68000c1e1b00 */
[----:B------:R-:W5:Y:S01]  /*1170*/  @P1 LDG.E.64 R22, desc[UR12][R48.64] ;  /* 0x0000000c30161981 */ /* 0x000f62000c1e1b00 */
[----:B------:R-:W-:Y:S02]  /*1180*/  ISETP.NE.AND P6, PT, R61, RZ, PT ;  /* 0x000000ff3d00720c */ /* 0x000fe40003fc5270 */
[----:B------:R-:W-:Y:S02]  /*1190*/  CS2R R32, SRZ ;  /* 0x0000000000207805 */ /* 0x000fe4000001ff00 */
[----:B------:R-:W-:-:S09]  /*11a0*/  CS2R R6, SRZ ;  /* 0x0000000000067805 */ /* 0x000fd2000001ff00 */
[----:B------:R0:W5:Y:S04]  /*11b0*/  @P6 LDG.E.64 R32, desc[UR12][R10.64] ;  /* 0x0000000c0a206981 */ /* 0x000168000c1e1b00 */
[----:B------:R1:W5:Y:S01]  /*11c0*/  @P6 LDG.E.64 R6, desc[UR12][R12.64] ;  /* 0x0000000c0c066981 */ /* 0x000362000c1e1b00 */
[----:B0-----:R-:W-:Y:S02]  /*11d0*/  CS2R R10, SRZ ;  /* 0x00000000000a7805 */ /* 0x001fe4000001ff00 */
[----:B-1----:R-:W-:-:S04]  /*11e0*/  CS2R R12, SRZ ;  /* 0x00000000000c7805 */ /* 0x002fc8000001ff00 */
[----:B------:R0:W5:Y:S04]  /*11f0*/  @P4 LDG.E.64 R10, desc[UR12][R2.64] ;  /* 0x0000000c020a4981 */ /* 0x000168000c1e1b00 */
[----:B------:R1:W5:Y:S01]  /*1200*/  @P3 LDG.E.64 R12, desc[UR12][R18.64] ;  /* 0x0000000c120c3981 */ /* 0x000362000c1e1b00 */
[----:B0-----:R-:W-:Y:S01]  /*1210*/  HFMA2.MMA R3, -RZ, RZ, 0, 0 ;  /* 0x00000000ff037435 */ /* 0x001fe200000001ff */
[----:B------:R-:W-:Y:S02]  /*1220*/  MOV R2, RZ ;  /* 0x000000ff00027202 */ /* 0x000fe40000000f00 */
[----:B-1----:R-:W-:-:S07]  /*1230*/  CS2R R18, SRZ ;  /* 0x0000000000127805 */ /* 0x002fce000001ff00 */
[----:B------:R-:W5:Y:S04]  /*1240*/  @P0 LDG.E.64 R2, desc[UR12][R38.64] ;  /* 0x0000000c26020981 */ /* 0x000f68000c1e1b00 */
[----:B------:R-:W5:Y:S01]  /*1250*/  @P0 LDG.E.64 R18, desc[UR12][R40.64] ;  /* 0x0000000c28120981 */ /* 0x000f62000c1e1b00 */
[----:B------:R-:W-:Y:S01]  /*1260*/  UMOV UR18, 0x3f800000 ;  /* 0x3f80000000127882 */ /* 0x000fe20000000000 */
[----:B------:R-:W-:Y:S01]  /*1270*/  CS2R R28, SRZ ;  /* 0x00000000001c7805 */ /* 0x000fe2000001ff00 */
[----:B------:R-:W-:Y:S01]  /*1280*/  BSSY B0, `(.L_x_1646) ;  /* 0x0000023000007945 */ /* 0x000fe20003800000 */
[----:B------:R-:W-:-:S04]  /*1290*/  CS2R R58, SRZ ;  /* 0x00000000003a7805 */ /* 0x000fc8000001ff00 */
[----:B------:R0:W5:Y:S02]  /*12a0*/  @P4 LDG.E.64 R28, desc[UR12][R56.64] ;  /* 0x0000000c381c4981 */ /* 0x000164000c1e1b00 */
        /* <DEDUP_REMOVED lines=32> */
.L_x_1647:
[----:B------:R-:W-:Y:S05]  /*14b0*/  BSYNC B0 ;  /* 0x0000000000007941 */ /* 0x000fea0003800000 */
.L_x_1646:
[----:B------:R-:W-:Y:S01]  /*14c0*/  ISETP.NE.AND P0, PT, RZ, UR16, PT ;  /* 0x00000010ff007c0c */ /* 0x000fe2000bf05270 */
[----:B-----5:R-:W-:Y:S01]  /*14d0*/  FADD.FTZ R50, R32, -UR19 ;  /* 0x8000001320327e21 */ /* 0x020fe20008010000 */
[----:B------:R-:W-:Y:S01]  /*14e0*/  FADD.FTZ R49, R33, -UR19 ;  /* 0x8000001321317e21 */ /* 0x000fe20008010000 */
[----:B------:R-:W-:Y:S01]  /*14f0*/  FADD.FTZ R48, R30, -UR19 ;  /* 0x800000131e307e21 */ /* 0x000fe20008010000 */
[----:B------:R-:W-:Y:S01]  /*1500*/  P2R R0, PR, RZ, 0x1 ;  /* 0x00000001ff007803 */ /* 0x000fe20000000000 */
[----:B------:R-:W-:Y:S01]  /*1510*/  FADD.FTZ R47, R31, -UR19 ;  /* 0x800000131f2f7e21 */ /* 0x000fe20008010000 */
[----:B------:R-:W-:Y:S01]  /*1520*/  MOV R33, R6 ;  /* 0x0000000600217202 */ /* 0x000fe20000000f00 */
[----:B------:R-:W-:Y:S01]  /*1530*/  FMUL.FTZ R50, R50, UR18 ;  /* 0x0000001232327c20 */ /* 0x000fe20008410000 */
[----:B------:R-:W-:Y:S01]  /*1540*/  MOV R30, R7 ;  /* 0x00000007001e7202 */ /* 0x000fe20000000f00 */
[----:B------:R-:W-:Y:S01]  /*1550*/  FMUL.FTZ R49, R49, UR18 ;  /* 0x0000001231317c20 */ /* 0x000fe20008410000 */
[----:B------:R-:W-:-:S03]  /*1560*/  MOV R32, R8 ;  /* 0x0000000800207202 */ /* 0x000fc60000000f00 */
        /* <DEDUP_REMOVED lines=19> */
.L_x_1648:
        /* <DEDUP_REMOVED lines=26> */
.L_x_1649:
[----:B------:R-:W-:Y:S01]  /*1840*/  FFMA.FTZ R39, R49, R0, R34 ;  /* 0x0000000031277223 */ /* 0x000fe20000010022 */
[----:B------:R-:W-:Y:S01]  /*1850*/  FMUL.FTZ R37, R32, R59 ;  /* 0x0000003b20257220 */ /* 0x000fe20000410000 */
[----:B------:R-:W-:Y:S01]  /*1860*/  FADD.FTZ R0, R0, R35 ;  /* 0x0000002300007221 */ /* 0x000fe20000010000 */
[----:B------:R-:W-:Y:S01]  /*1870*/  FADD.FTZ R46, R28, -UR19 ;  /* 0x800000131c2e7e21 */ /* 0x000fe20008010000 */
[----:B------:R-:W-:Y:S01]  /*1880*/  FADD.FTZ R29, R29, -UR19 ;  /* 0x800000131d1d7e21 */ /* 0x000fe20008010000 */
        /* <DEDUP_REMOVED lines=26> */
.L_x_1650:
        /* <DEDUP_REMOVED lines=31> */
.L_x_1651:
[----:B------:R-:W-:Y:S01]  /*1c20*/  FFMA.FTZ R37, R45, R36, R34 ;  /* 0x000000242d257223 */ /* 0x000fe20000010022 */
[----:B------:R-:W-:Y:S01]  /*1c30*/  FMUL.FTZ R35, R27, R59 ;  /* 0x0000003b1b237220 */ /* 0x000fe20000410000 */
[----:B------:R-:W-:Y:S01]  /*1c40*/  FADD.FTZ R38, R36, R29 ;  /* 0x0000001d24267221 */ /* 0x000fe20000010000 */
[----:B------:R-:W-:Y:S01]  /*1c50*/  FMUL.FTZ R36, R26, R56 ;  /* 0x000000381a247220 */ /* 0x000fe20000410000 */
[----:B------:R-:W-:Y:S01]  /*1c60*/  FADD.FTZ R42, R24, -UR19 ;  /* 0x80000013182a7e21 */ /* 0x000fe20008010000 */
[----:B------:R-:W-:Y:S01]  /*1c70*/  FFMA.FTZ R34, R44, R35, R37 ;  /* 0x000000232c227223 */ /* 0x000fe20000010025 */
[----:B------:R-:W-:Y:S01]  /*1c80*/  FADD.FTZ R35, R38, R35 ;  /* 0x0000002326237221 */ /* 0x000fe20000010000 */
[----:B------:R-:W-:Y:S01]  /*1c90*/  FADD.FTZ R41, R25, -UR19 ;  /* 0x8000001319297e21 */ /* 0x000fe20008010000 */
[----:B------:R-:W-:Y:S01]  /*1ca0*/  MOV R24, R14 ;  /* 0x0000000e00187202 */ /* 0x000fe20000000f00 */
[----:B------:R-:W-:Y:S01]  /*1cb0*/  FFMA.FTZ R29, R43, R36, R34 ;  /* 0x000000242b1d7223 */ /* 0x000fe20000010022 */
[----:B------:R-:W-:Y:S01]  /*1cc0*/  FADD.FTZ R34, R36, R35 ;  /* 0x0000002324227221 */ /* 0x000fe20000010000 */
[----:B------:R-:W-:Y:S01]  /*1cd0*/  MOV R25, R15 ;  /* 0x0000000f00197202 */ /* 0x000fe20000000f00 */
[----:B------:R-:W-:Y:S01]  /*1ce0*/  FMUL.FTZ R42, R42, UR18 ;  /* 0x000000122a2a7c20 */ /* 0x000fe20008410000 */
        /* <DEDUP_REMOVED lines=15> */
[----:B------:R-:W-:Y:S01]  /*1de0*/  FMUL.FTZ R33, R15, R40 ;  /* 0x000000280f217220 */ /* 0x000fe20000410000 */
[----:B-1----:R-:W-:-:S04]  /*1df0*/  FADD.FTZ R62, -R39, 1 ;  /* 0x3f800000273e7421 */ /* 0x002fc80000010100 */
[----:B------:R-:W-:Y:S01]  /*1e00*/  FFMA.FTZ R25, R25, R62, 1 ;  /* 0x3f80000019197423 */ /* 0x000fe2000001003e */
[----:B------:R-:W-:Y:S01]  /*1e10*/  FFMA.FTZ R62, R24, R69, 1 ;  /* 0x3f800000183e7423 */ /* 0x000fe20000010045 */
[----:B------:R-:W-:-:S04]  /*1e20*/  FMUL.FTZ R24, R14, R39 ;  /* 0x000000270e187220 */ /* 0x000fc80000410000 */
[----:B------:R-:W-:Y:S01]  /*1e30*/  FMUL.FTZ R24, R24, R25 ;  /* 0x0000001918187220 */ /* 0x000fe20000410000 */
[----:B------:R-:W-:-:S07]  /*1e40*/  FMUL.FTZ R25, R33, R62 ;  /* 0x0000003e21197220 */ /* 0x000fce0000410000 */
.L_x_1652:
[----:B------:R-:W-:Y:S01]  /*1e50*/  FMUL.FTZ R39, R24, R59 ;  /* 0x0000003b18277220 */ /* 0x000fe20000410000 */
[----:B------:R-:W-:Y:S01]  /*1e60*/  FFMA.FTZ R33, R48, R32, R35 ;  /* 0x0000002030217223 */ /* 0x000fe20000010023 */
[----:B------:R-:W-:Y:S01]  /*1e70*/  FADD.FTZ R35, R37, R32 ;  /* 0x0000002025237221 */ /* 0x000fe20000010000 */
[----:B------:R-:W-:Y:S01]  /*1e80*/  FFMA.FTZ R38, R49, R30, RZ ;  /* 0x0000001e31267223 */ /* 0x000fe200000100ff */
[----:B------:R-:W-:Y:S01]  /*1e90*/  FFMA.FTZ R36, R42, R39, R29 ;  /* 0x000000272a247223 */ /* 0x000fe2000001001d */
[----:B------:R-:W-:Y:S01]  /*1ea0*/  FADD.FTZ R39, R34, R39 ;  /* 0x0000002722277221 */ /* 0x000fe20000010000 */
[----:B------:R-:W-:Y:S01]  /*1eb0*/  FADD.FTZ R32, RZ, R30 ;  /* 0x0000001eff207221 */ /* 0x000fe20000010000 */
[----:B------:R-:W-:Y:S01]  /*1ec0*/  FMUL.FTZ R34, R25, R56 ;  /* 0x0000003819227220 */ /* 0x000fe20000410000 */
[----:B------:R-:W-:Y:S01]  /*1ed0*/  FADD.FTZ R22, R22, -UR19 ;  /* 0x8000001316167e21 */ /* 0x000fe20008010000 */
[----:B------:R-:W-:Y:S01]  /*1ee0*/  FADD.FTZ R23, R23, -UR19 ;  /* 0x8000001317177e21 */ /* 0x000fe20008010000 */
[----:B------:R-:W-:Y:S01]  /*1ef0*/  FFMA.FTZ R30, R47, R31, R38 ;  /* 0x0000001f2f1e7223 */ /* 0x000fe20000010026 */
[----:B------:R-:W-:Y:S01]  /*1f00*/  FADD.FTZ R29, R32, R31 ;  /* 0x0000001f201d7221 */ /* 0x000fe20000010000 */
[----:B------:R-:W-:Y:S01]  /*1f10*/  FFMA.FTZ R37, R41, R34, R36 ;  /* 0x0000002229257223 */ /* 0x000fe20000010024 */
[----:B------:R-:W-:Y:S01]  /*1f20*/  FADD.FTZ R36, R34, R39 ;  /* 0x0000002722247221 */ /* 0x000fe20000010000 */
[----:B------:R-:W-:Y:S01]  /*1f30*/  MOV R32, R16 ;  /* 0x0000001000207202 */ /* 0x000fe20000000f00 */
[----:B------:R-:W-:Y:S01]  /*1f40*/  FMUL.FTZ R40, R22, UR18 ;  /* 0x0000001216287c20 */ /* 0x000fe20008410000 */
[----:B------:R-:W-:Y:S01]  /*1f50*/  MOV R31, R17 ;  /* 0x00000011001f7202 */ /* 0x000fe20000000f00 */
        /* <DEDUP_REMOVED lines=20> */
.L_x_1653:
[----:B------:R-:W-:Y:S01]  /*20a0*/  FMUL.FTZ R39, R32, R59 ;  /* 0x0000003b20277220 */ /* 0x000fe20000410000 */
[----:B------:R-:W-:Y:S01]  /*20b0*/  FADD.FTZ R34, R35, R0 ;  /* 0x0000000023227221 */ /* 0x000fe20000010000 */
[----:B------:R-:W-:Y:S01]  /*20c0*/  FFMA.FTZ R33, R46, R0, R33 ;  /* 0x000000002e217223 */ /* 0x000fe20000010021 */
[----:B------:R-:W-:Y:S01]  /*20d0*/  FMUL.FTZ R22, R31, R56 ;  /* 0x000000381f167220 */ /* 0x000fe20000410000 */
[----:B------:R-:W-:Y:S01]  /*20e0*/  FFMA.FTZ R0, R40, R39, R37 ;  /* 0x0000002728007223 */ /* 0x000fe20000010025 */
[----:B------:R-:W-:Y:S01]  /*20f0*/  FADD.FTZ R39, R36, R39 ;  /* 0x0000002724277221 */ /* 0x000fe20000010000 */
[----:B------:R-:W-:Y:S01]  /*2100*/  FADD.FTZ R37, R21, -UR19 ;  /* 0x8000001315257e21 */ /* 0x000fe20008010000 */
[----:B------:R-:W-:Y:S01]  /*2110*/  FADD.FTZ R36, R20, -UR19 ;  /* 0x8000001314247e21 */ /* 0x000fe20008010000 */
[----:B------:R-:W-:Y:S01]  /*2120*/  FFMA.FTZ R21, R23, R22, R0 ;  /* 0x0000001617157223 */ /* 0x000fe20000010000 */
[----:B------:R-:W-:Y:S01]  /*2130*/  FADD.FTZ R20, R22, R39 ;  /* 0x0000002716147221 */ /* 0x000fe20000010000 */
[----:B------:R-:W-:Y:S01]  /*2140*/  FMUL.FTZ R0, R37, UR18 ;  /* 0x0000001225007c20 */ /* 0x000fe20008410000 */
[----:B------:R-:W-:Y:S01]  /*2150*/  MOV R35, R4 ;  /* 0x0000000400237202 */ /* 0x000fe20000000f00 */
[----:B------:R-:W-:Y:S01]  /*2160*/  FMUL.FTZ R22, R36, UR18 ;  /* 0x0000001224167c20 */ /* 0x000fe20008410000 */
        /* <DEDUP_REMOVED lines=20> */
.L_x_1654:
[----:B------:R-:W-:Y:S01]  /*22b0*/  FMUL.FTZ R39, R35, R59 ;  /* 0x0000003b23277220 */ /* 0x000fe20000410000 */
[----:B------:R-:W-:Y:S01]  /*22c0*/  FMUL.FTZ R36, R37, R56 ;  /* 0x0000003825247220 */ /* 0x000fe20000410000 */
[----:B------:R-:W-:Y:S01]  /*22d0*/  FADD.FTZ R2, R2, -UR19 ;  /* 0x8000001302027e21 */ /* 0x000fe20008010000 */
[----:B------:R-:W-:Y:S01]  /*22e0*/  FADD.FTZ R3, R3, -UR19 ;  /* 0x8000001303037e21 */ /* 0x000fe20008010000 */
[----:B------:R-:W-:Y:S01]  /*22f0*/  FFMA.FTZ R21, R22, R39, R21 ;  /* 0x0000002716157223 */ /* 0x000fe20000010015 */
[----:B------:R-:W-:Y:S01]  /*2300*/  FADD.FTZ R39, R20, R39 ;  /* 0x0000002714277221 */ /* 0x000fe20000010000 */
[----:B------:R-:W-:Y:S01]  /*2310*/  FMUL.FTZ R2, R2, UR18 ;  /* 0x0000001202027c20 */ /* 0x000fe20008410000 */
[----:B------:R-:W-:Y:S01]  /*2320*/  FMUL.FTZ R3, R3, UR18 ;  /* 0x0000001203037c20 */ /* 0x000fe20008410000 */
[----:B------:R-:W-:Y:S01]  /*2330*/  FFMA.FTZ R21, R0, R36, R21 ;  /* 0x0000002400157223 */ /* 0x000fe20000010015 */
[----:B------:R-:W-:Y:S01]  /*2340*/  FADD.FTZ R36, R36, R39 ;  /* 0x0000002724247221 */ /* 0x000fe20000010000 */
[----:B------:R-:W-:-:S02]  /*2350*/  MOV R38, R18 ;  /* 0x0000001200267202 */ /* 0x000fc40000000f00 */
[----:B------:R-:W-:Y:S01]  /*2360*/  MOV R20, R19 ;  /* 0x0000001300147202 */ /* 0x000fe20000000f00 */
[----:B------:R-:W-:Y:S06]  /*2370*/  @!P0 BRA `(.L_x_1655) ;  /* 0x0000000000488947 */ /* 0x000fec0003800000 */
[----:B------:R-:W-:Y:S01]  /*2380*/  FFMA.FTZ R38, R2, R59, R57 ;  /* 0x0000003b02267223 */ /* 0x000fe20000010039 */
[----:B------:R-:W-:-:S03]  /*2390*/  FFMA.FTZ R20, R3, R56, R58 ;  /* 0x0000003803147223 */ /* 0x000fc6000001003a */
[----:B------:R-:W-:-:S06]  /*23a0*/  FMUL.FTZ R68, R38, -1.4426950216293334961 ;  /* 0xbfb8aa3b26447820 */ /* 0x000fcc0000410000 */
[----:B------:R-:W0:Y:S02]  /*23b0*/  MUFU.EX2 R68, R68 ;  /* 0x0000004400447308 */ /* 0x000e240000000800 */
[----:B0-----:R-:W-:-:S06]  /*23c0*/  FADD.FTZ R39, R68, 1 ;  /* 0x3f80000044277421 */ /* 0x001fcc0000010000 */
[----:B------:R-:W0:Y:S02]  /*23d0*/  MUFU.RCP R39, R39 ;  /* 0x0000002700277308 */ /* 0x000e240000001000 */
[----:B0-----:R-:W-:Y:S01]  /*23e0*/  FADD.FTZ R69, -R39, 1 ;  /* 0x3f80000027457421 */ /* 0x001fe20000010100 */
[----:B------:R-:W-:-:S03]  /*23f0*/  FMUL.FTZ R39, R18, R39 ;  /* 0x0000002712277220 */ /* 0x000fc60000410000 */
[----:B------:R-:W-:Y:S01]  /*2400*/  FFMA.FTZ R38, R38, R69, 1 ;  /* 0x3f80000026267423 */ /* 0x000fe20000010045 */
[----:B------:R-:W-:-:S03]  /*2410*/  FMUL.FTZ R69, R20, -1.4426950216293334961 ;  /* 0xbfb8aa3b14457820 */ /* 0x000fc60000410000 */
[----:B------:R-:W-:-:S03]  /*2420*/  FMUL.FTZ R38, R39, R38 ;  /* 0x0000002627267220 */ /* 0x000fc60000410000 */
[----:B------:R-:W0:Y:S02]  /*2430*/  MUFU.EX2 R69, R69 ;  /* 0x0000004500457308 */ /* 0x000e240000000800 */
[----:B0-----:R-:W-:-:S06]  /*2440*/  FADD.FTZ R62, R69, 1 ;  /* 0x3f800000453e7421 */ /* 0x001fcc0000010000 */
[----:B------:R-:W0:Y:S02]  /*2450*/  MUFU.RCP R62, R62 ;  /* 0x0000003e003e7308 */ /* 0x000e240000001000 */
[----:B0-----:R-:W-:-:S04]  /*2460*/  FADD.FTZ R68, -R62, 1 ;  /* 0x3f8000003e447421 */ /* 0x001fc80000010100 */
[----:B------:R-:W-:Y:S01]  /*2470*/  FFMA.FTZ R39, R20, R68, 1 ;  /* 0x3f80000014277423 */ /* 0x000fe20000010044 */
[----:B------:R-:W-:-:S04]  /*2480*/  FMUL.FTZ R20, R19, R62 ;  /* 0x0000003e13147220 */ /* 0x000fc80000410000 */
[----:B------:R-:W-:-:S07]  /*2490*/  FMUL.FTZ R20, R20, R39 ;  /* 0x0000002714147220 */ /* 0x000fce0000410000 */
.L_x_1655:
[----:B------:R-:W-:Y:S01]  /*24a0*/  FMUL.FTZ R39, R38, R59 ;  /* 0x0000003b26277220 */ /* 0x000fe20000410000 */
[----:B------:R-:W-:Y:S01]  /*24b0*/  ISETP.GT.AND P0, PT, R54, 0x1e, PT ;  /* 0x0000001e3600780c */ /* 0x000fe20003f04270 */
[----:B------:R-:W0:Y:S01]  /*24c0*/  S2UR UR11, SR_CgaCtaId ;  /* 0x00000000000b79c3 */ /* 0x000e220000008800 */
[----:B------:R-:W-:Y:S01]  /*24d0*/  FADD.FTZ R29, R29, R28 ;  /* 0x0000001c1d1d7221 */ /* 0x000fe20000010000 */
[----:B------:R-:W-:Y:S01]  /*24e0*/  FFMA.FTZ R62, R2, R39, R21 ;  /* 0x00000027023e7223 */ /* 0x000fe20000010015 */
[----:B------:R-:W-:Y:S01]  /*24f0*/  FMUL.FTZ R21, R20, R56 ;  /* 0x0000003814157220 */ /* 0x000fe20000410000 */
[----:B------:R-:W-:Y:S01]  /*2500*/  FADD.FTZ R68, R36, R39 ;  /* 0x0000002724447221 */ /* 0x000fe20000010000 */
[----:B------:R-:W-:Y:S01]  /*2510*/  FFMA.FTZ R30, R45, R28, R30 ;  /* 0x0000001c2d1e7223 */ /* 0x000fe2000001001e */
        /* <DEDUP_REMOVED lines=8> */
[----:B------:R-:W-:Y:S01]  /*25a0*/  FFMA.FTZ R30, R41, R25, R30 ;  /* 0x00000019291e7223 */ /* 0x000fe2000001001e */
[----:B------:R-:W-:Y:S01]  /*25b0*/  UMOV UR10, 0x400 ;  /* 0x00000400000a7882 */ /* 0x000fe20000000000 */
[----:B------:R-:W2:Y:S01]  /*25c0*/  SHFL.DOWN PT, R62, R21, 0x1, 0x1f ;  /* 0x08201f00153e7f89 */ /* 0x000ea200000e0000 */
[----:B------:R-:W-:Y:S01]  /*25d0*/  UIADD3 UR9, UR10, 0x40, URZ ;  /* 0x000000400a097890 */ /* 0x000fe2000fffe03f */
[----:B------:R-:W-:Y:S01]  /*25e0*/  FFMA.FTZ R33, R40, R32, R33 ;  /* 0x0000002028217223 */ /* 0x000fe20000010021 */
[----:B------:R-:W-:Y:S01]  /*25f0*/  FADD.FTZ R28, R28, R31 ;  /* 0x0000001f1c1c7221 */ /* 0x000fe20000010000 */
[----:B------:R-:W-:Y:S01]  /*2600*/  FFMA.FTZ R25, R23, R31, R30 ;  /* 0x0000001f17197223 */ /* 0x000fe2000001001e */
[----:B------:R-:W-:Y:S01]  /*2610*/  BSSY B0, `(.L_x_1656) ;  /* 0x0000034000007945 */ /* 0x000fe20003800000 */
[----:B------:R-:W-:Y:S01]  /*2620*/  FFMA.FTZ R33, R22, R35, R33 ;  /* 0x0000002316217223 */ /* 0x000fe20000010021 */
        /* <DEDUP_REMOVED lines=22> */
[----:B------:R-:W-:Y:S01]  /*2790*/  FADD.FTZ R39, R34, R27 ;  /* 0x0000001b22277221 */ /* 0x000fe20000010000 */
[----:B-1----:R-:W-:-:S03]  /*27a0*/  @!P0 FADD.FTZ R21, R21, R62 ;  /* 0x0000003e15158221 */ /* 0x002fc60000010000 */
[----:B------:R-:W-:Y:S01]  /*27b0*/  FADD.FTZ R39, R39, R24 ;  /* 0x0000001827277221 */ /* 0x000fe20000010000 */
[----:B------:R-:W-:Y:S02]  /*27c0*/  ISETP.NE.AND P0, PT, R54, RZ, PT ;  /* 0x000000ff3600720c */ /* 0x000fe40003f05270 */
[----:B------:R-:W-:Y:S01]  /*27d0*/  LEA R62, R60, UR9, 0x4 ;  /* 0x000000093c3e7c11 */ /* 0x000fe2000f8e20ff */
[----:B------:R-:W-:Y:S01]  /*27e0*/  FADD.FTZ R24, R39, R32 ;  /* 0x0000002027187221 */ /* 0x000fe20000010000 */
[----:B------:R-:W-:-:S03]  /*27f0*/  FFMA.FTZ R32, R2, R38, R33 ;  /* 0x0000002602207223 */ /* 0x000fc60000010021 */
[----:B------:R-:W-:Y:S01]  /*2800*/  FADD.FTZ R27, R24, R35 ;  /* 0x00000023181b7221 */ /* 0x000fe20000010000 */
[----:B------:R-:W-:Y:S01]  /*2810*/  FFMA.FTZ R24, R0, R37, R25 ;  /* 0x0000002500187223 */ /* 0x000fe20000010019 */
[----:B------:R-:W-:Y:S02]  /*2820*/  FADD.FTZ R35, R28, R37 ;  /* 0x000000251c237221 */ /* 0x000fe40000010000 */
[----:B------:R-:W-:Y:S01]  /*2830*/  FADD.FTZ R34, R27, R38 ;  /* 0x000000261b227221 */ /* 0x000fe20000010000 */
[----:B------:R-:W-:Y:S01]  /*2840*/  FFMA.FTZ R33, R3, R20, R24 ;  /* 0x0000001403217223 */ /* 0x000fe20000010018 */
[----:B------:R-:W-:Y:S01]  /*2850*/  FADD.FTZ R35, R35, R20 ;  /* 0x0000001423237221 */ /* 0x000fe20000010000 */
[----:B------:R-:W-:-:S04]  /*2860*/  MOV R20, R36 ;  /* 0x0000002400147202 */ /* 0x000fc80000000f00 */
[----:B------:R0:W-:Y:S04]  /*2870*/  STS.128 [R62], R32 ;  /* 0x000000203e007388 */ /* 0x0001e80000000c00 */
        /* <DEDUP_REMOVED lines=13> */
.L_x_1657:
[----:B------:R-:W-:Y:S05]  /*2950*/  BSYNC B0 ;  /* 0x0000000000007941 */ /* 0x000fea0003800000 */
.L_x_1656:
        /* <DEDUP_REMOVED lines=160> */
.L_x_1659:
[----:B------:R-:W-:Y:S05]  /*3360*/  BSYNC B0 ;  /* 0x0000000000007941 */ /* 0x000fea0003800000 */
.L_x_1658:
        /* <DEDUP_REMOVED lines=19> */
.L_x_1661:
[----:B------:R-:W-:Y:S05]  /*34a0*/  BSYNC B0 ;  /* 0x0000000000007941 */ /* 0x000fea0003800000 */
.L_x_1660:
        /* <DEDUP_REMOVED lines=36> */
.L_x_1664:
[----:B------:R-:W2:Y:S04]  /*36f0*/  LDG.E.STRONG.GPU R27, desc[UR12][R24.64] ;  /* 0x0000000c181b7981 */ /* 0x000ea8000c1ef900 */
[----:B--2---:R-:W-:Y:S01]  /*3700*/  CCTL.IVALL ;  /* 0x00000000ff00798f */ /* 0x004fe20002000000 */
[----:B------:R-:W-:Y:S05]  /*3710*/  YIELD ;  /* 0x0000000000007946 */ /* 0x000fea0003800000 */
[----:B------:R-:W-:-:S13]  /*3720*/  ISETP.NE.AND P6, PT, R27, R32, PT ;  /* 0x000000201b00720c */ /* 0x000fda0003fc5270 */
[----:B------:R-:W-:Y:S05]  /*3730*/  @P6 BRA `(.L_x_1664) ;  /* 0xfffffffc00ec6947 */ /* 0x000fea000383ffff */
.L_x_1663:
        /* <DEDUP_REMOVED lines=19> */
.L_x_1668:
        /* <DEDUP_REMOVED lines=116> */
.L_x_1667:
        /* <DEDUP_REMOVED lines=62> */
.L_x_1669:
[----:B------:R-:W-:-:S06]  /*4390*/  UISETP.NE.OR UP0, UPT, UR9, URZ, UP0 ;  /* 0x0000003f0900728c */ /* 0x000fcc0008705670 */
[----:B------:R-:W-:-:S13]  /*43a0*/  PLOP3.LUT P6, PT, PT, PT, UP0, 0x80, 0x0 ;  /* 0x000000000000781c */ /* 0x000fda0003fcf008 */
[----:B------:R-:W-:Y:S05]  /*43b0*/  @!P6 BRA `(.L_x_1665) ;  /* 0x00000000007ce947 */ /* 0x000fea0003800000 */
.L_x_1666:
        /* <DEDUP_REMOVED lines=31> */
.L_x_1665:
        /* <DEDUP_REMOVED lines=10> */
.L_x_1671:
[----:B------:R-:W-:Y:S05]  /*4650*/  BSYNC B0 ;  /* 0x0000000000007941 */ /* 0x000fea0003800000 */
.L_x_1670:
        /* <DEDUP_REMOVED lines=17> */
.L_x_1662:
        /* <DEDUP_REMOVED lines=35> */
.L_x_1672:
        /* <DEDUP_REMOVED lines=20> */
.L_x_1674:
[----:B------:R-:W-:Y:S05]  /*4ae0*/  BSYNC B0 ;  /* 0x0000000000007941 */ /* 0x000fea0003800000 */
.L_x_1673:
        /* <DEDUP_REMOVED lines=20> */
.L_x_1675:
        /* <DEDUP_REMOVED lines=21> */
.L_x_1677:
[----:B------:R-:W-:Y:S05]  /*4d80*/  BSYNC B0 ;  /* 0x0000000000007941 */ /* 0x000fea0003800000 */
.L_x_1676:
        /* <DEDUP_REMOVED lines=19> */
.L_x_1678:
        /* <DEDUP_REMOVED lines=21> */
.L_x_1680:
[----:B------:R-:W-:Y:S05]  /*5010*/  BSYNC B0 ;  /* 0x0000000000007941 */ /* 0x000fea0003800000 */
.L_x_1679:
        /* <DEDUP_REMOVED lines=19> */
.L_x_1681:
[----:B------:R-:W-:Y:S04]  /*5150*/  BSSY B0, `(.L_x_1682) ;  /* 0x0000015000007945 */ /* 0x000fe80003800000 */
[----:B------:R-:W-:Y:S05]  /*5160*/  @!P3 BRA `(.L_x_1683) ;  /* 0x00000000004cb947 */ /* 0x000fea0003800000 */
[----:B--2---:R-:W-:Y:S01]  /*5170*/  IADD3 R9, R52, 0x60, RZ ;  /* 0x0000006034097810 */ /* 0x004fe20007ffe0ff */
        /* <DEDUP_REMOVED lines=18> */
.L_x_1683:
[----:B------:R-:W-:Y:S05]  /*52a0*/  BSYNC B0 ;  /* 0x0000000000007941 */ /* 0x000fea0003800000 */
.L_x_1682:
[----:B------:R-:W-:Y:S05]  /*52b0*/  @!P6 BRA `(.L_x_1684) ;  /* 0x000000000048e947 */ /* 0x000fea0003800000 */
[----:B012---:R-:W-:Y:S01]  /*52c0*/  FFMA.FTZ R6, R42, R59, R57 ;  /* 0x0000003b2a067223 */ /* 0x007fe20000010039 */
[----:B------:R-:W-:-:S03]  /*52d0*/  FFMA.FTZ R7, R41, R56, R58 ;  /* 0x0000003829077223 */ /* 0x000fc6000001003a */
[----:B---3--:R-:W-:Y:S01]  /*52e0*/  FMUL.FTZ R8, R6, -1.4426950216293334961 ;  /* 0xbfb8aa3b06087820 */ /* 0x008fe20000410000 */
        /* <DEDUP_REMOVED lines=15> */
.L_x_1684:
[----:B------:R-:W-:Y:S04]  /*53e0*/  BSSY B0, `(.L_x_1685) ;  /* 0x0000015000007945 */ /* 0x000fe80003800000 */
[----:B------:R-:W-:Y:S05]  /*53f0*/  @!P2 BRA `(.L_x_1686) ;  /* 0x00000000004ca947 */ /* 0x000fea0003800000 */
[----:B012---:R-:W-:Y:S01]  /*5400*/  IADD3 R7, R52, 0x80, RZ ;  /* 0x0000008034077810 */ /* 0x007fe20007ffe0ff */
[----:B------:R-:W-:Y:S01]  /*5410*/  ULDC.64 UR10, c[0x0][0x288] ;  /* 0x0000a200000a7ab9 */ /* 0x000fe20000000a00 */
[----:B---3--:R-:W-:Y:S01]  /*5420*/  MOV R8, R64 ;  /* 0x0000004000087202 */ /* 0x008fe20000000f00 */
        /* <DEDUP_REMOVED lines=16> */
.L_x_1686:
[----:B------:R-:W-:Y:S05]  /*5530*/  BSYNC B0 ;  /* 0x0000000000007941 */ /* 0x000fea0003800000 */
.L_x_1685:
[----:B------:R-:W-:Y:S05]  /*5540*/  @!P6 BRA `(.L_x_1687) ;  /* 0x000000000048e947 */ /* 0x000fea0003800000 */
[----:B012-4-:R-:W-:Y:S01]  /*5550*/  FFMA.FTZ R6, R40, R59, R57 ;  /* 0x0000003b28067223 */ /* 0x017fe20000010039 */
        /* <DEDUP_REMOVED lines=17> */
.L_x_1687:
[----:B------:R-:W-:Y:S04]  /*5670*/  BSSY B0, `(.L_x_1688) ;  /* 0x0000015000007945 */ /* 0x000fe80003800000 */
[----:B------:R-:W-:Y:S05]  /*5680*/  @!P1 BRA `(.L_x_1689) ;  /* 0x00000000004c9947 */ /* 0x000fea0003800000 */
[----:B------:R-:W-:Y:S01]  /*5690*/  IADD3 R11, R52, 0xa0, RZ ;  /* 0x000000a0340b7810 */ /* 0x000fe20007ffe0ff */
[----:B------:R-:W-:Y:S01]  /*56a0*/  ULDC.64 UR10, c[0x0][0x288] ;  /* 0x0000a200000a7ab9 */ /* 0x000fe20000000a00 */
[----:B012-4-:R-:W-:Y:S01]  /*56b0*/  MOV R6, R64 ;  /* 0x0000004000067202 */ /* 0x017fe20000000f00 */
[-CC-:B------:R-:W-:Y:S01]  /*56c0*/  FFMA.FTZ R40, R40, R29.reuse, R30.reuse ;  /* 0x0000001d28287223 */ /* 0x180fe2000001001e */
[----:B------:R-:W-:Y:S01]  /*56d0*/  SHF.R.S32.HI R10, RZ, 0x1f, R11 ;  /* 0x0000001fff0a7819 */ /* 0x000fe2000001140b */
[----:B------:R-:W-:Y:S01]  /*56e0*/  FFMA.FTZ R23, R23, R29, R30 ;  /* 0x0000001d17177223 */ /* 0x000fe2000001001e */
[----:B------:R-:W-:Y:S01]  /*56f0*/  MOV R7, R67 ;  /* 0x0000004300077202 */ /* 0x000fe20000000f00 */
[----:B------:R-:W-:Y:S02]  /*5700*/  FFMA.FTZ R40, R59, R16, -R40 ;  /* 0x000000103b287223 */ /* 0x000fe40000010828 */
[----:B------:R-:W-:Y:S02]  /*5710*/  IMAD R10, R10, UR10, RZ ;  /* 0x0000000a0a0a7c24 */ /* 0x000fe4000f8e02ff */
[----:B------:R-:W-:Y:S01]  /*5720*/  FFMA.FTZ R23, R56, R17, -R23 ;  /* 0x0000001138177223 */ /* 0x000fe20000010817 */
[----:B---3--:R-:W-:-:S04]  /*5730*/  IMAD.WIDE.U32 R8, R11, UR10, R6 ;  /* 0x0000000a0b087c25 */ /* 0x008fc8000f8e0006 */
        /* <DEDUP_REMOVED lines=8> */
.L_x_1689:
[----:B------:R-:W-:Y:S05]  /*57c0*/  BSYNC B0 ;  /* 0x0000000000007941 */ /* 0x000fea0003800000 */
.L_x_1688:
        /* <DEDUP_REMOVED lines=19> */
.L_x_1690:
        /* <DEDUP_REMOVED lines=9> */
[----:B012-4-:R-:W-:Y:S01]  /*5990*/  MOV R6, R64 ;  /* 0x0000004000067202 */ /* 0x017fe20000000f00 */
[----:B------:R-:W-:Y:S01]  /*59a0*/  FFMA.FTZ R22, R22, R29, R30 ;  /* 0x0000001d16167223 */ /* 0x000fe2000001001e */
[----:B------:R-:W-:Y:S02]  /*59b0*/  SHF.R.S32.HI R10, RZ, 0x1f, R11 ;  /* 0x0000001fff0a7819 */ /* 0x000fe4000001140b */
[----:B------:R-:W-:Y:S01]  /*59c0*/  MOV R7, R67 ;  /* 0x0000004300077202 */ /* 0x000fe20000000f00 */
[----:B------:R-:W-:Y:S02]  /*59d0*/  FFMA.FTZ R22, R59, R4, -R22 ;  /* 0x000000043b167223 */ /* 0x000fe40000010816 */
[----:B------:R-:W-:Y:S02]  /*59e0*/  IMAD R10, R10, UR10, RZ ;  /* 0x0000000a0a0a7c24 */ /* 0x000fe4000f8e02ff */
[----:B---3--:R-:W-:-:S04]  /*59f0*/  IMAD.WIDE.U32 R8, R11, UR10, R6 ;  /* 0x0000000a0b087c25 */ /* 0x008fc8000f8e0006 */
[----:B------:R-:W-:Y:S01]  /*5a00*/  FMUL.FTZ R22, R22, UR18 ;  /* 0x0000001216167c20 */ /* 0x000fe20008410000 */
[----:B------:R-:W-:Y:S01]  /*5a10*/  IMAD R7, R11, UR11, R10 ;  /* 0x0000000b0b077c24 */ /* 0x000fe2000f8e020a */
[----:B------:R-:W-:Y:S02]  /*5a20*/  ULDC.64 UR10, c[0x0][0x210] ;  /* 0x00008400000a7ab9 */ /* 0x000fe40000000a00 */
[----:B------:R-:W-:Y:S02]  /*5a30*/  LEA R6, P0, R8, UR10, 0x2 ;  /* 0x0000000a08067c11 */ /* 0x000fe4000f8010ff */
[----:B------:R-:W-:Y:S01]  /*5a40*/  IADD3 R7, R9, R7, RZ ;  /* 0x0000000709077210 */ /* 0x000fe20007ffe0ff */
[----:B------:R-:W-:-:S03]  /*5a50*/  FFMA.FTZ R9, R0, R29, R30 ;  /* 0x0000001d00097223 */ /* 0x000fc6000001001e */
[----:B------:R-:W-:Y:S01]  /*5a60*/  LEA.HI.X R7, R8, UR11, R7, 0x2, P0 ;  /* 0x0000000b08077c11 */ /* 0x000fe200080f1407 */
[----:B------:R-:W-:-:S04]  /*5a70*/  FFMA.FTZ R9, R56, R5, -R9 ;  /* 0x0000000538097223 */ /* 0x000fc80000010809 */
[----:B------:R-:W-:-:S05]  /*5a80*/  FMUL.FTZ R23, R9, UR18 ;  /* 0x0000001209177c20 */ /* 0x000fca0008410000 */
[----:B------:R0:W-:Y:S02]  /*5a90*/  STG.E.64 desc[UR12][R6.64], R22 ;  /* 0x0000001606007986 */ /* 0x0001e4000c101b0c */
.L_x_1692:
[----:B------:R-:W-:Y:S05]  /*5aa0*/  BSYNC B0 ;  /* 0x0000000000007941 */ /* 0x000fea0003800000 */
.L_x_1691:
[----:B------:R-:W-:-:S04]  /*5ab0*/  ISETP.GE.U32.AND P0, PT, R28, UR20, PT ;  /* 0x000000141c007c0c */ /* 0x000fc8000bf06070 */
[----:B------:R-:W-:-:S04]  /*5ac0*/  ISETP.GE.AND.EX P0, PT, R12, UR21, PT, P0 ;  /* 0x000000150c007c0c */ /* 0x000fc8000bf06300 */
[----:B------:R-:W-:Y:S01]  /*5ad0*/  ISETP.LT.U32.AND P0, PT, R60, 0x80, !P0 ;  /* 0x000000803c00780c */ /* 0x000fe20004701070 */
[----:B------:R-:W-:-:S12]  /*5ae0*/  @!P6 BRA `(.L_x_1693) ;  /* 0x000000000048e947 */ /* 0x000fd80003800000 */
[----:B------:R-:W-:Y:S01]  /*5af0*/  FFMA.FTZ R57, R2, R59, R57 ;  /* 0x0000003b02397223 */ /* 0x000fe20000010039 */
[----:B------:R-:W-:-:S03]  /*5b00*/  FFMA.FTZ R58, R3, R56, R58 ;  /* 0x00000038033a7223 */ /* 0x000fc6000001003a */
[----:B------:R-:W-:Y:S01]  /*5b10*/  FMUL.FTZ R0, R57, -1.4426950216293334961 ;  /* 0xbfb8aa3b39007820 */ /* 0x000fe20000410000 */
[----:B012-4-:R-:W-:-:S05]  /*5b20*/  FMUL.FTZ R6, R58, -1.4426950216293334961 ;  /* 0xbfb8aa3b3a067820 */ /* 0x017fca0000410000 */
[----:B------:R-:W0:Y:S08]  /*5b30*/  MUFU.EX2 R0, R0 ;  /* 0x0000000000007308 */ /* 0x000e300000000800 */
[----:B------:R-:W1:Y:S01]  /*5b40*/  MUFU.EX2 R6, R6 ;  /* 0x0000000600067308 */ /* 0x000e620000000800 */
[----:B0-----:R-:W-:-:S07]  /*5b50*/  FADD.FTZ R4, R0, 1 ;  /* 0x3f80000000047421 */ /* 0x001fce0000010000 */
[----:B------:R-:W0:Y:S01]  /*5b60*/  MUFU.RCP R5, R4 ;  /* 0x0000000400057308 */ /* 0x000e220000001000 */
[----:B-1----:R-:W-:-:S07]  /*5b70*/  FADD.FTZ R7, R6, 1 ;  /* 0x3f80000006077421 */ /* 0x002fce0000010000 */
[----:B---3--:R-:W1:Y:S01]  /*5b80*/  MUFU.RCP R8, R7 ;  /* 0x0000000700087308 */ /* 0x008e620000001000 */
        /* <DEDUP_REMOVED lines=8> */
.L_x_1693:
[----:B------:R-:W-:Y:S04]  /*5c10*/  BSSY B0, `(.L_x_1694) ;  /* 0x0000014000007945 */ /* 0x000fe80003800000 */
[----:B------:R-:W-:Y:S05]  /*5c20*/  @!P0 BRA `(.L_x_1695) ;  /* 0x0000000000488947 */ /* 0x000fea0003800000 */
[----:B------:R-:W-:Y:S01]  /*5c30*/  IADD3 R5, R52, 0xe0, RZ ;  /* 0x000000e034057810 */ /* 0x000fe20007ffe0ff */
        /* <DEDUP_REMOVED lines=17> */
.L_x_1695:
[----:B------:R-:W-:Y:S05]  /*5d50*/  BSYNC B0 ;  /* 0x0000000000007941 */ /* 0x000fea0003800000 */
.L_x_1694:
        /* <DEDUP_REMOVED lines=8> */
.L_x_1645:
[----:B012-4-:R-:W0:Y:S01]  /*5de0*/  LDC R6, c[0x0][0xc] ;  /* 0x00000300ff067b82 */ /* 0x017e220000000800 */
        /* <DEDUP_REMOVED lines=22> */
.L_x_1698:
[----:B------:R-:W-:Y:S05]  /*5f50*/  BSYNC B0 ;  /* 0x0000000000007941 */ /* 0x000fea0003800000 */
.L_x_1697:
[----:B------:R-:W-:Y:S05]  /*5f60*/  @P0 EXIT ;  /* 0x000000000000094d */ /* 0x000fea0003800000 */
[----:B------:R-:W-:Y:S05]  /*5f70*/  @P2 BRA `(.L_x_1699) ;  /* 0x0000000000202947 */ /* 0x000fea0003800000 */
[----:B------:R-:W-:-:S05]  /*5f80*/  IMAD R0, R6, R7, RZ ;  /* 0x0000000706007224 */ /* 0x000fca00078e02ff */
[----:B------:R-:W-:-:S13]  /*5f90*/  ISETP.NE.AND P0, PT, R0, -0x1, PT ;  /* 0xffffffff0000780c */ /* 0x000fda0003f05270 */
[----:B------:R-:W-:Y:S05]  /*5fa0*/  @!P0 BRA `(.L_x_1699) ;  /* 0x0000000000148947 */ /* 0x000fea0003800000 */
.L_x_1700:
[----:B0-----:R-:W2:Y:S04]  /*5fb0*/  LDG.E.STRONG.GPU R5, desc[UR12][R2.64] ;  /* 0x0000000c02057981 */ /* 0x001ea8000c1ef900 */
[----:B--2---:R-:W-:Y:S01]  /*5fc0*/  CCTL.IVALL ;  /* 0x00000000ff00798f */ /* 0x004fe20002000000 */
[----:B------:R-:W-:Y:S05]  /*5fd0*/  YIELD ;  /* 0x0000000000007946 */ /* 0x000fea0003800000 */
[----:B------:R-:W-:-:S13]  /*5fe0*/  ISETP.NE.AND P0, PT, R5, R0, PT ;  /* 0x000000000500720c */ /* 0x000fda0003f05270 */
[----:B------:R-:W-:Y:S05]  /*5ff0*/  @P0 BRA `(.L_x_1700) ;  /* 0xfffffffc00ec0947 */ /* 0x000fea000383ffff */
.L_x_1699:
        /* <DEDUP_REMOVED lines=24> */
.L_x_1701:
[----:B------:R-:W-:-:S04]  /*6180*/  LEA R6, P0, R60, UR4, 0x2 ;  /* 0x000000043c067c11 */ /* 0x000fc8000f8010ff */
[----:B------:R-:W-:Y:S02]  /*6190*/  LEA.HI.X R7, R60, UR5, R0, 0x2, P0 ;  /* 0x000000053c077c11 */ /* 0x000fe400080f1400 */
[-C--:B---3--:R-:W-:Y:S02]  /*61a0*/  LEA R8, P0, R25, R6.reuse, 0x2 ;  /* 0x0000000619087211 */ /* 0x088fe400078010ff */
        /* <DEDUP_REMOVED lines=22> */
.L_x_1702:
        /* <DEDUP_REMOVED lines=15> */
.L_x_3362:


//--------------------- .text._Z35group_norm_nhwc_bwd_one_pass_kernelI11Fp32IOBf16WLi512ELi8ELi128EEv26Group_norm_nhwc_bwd_params --------------------------
	.section	.text._Z35group_norm_nhwc_bwd_one_pass_kernelI11Fp32IOBf16WLi512ELi8ELi128EEv26Group_norm_nhwc_bwd_params,"ax",@progbits
	.align	128
        .global         _Z35group_norm_nhwc_bwd_one_pass_kernelI11Fp32IOBf16WLi512ELi8ELi128EEv26Group_norm_nhwc_bwd_params
        .type           _Z35group_norm_nhwc_bwd_one_pass_kernelI11Fp32IOBf16WLi512ELi8ELi128EEv26Group_norm_nhwc_bwd_params,@function
        .size           _Z35group_norm_nhwc_bwd_one_pass_kernelI11Fp32IOBf16WLi512ELi8ELi128EEv26Group_norm_nhwc_bwd_params,(.L_x_3363 - _Z35group_norm_nhwc_bwd_one_pass_kernelI11Fp32IOBf16WLi512ELi8ELi128EEv26Group_norm_nhwc_bwd_params)
        .other          _Z35group_norm_nhwc_bwd_one_pass_kernelI11Fp32IOBf16WLi512ELi8ELi128EEv26Group_norm_nhwc_bwd_params,@"STO_CUDA_ENTRY STV_DEFAULT"
_Z35group_norm_nhwc_bwd_one_pass_kernelI11Fp32IOBf16WLi512ELi8ELi128EEv26Group_norm_nhwc_bwd_params:
.text._Z35group_norm_nhwc_bwd_one_pass_kernelI11Fp32IOBf16WLi512ELi8ELi128EEv26Group_norm_nhwc_bwd_params:
        /* <DEDUP_REMOVED lines=91> */
[----:B-1----:R-:W-:-:S03]  /*05b0*/  ULEA UR5, UR7, UR5, 0x18 ;  /* 0x0000000507057291 */ /* 0x002fc6000f8ec03f */
[--C-:B------:R-:W-:Y:S01]  /*05c0*/  SHF.R.S64 R124, R124, 0x1, R5.reuse ;  /* 0x000000017c7c7819 */ /* 0x100fe20000001005 */
[----:B------:R-:W1:Y:S01]  /*05d0*/  LDC R108, c[0x0][0xc] ;  /* 0x00000300ff6c7b82 */ /* 0x000e620000000800 */
[----:B------:R-:W-:Y:S01]  /*05e0*/  SHF.R.S32.HI R5, RZ, 0x1, R5 ;  /* 0x00000001ff057819 */ /* 0x000fe20000011405 */
[----:B------:R-:W-:-:S03]  /*05f0*/  ULEA UR6, UR7, UR6, 0x18 ;  /* 0x0000000607067291 */ /* 0x000fc6000f8ec03f */
[----:B------:R-:W-:Y:S01]  /*0600*/  ULDC.U8 UR7, c[0x0][0x2a4] ;  /* 0x0000a90000077ab9 */ /* 0x000fe20000000000 */
[----:B0-----:R-:W-:Y:S01]  /*0610*/  IMAD R3, R2, UR10, R72 ;  /* 0x0000000a02037c24 */ /* 0x001fe2000f8e0248 */
[----:B------:R-:W-:Y:S02]  /*0620*/  LEA R3, R4, UR5, 0x3 ;  /* 0x0000000504037c11 */ /* 0x000fe4000f8e18ff */
[----:B------:R-:W-:-:S03]  /*0630*/  SHF.R.S32.HI R4, RZ, 0x1, R6 ;  /* 0x00000001ff047819 */ /* 0x000fc60000011406 */
[----:B------:R0:W-:Y:S01]  /*0640*/  STL [R1], R3 ;  /* 0x0000000301007387 */ /* 0x0001e20000100800 */
[----:B------:R-:W-:Y:S02]  /*0650*/  SHF.L.U64.HI R6, R123, 0x2, R4 ;  /* 0x000000027b067819 */ /* 0x000fe40000010204 */
[----:B------:R-:W-:Y:S02]  /*0660*/  SHF.L.U64.HI R4, R124, 0x2, R5 ;  /* 0x000000027c047819 */ /* 0x000fe40000010205 */
[----:B-1----:R-:W-:Y:S01]  /*0670*/  LOP3.LUT R7, R108, 0x3, RZ, 0xc0, !PT ;  /* 0x000000036c077812 */ /* 0x002fe200078ec0ff */
[----:B------:R1:W-:Y:S03]  /*0680*/  STL [R1+0x4], R6 ;  /* 0x0000040601007387 */ /* 0x0003e60000100800 */
[----:B------:R-:W-:Y:S01]  /*0690*/  IADD3 R7, -R7, R108, RZ ;  /* 0x0000006c07077210 */ /* 0x000fe20007ffe1ff */
[----:B------:R1:W-:Y:S01]  /*06a0*/  STL [R1+0x8], R4 ;  /* 0x0000080401007387 */ /* 0x0003e20000100800 */
[----:B0-----:R-:W-:-:S07]  /*06b0*/  LEA R3, R47, UR6, 0x4 ;  /* 0x000000062f037c11 */ /* 0x001fce000f8e20ff */
.L_x_1786:
[----:B0-----:R-:W0:Y:S01]  /*06c0*/  LDC R12, c[0x0][0x2a0] ;  /* 0x0000a800ff0c7b82 */ /* 0x001e220000000800 */
[----:B------:R-:W-:Y:S01]  /*06d0*/  ISETP.NE.AND P6, PT, R119, RZ, PT ;  /* 0x000000ff7700720c */ /* 0x000fe20003fc5270 */
[----:B------:R-:W-:Y:S01]  /*06e0*/  ULDC.64 UR12, c[0x0][0x298] ;  /* 0x0000a600000c7ab9 */ /* 0x000fe20000000a00 */
[----:B---3--:R-:W-:Y:S02]  /*06f0*/  P2R R8, PR, RZ, 0x4 ;  /* 0x00000004ff087803 */ /* 0x008fe40000000000 */
[----:B------:R-:W-:Y:S02]  /*0700*/  ISETP.NE.AND P2, PT, R118, RZ, PT ;  /* 0x000000ff7600720c */ /* 0x000fe40003f45270 */
[C---:B------:R-:W-:Y:S01]  /*0710*/  IADD3 R11, R0.reuse, 0x120, RZ ;  /* 0x00000120000b7810 */ /* 0x040fe20007ffe0ff */
[----:B--2-4-:R-:W2:Y:S01]  /*0720*/  @P3 LDC.64 R26, c[0x0][0x230] ;  /* 0x00008c00ff1a3b82 */ /* 0x014ea20000000a00 */
[C---:B------:R-:W-:Y:S02]  /*0730*/  IADD3 R35, R0.reuse, 0x140, RZ ;  /* 0x0000014000237810 */ /* 0x040fe40007ffe0ff */
[----:B------:R-:W-:-:S02]  /*0740*/  IADD3 R39, R0, 0x1a0, RZ ;  /* 0x000001a000277810 */ /* 0x000fc40007ffe0ff */
[----:B------:R-:W-:Y:S02]  /*0750*/  SHF.R.S32.HI R31, RZ, 0x1f, R35 ;  /* 0x0000001fff1f7819 */ /* 0x000fe40000011423 */
[----:B-1----:R-:W-:Y:S01]  /*0760*/  IADD3 R45, R0, 0x1c0, RZ ;  /* 0x000001c0002d7810 */ /* 0x002fe20007ffe0ff */
[----:B------:R-:W3:Y:S01]  /*0770*/  @P6 LDC.64 R80, c[0x0][0x230] ;  /* 0x00008c00ff506b82 */ /* 0x000ee20000000a00 */
[----:B0-----:R-:W-:-:S07]  /*0780*/  IABS R9, R12 ;  /* 0x0000000c00097213 */ /* 0x001fce0000000000 */
[----:B------:R-:W0:Y:S01]  /*0790*/  @P4 LDC.64 R54, c[0x0][0x230] ;  /* 0x00008c00ff364b82 */ /* 0x000e220000000a00 */
[----:B-1----:R-:W1:Y:S07]  /*07a0*/  I2F.RP R6, R9 ;  /* 0x0000000900067306 */ /* 0x002e6e0000209400 */
[----:B------:R-:W4:Y:S08]  /*07b0*/  @P2 LDC.64 R20, c[0x0][0x230] ;  /* 0x00008c00ff142b82 */ /* 0x000f300000000a00 */
[----:B------:R-:W4:Y:S01]  /*07c0*/  @P1 LDC.64 R68, c[0x0][0x230] ;  /* 0x00008c00ff441b82 */ /* 0x000f220000000a00 */
[----:B-1----:R-:W1:Y:S07]  /*07d0*/  MUFU.RCP R6, R6 ;  /* 0x0000000600067308 */ /* 0x002e6e0000001000 */
[----:B------:R-:W2:Y:S01]  /*07e0*/  LDC.64 R70, c[0x0][0x248] ;  /* 0x00009200ff467b82 */ /* 0x000ea20000000a00 */
[----:B-1----:R-:W-:-:S04]  /*07f0*/  IADD3 R4, R6, 0xffffffe, RZ ;  /* 0x0ffffffe06047810 */ /* 0x002fc80007ffe0ff */
[----:B------:R1:W3:Y:S02]  /*0800*/  F2I.FTZ.U32.TRUNC.NTZ R5, R4 ;  /* 0x0000000400057305 */ /* 0x0002e4000021f000 */
[----:B-1----:R-:W-:Y:S01]  /*0810*/  MOV R4, RZ ;  /* 0x000000ff00047202 */ /* 0x002fe20000000f00 */
[----:B--2---:R-:W-:Y:S01]  /*0820*/  IMAD.WIDE R70, R73, 0x8, R70 ;  /* 0x0000000849467825 */ /* 0x004fe200078e0246 */
[----:B---3--:R-:W-:-:S05]  /*0830*/  IADD3 R10, RZ, -R5, RZ ;  /* 0x80000005ff0a7210 */ /* 0x008fca0007ffe0ff */
[----:B------:R-:W2:Y:S01]  /*0840*/  LDG.E.64 R70, desc[UR8][R70.64] ;  /* 0x0000000846467981 */ /* 0x000ea2000c1e1b00 */
        /* <DEDUP_REMOVED lines=23> */
[----:B------:R-:W1:Y:S01]  /*09c0*/  @P6 LDC.64 R6, c[0x0][0x288] ;  /* 0x0000a200ff066b82 */ /* 0x000e620000000a00 */
[----:B------:R-:W-:Y:S02]  /*09d0*/  SEL R5, R4, R5, !P5 ;  /* 0x0000000504057207 */ /* 0x000fe40006800000 */
[----:B------:R-:W-:Y:S02]  /*09e0*/  LEA R84, R109, R125, 0x3 ;  /* 0x0000007d6d547211 */ /* 0x000fe400078e18ff */
[----:B------:R-:W-:Y:S02]  /*09f0*/  SHF.R.S32.HI R4, RZ, 0x1f, R5 ;  /* 0x0000001fff047819 */ /* 0x000fe40000011405 */
[----:B------:R-:W-:-:S03]  /*0a00*/  SHF.R.S32.HI R85, RZ, 0x1f, R84 ;  /* 0x0000001fff557819 */ /* 0x000fc60000011454 */
[----:B------:R-:W-:Y:S02]  /*0a10*/  IMAD R4, R4, UR12, RZ ;  /* 0x0000000c04047c24 */ /* 0x000fe4000f8e02ff */
[----:B------:R-:W-:-:S04]  /*0a20*/  IMAD.WIDE.U32 R42, R5, UR12, R84 ;  /* 0x0000000c052a7c25 */ /* 0x000fc8000f8e0054 */
[----:B------:R-:W-:Y:S01]  /*0a30*/  IMAD R41, R5, UR13, R4 ;  /* 0x0000000d05297c24 */ /* 0x000fe2000f8e0204 */
[-C--:B------:R-:W-:Y:S01]  /*0a40*/  @P6 MOV R40, R42.reuse ;  /* 0x0000002a00286202 */ /* 0x080fe20000000f00 */
[----:B------:R-:W-:Y:S01]  /*0a50*/  ULDC.64 UR12, c[0x0][0x290] ;  /* 0x0000a400000c7ab9 */ /* 0x000fe20000000a00 */
[----:B------:R-:W-:Y:S02]  /*0a60*/  @P1 MOV R30, R42 ;  /* 0x0000002a001e1202 */ /* 0x000fe40000000f00 */
        /* <DEDUP_REMOVED lines=29> */
[----:B------:R-:W1:Y:S02]  /*0c40*/  @P4 LDC.64 R6, c[0x0][0x288] ;  /* 0x0000a200ff064b82 */ /* 0x000e640000000a00 */
        /* <DEDUP_REMOVED lines=48> */
[----:B------:R-:W3:Y:S01]  /*0f50*/  @P6 LDC.64 R14, c[0x0][0x230] ;  /* 0x00008c00ff0e6b82 */ /* 0x000ee20000000a00 */
        /* <DEDUP_REMOVED lines=53> */
[----:B------:R-:W-:Y:S01]  /*12b0*/  @P2 MOV R32, R42 ;  /* 0x0000002a00202202 */ /* 0x000fe20000000f00 */
[----:B------:R-:W1:Y:S08]  /*12c0*/  @P2 LDC.64 R88, c[0x0][0x230] ;  /* 0x00008c00ff582b82 */ /* 0x000e700000000a00 */
[----:B------:R-:W4:Y:S01]  /*12d0*/  @P2 LDC.64 R90, c[0x0][0x228] ;  /* 0x00008a00ff5a2b82 */ /* 0x000f220000000a00 */
        /* <DEDUP_REMOVED lines=9> */
[----:B------:R-:W2:Y:S01]  /*1370*/  @P6 LDC.64 R6, c[0x0][0x228] ;  /* 0x00008a00ff066b82 */ /* 0x000ea20000000a00 */
[----:B---3--:R-:W-:-:S02]  /*1380*/  @P6 IADD3 R64, P5, R67, R64, RZ ;  /* 0x0000004043406210 */ /* 0x008fc40007fbe0ff */
[----:B------:R-:W-:Y:S02]  /*1390*/  SHF.R.S32.HI R5, RZ, 0x1f, R11 ;  /* 0x0000001fff057819 */ /* 0x000fe4000001140b */
[----:B------:R-:W-:Y:S02]  /*13a0*/  @P6 IADD3.X R65, R4, R65, RZ, P5, !PT ;  /* 0x0000004104416210 */ /* 0x000fe40002ffe4ff */
[----:B--2---:R-:W-:-:S04]  /*13b0*/  @P6 IADD3 R66, P5, R67, R6, RZ ;  /* 0x0000000643426210 */ /* 0x004fc80007fbe0ff */
[----:B------:R-:W-:Y:S02]  /*13c0*/  @P6 IADD3.X R67, R4, R7, RZ, P5, !PT ;  /* 0x0000000704436210 */ /* 0x000fe40002ffe4ff */
[----:B------:R-:W2:Y:S02]  /*13d0*/  @P0 LDC.64 R6, c[0x0][0x288] ;  /* 0x0000a200ff060b82 */ /* 0x000ea40000000a00 */
[----:B--2---:R-:W-:Y:S01]  /*13e0*/  @P0 IMAD R4, R5, R6, RZ ;  /* 0x0000000605040224 */ /* 0x004fe200078e02ff */
[----:B------:R-:W-:-:S03]  /*13f0*/  @P0 MOV R5, R41 ;  /* 0x0000002900050202 */ /* 0x000fc60000000f00 */
[----:B------:R-:W-:Y:S01]  /*1400*/  @P0 IMAD R7, R11, R7, R4 ;  /* 0x000000070b070224 */ /* 0x000fe200078e0204 */
[----:B------:R-:W-:-:S05]  /*1410*/  @P0 MOV R4, R42 ;  /* 0x0000002a00040202 */ /* 0x000fca0000000f00 */
[----:B------:R-:W-:-:S05]  /*1420*/  @P0 IMAD.WIDE.U32 R4, R11, R6, R4 ;  /* 0x000000060b040225 */ /* 0x000fca00078e0004 */
[----:B------:R-:W-:Y:S02]  /*1430*/  @P0 IADD3 R5, R5, R7, RZ ;  /* 0x0000000705050210 */ /* 0x000fe40007ffe0ff */
[----:B------:R-:W2:Y:S01]  /*1440*/  @P0 LDC.64 R6, c[0x0][0x228] ;  /* 0x00008a00ff060b82 */ /* 0x000ea20000000a00 */
[C---:B------:R-:W-:Y:S02]  /*1450*/  @P0 SHF.L.U32 R11, R4.reuse, 0x2, RZ ;  /* 0x00000002040b0819 */ /* 0x040fe400000006ff */
[----:B------:R-:W-:Y:S02]  /*1460*/  @P0 SHF.L.U64.HI R4, R4, 0x2, R5 ;  /* 0x0000000204040819 */ /* 0x000fe40000010205 */
[----:B0-----:R-:W-:Y:S02]  /*1470*/  @P0 IADD3 R8, P5, R11, R8, RZ ;  /* 0x000000080b080210 */ /* 0x001fe40007fbe0ff */
[----:B------:R-:W-:Y:S02]  /*1480*/  P2R R5, PR, RZ, 0x1 ;  /* 0x00000001ff057803 */ /* 0x000fe40000000000 */
[----:B------:R-:W-:-:S02]  /*1490*/  @P0 IADD3.X R9, R4, R9, RZ, P5, !PT ;  /* 0x0000000904090210 */ /* 0x000fc40002ffe4ff */
[----:B--2---:R-:W-:-:S04]  /*14a0*/  @P0 IADD3 R10, P5, R11, R6, RZ ;  /* 0x000000060b0a0210 */ /* 0x004fc80007fbe0ff */
[----:B------:R-:W-:Y:S02]  /*14b0*/  @P0 IADD3.X R11, R4, R7, RZ, P5, !PT ;  /* 0x00000007040b0210 */ /* 0x000fe40002ffe4ff */
[----:B------:R-:W0:Y:S02]  /*14c0*/  @P1 LDC.64 R6, c[0x0][0x288] ;  /* 0x0000a200ff061b82 */ /* 0x000e240000000a00 */
[----:B0-----:R-:W-:Y:S01]  /*14d0*/  @P1 IMAD R4, R31, R6, RZ ;  /* 0x000000061f041224 */ /* 0x001fe200078e02ff */
[----:B------:R-:W-:-:S03]  /*14e0*/  @P1 MOV R31, R41 ;  /* 0x00000029001f1202 */ /* 0x000fc60000000f00 */
[C---:B------:R-:W-:Y:S02]  /*14f0*/  @P1 IMAD R33, R35.reuse, R7, R4 ;  /* 0x0000000723211224 */ /* 0x040fe400078e0204 */
[----:B------:R-:W-:Y:S01]  /*1500*/  @P1 IMAD.WIDE.U32 R6, R35, R6, R30 ;  /* 0x0000000623061225 */ /* 0x000fe200078e001e */
[----:B------:R-:W-:Y:S01]  /*1510*/  IADD3 R35, R0, 0x180, RZ ;  /* 0x0000018000237810 */ /* 0x000fe20007ffe0ff */
[----:B------:R-:W0:Y:S03]  /*1520*/  @P1 LDC.64 R30, c[0x0][0x228] ;  /* 0x00008a00ff1e1b82 */ /* 0x000e260000000a00 */
[----:B------:R-:W-:Y:S02]  /*1530*/  @P1 IADD3 R7, R7, R33, RZ ;  /* 0x0000002107071210 */ /* 0x000fe40007ffe0ff */
[C---:B------:R-:W-:Y:S02]  /*1540*/  @P1 SHF.L.U32 R87, R6.reuse, 0x2, RZ ;  /* 0x0000000206571819 */ /* 0x040fe400000006ff */
[----:B------:R-:W-:-:S02]  /*1550*/  @P1 SHF.L.U64.HI R6, R6, 0x2, R7 ;  /* 0x0000000206061819 */ /* 0x000fc40000010207 */
[C---:B------:R-:W-:Y:S02]  /*1560*/  @P1 IADD3 R68, P5, R87.reuse, R68, RZ ;  /* 0x0000004457441210 */ /* 0x040fe40007fbe0ff */
[----:B------:R-:W-:Y:S02]  /*1570*/  IADD3 R7, R0, 0x160, RZ ;  /* 0x0000016000077810 */ /* 0x000fe40007ffe0ff */
[----:B------:R-:W-:Y:S02]  /*1580*/  @P1 IADD3.X R69, R6, R69, RZ, P5, !PT ;  /* 0x0000004506451210 */ /* 0x000fe40002ffe4ff */
[----:B------:R-:W-:Y:S02]  /*1590*/  SHF.R.S32.HI R33, RZ, 0x1f, R7 ;  /* 0x0000001fff217819 */ /* 0x000fe40000011407 */
[----:B0-----:R-:W-:-:S04]  /*15a0*/  @P1 IADD3 R86, P5, R87, R30, RZ ;  /* 0x0000001e57561210 */ /* 0x001fc80007fbe0ff */
[----:B------:R-:W-:Y:S02]  /*15b0*/  @P1 IADD3.X R87, R6, R31, RZ, P5, !PT ;  /* 0x0000001f06571210 */ /* 0x000fe40002ffe4ff */
[----:B------:R-:W0:Y:S01]  /*15c0*/  @P2 LDC.64 R30, c[0x0][0x288] ;  /* 0x0000a200ff1e2b82 */ /* 0x000e220000000a00 */
[----:B------:R-:W-:Y:S01]  /*15d0*/  P2R R6, PR, RZ, 0x2 ;  /* 0x00000002ff067803 */ /* 0x000fe20000000000 */
[----:B0-----:R-:W-:Y:S01]  /*15e0*/  @P2 IMAD R4, R33, R30, RZ ;  /* 0x0000001e21042224 */ /* 0x001fe200078e02ff */
[----:B------:R-:W-:-:S03]  /*15f0*/  @P2 MOV R33, R41 ;  /* 0x0000002900212202 */ /* 0x000fc60000000f00 */
[C---:B------:R-:W-:Y:S01]  /*1600*/  @P2 IMAD R31, R7.reuse, R31, R4 ;  /* 0x0000001f071f2224 */ /* 0x040fe200078e0204 */
[----:B------:R-:W-:Y:S01]  /*1610*/  SHF.R.U32.HI R4, RZ, 0x2, R47 ;  /* 0x00000002ff047819 */ /* 0x000fe2000001162f */
[----:B------:R-:W-:-:S05]  /*1620*/  @P2 IMAD.WIDE.U32 R32, R7, R30, R32 ;  /* 0x0000001e07202225 */ /* 0x000fca00078e0020 */
[----:B------:R-:W-:Y:S02]  /*1630*/  @P2 IADD3 R31, R33, R31, RZ ;  /* 0x0000001f211f2210 */ /* 0x000fe40007ffe0ff */
[C---:B------:R-:W-:Y:S02]  /*1640*/  @P2 SHF.L.U32 R7, R32.reuse, 0x2, RZ ;  /* 0x0000000220072819 */ /* 0x040fe400000006ff */
[----:B------:R-:W-:Y:S02]  /*1650*/  @P2 SHF.L.U64.HI R32, R32, 0x2, R31 ;  /* 0x0000000220202819 */ /* 0x000fe4000001021f */
[----:B------:R-:W0:Y:S01]  /*1660*/  LDC R31, c[0x0][0x2ac] ;  /* 0x0000ab00ff1f7b82 */ /* 0x000e220000000800 */
[----:B-1----:R-:W-:Y:S02]  /*1670*/  @P2 IADD3 R88, P5, R7, R88, RZ ;  /* 0x0000005807582210 */ /* 0x002fe40007fbe0ff */
[----:B------:R-:W-:Y:S02]  /*1680*/  SHF.R.S32.HI R33, RZ, 0x1f, R35 ;  /* 0x0000001fff217819 */ /* 0x000fe40000011423 */
[----:B------:R-:W-:-:S02]  /*1690*/  @P2 IADD3.X R89, R32, R89, RZ, P5, !PT ;  /* 0x0000005920592210 */ /* 0x000fc40002ffe4ff */
[----:B----4-:R-:W-:Y:S02]  /*16a0*/  @P2 IADD3 R90, P5, R7, R90, RZ ;  /* 0x0000005a075a2210 */ /* 0x010fe40007fbe0ff */
[----:B------:R-:W-:Y:S02]  /*16b0*/  P2R R7, PR, RZ, 0x4 ;  /* 0x00000004ff077803 */ /* 0x000fe40000000000 */
[----:B------:R-:W-:Y:S01]  /*16c0*/  @P2 IADD3.X R91, R32, R91, RZ, P5, !PT ;  /* 0x0000005b205b2210 */ /* 0x000fe20002ffe4ff */
[----:B0-----:R-:W-:-:S05]  /*16d0*/  IMAD R4, R31, UR10, R4 ;  /* 0x0000000a1f047c24 */ /* 0x001fca000f8e0204 */
[----:B------:R-:W-:-:S04]  /*16e0*/  IADD3 R30, R4, 0x180, RZ ;  /* 0x00000180041e7810 */ /* 0x000fc80007ffe0ff */
[----:B------:R-:W-:Y:S02]  /*16f0*/  SHF.R.S32.HI R31, RZ, 0x1f, R30 ;  /* 0x0000001fff1f7819 */ /* 0x000fe4000001141e */
[----:B------:R-:W-:-:S04]  /*1700*/  ISETP.GE.U32.AND P5, PT, R30, UR12, PT ;  /* 0x0000000c1e007c0c */ /* 0x000fc8000bfa6070 */
[----:B------:R-:W-:-:S04]  /*1710*/  ISETP.GE.AND.EX P5, PT, R31, UR13, PT, P5 ;  /* 0x0000000d1f007c0c */ /* 0x000fc8000bfa6350 */
[----:B------:R-:W-:-:S13]  /*1720*/  ISETP.LT.U32.AND P2, PT, R47, 0x80, !P5 ;  /* 0x000000802f00780c */ /* 0x000fda0006f41070 */
[----:B------:R-:W0:Y:S08]  /*1730*/  @P2 LDC.64 R30, c[0x0][0x288] ;  /* 0x0000a200ff1e2b82 */ /* 0x000e300000000a00 */
[----:B------:R-:W1:Y:S08]  /*1740*/  @P2 LDC.64 R36, c[0x0][0x230] ;  /* 0x00008c00ff242b82 */ /* 0x000e700000000a00 */
        /* <DEDUP_REMOVED lines=13> */
[----:B--2---:R-:W-:Y:S02]  /*1820*/  @P2 IADD3 R48, P5, R31, R48, RZ ;  /* 0x000000301f302210 */ /* 0x004fe40007fbe0ff */
[----:B------:R-:W-:Y:S02]  /*1830*/  SHF.R.S32.HI R31, RZ, 0x1f, R30 ;  /* 0x0000001fff1f7819 */ /* 0x000fe4000001141e */
[----:B------:R-:W-:Y:S02]  /*1840*/  @P2 IADD3.X R49, R32, R49, RZ, P5, !PT ;  /* 0x0000003120312210 */ /* 0x000fe40002ffe4ff */
        /* <DEDUP_REMOVED lines=16> */
[----:B-1----:R-:W-:-:S02]  /*1950*/  @P1 IADD3 R34, P5, R31, R34, RZ ;  /* 0x000000221f221210 */ /* 0x002fc40007fbe0ff */
[----:B------:R-:W-:Y:S02]  /*1960*/  IADD3 R4, R4, 0x1e0, RZ ;  /* 0x000001e004047810 */ /* 0x000fe40007ffe0ff */
[C---:B------:R-:W-:Y:S02]  /*1970*/  @P1 IADD3.X R35, R32.reuse, R35, RZ, P5, !PT ;  /* 0x0000002320231210 */ /* 0x040fe40002ffe4ff */
        /* <DEDUP_REMOVED lines=14> */
[----:B------:R-:W-:Y:S02]  /*1a60*/  SHF.R.S32.HI R30, RZ, 0x1f, R4 ;  /* 0x0000001fff1e7819 */ /* 0x000fe40000011404 */
[----:B------:R-:W-:Y:S02]  /*1a70*/  SHF.R.S32.HI R45, RZ, 0x1f, R105 ;  /* 0x0000001fff2d7819 */ /* 0x000fe40000011469 */
[----:B------:R-:W-:Y:S02]  /*1a80*/  @P5 IADD3 R39, R39, R31, RZ ;  /* 0x0000001f27275210 */ /* 0x000fe40007ffe0ff */
[C---:B------:R-:W-:Y:S02]  /*1a90*/  @P5 SHF.L.U32 R31, R38.reuse, 0x2, RZ ;  /* 0x00000002261f5819 */ /* 0x040fe400000006ff */
[----:B------:R-:W-:Y:S02]  /*1aa0*/  @P5 SHF.L.U64.HI R38, R38, 0x2, R39 ;  /* 0x0000000226265819 */ /* 0x000fe40000010227 */
[----:B-1----:R-:W-:-:S04]  /*1ab0*/  @P5 IADD3 R32, P6, R31, R32, RZ ;  /* 0x000000201f205210 */ /* 0x002fc80007fde0ff */
[----:B------:R-:W-:Y:S02]  /*1ac0*/  @P5 IADD3.X R33, R38, R33, RZ, P6, !PT ;  /* 0x0000002126215210 */ /* 0x000fe400037fe4ff */
[----:B--2---:R-:W-:-:S04]  /*1ad0*/  @P5 IADD3 R52, P6, R31, R52, RZ ;  /* 0x000000341f345210 */ /* 0x004fc80007fde0ff */
[----:B------:R-:W-:Y:S02]  /*1ae0*/  @P5 IADD3.X R53, R38, R53, RZ, P6, !PT ;  /* 0x0000003526355210 */ /* 0x000fe400037fe4ff */
[----:B------:R-:W-:-:S04]  /*1af0*/  ISETP.GE.U32.AND P6, PT, R4, UR12, PT ;  /* 0x0000000c04007c0c */ /* 0x000fc8000bfc6070 */
[----:B------:R-:W-:-:S04]  /*1b00*/  ISETP.GE.AND.EX P6, PT, R30, UR13, PT, P6 ;  /* 0x0000000d1e007c0c */ /* 0x000fc8000bfc6360 */
[----:B------:R-:W-:-:S13]  /*1b10*/  ISETP.LT.U32.AND P6, PT, R47, 0x80, !P6 ;  /* 0x000000802f00780c */ /* 0x000fda00077c1070 */
[----:B------:R-:W0:Y:S01]  /*1b20*/  @P6 LDC.64 R38, c[0x0][0x288] ;  /* 0x0000a200ff266b82 */ /* 0x000e220000000a00 */
[----:B------:R-:W-:-:S07]  /*1b30*/  @P6 MOV R44, R42 ;  /* 0x0000002a002c6202 */ /* 0x000fce0000000f00 */
[----:B------:R-:W1:Y:S08]  /*1b40*/  @P6 LDC.64 R30, c[0x0][0x230] ;  /* 0x00008c00ff1e6b82 */ /* 0x000e700000000a00 */
[----:B------:R-:W2:Y:S01]  /*1b50*/  @P6 LDC.64 R78, c[0x0][0x228] ;  /* 0x00008a00ff4e6b82 */ /* 0x000ea20000000a00 */
[----:B0-----:R-:W-:Y:S01]  /*1b60*/  @P6 IMAD R4, R45, R38, RZ ;  /* 0x000000262d046224 */ /* 0x001fe200078e02ff */
[----:B------:R-:W-:-:S03]  /*1b70*/  @P6 MOV R45, R41 ;  /* 0x00000029002d6202 */ /* 0x000fc60000000f00 */
[C---:B------:R-:W-:Y:S02]  /*1b80*/  @P6 IMAD R39, R105.reuse, R39, R4 ;  /* 0x0000002769276224 */ /* 0x040fe400078e0204 */
[----:B------:R-:W-:-:S05]  /*1b90*/  @P6 IMAD.WIDE.U32 R44, R105, R38, R44 ;  /* 0x00000026692c6225 */ /* 0x000fca00078e002c */
[----:B------:R-:W-:Y:S02]  /*1ba0*/  @P6 IADD3 R45, R45, R39, RZ ;  /* 0x000000272d2d6210 */ /* 0x000fe40007ffe0ff */
[C---:B------:R-:W-:Y:S02]  /*1bb0*/  @P6 SHF.L.U32 R39, R44.reuse, 0x2, RZ ;  /* 0x000000022c276819 */ /* 0x040fe400000006ff */
[----:B------:R-:W-:Y:S02]  /*1bc0*/  @P6 SHF.L.U64.HI R44, R44, 0x2, R45 ;  /* 0x000000022c2c6819 */ /* 0x000fe4000001022d */
[----:B-1----:R-:W-:-:S04]  /*1bd0*/  @P6 IADD3 R30, P0, R39, R30, RZ ;  /* 0x0000001e271e6210 */ /* 0x002fc80007f1e0ff */
[----:B------:R-:W-:Y:S02]  /*1be0*/  @P6 IADD3.X R31, R44, R31, RZ, P0, !PT ;  /* 0x0000001f2c1f6210 */ /* 0x000fe400007fe4ff */
[----:B--2---:R-:W-:Y:S01]  /*1bf0*/  @P6 IADD3 R78, P0, R39, R78, RZ ;  /* 0x0000004e274e6210 */ /* 0x004fe20007f1e0ff */
[----:B------:R-:W-:-:S03]  /*1c00*/  FFMA.FTZ R39, -R70, R70, R71 ;  /* 0x0000004646277223 */ /* 0x000fc60000010147 */
[----:B------:R-:W-:Y:S02]  /*1c10*/  @P6 IADD3.X R79, R44, R79, RZ, P0, !PT ;  /* 0x0000004f2c4f6210 */ /* 0x000fe400007fe4ff */
[----:B------:R-:W-:-:S13]  /*1c20*/  FSETP.GTU.FTZ.AND P0, PT, R39, RZ, PT ;  /* 0x000000ff2700720b */ /* 0x000fda0003f1c000 */
[----:B------:R-:W0:Y:S01]  /*1c30*/  @P0 LDC R46, c[0x0][0x250] ;  /* 0x00009400ff2e0b82 */ /* 0x000e220000000800 */
[----:B------:R-:W-:-:S06]  /*1c40*/  CS2R R44, SRZ ;  /* 0x00000000002c7805 */ /* 0x000fcc000001ff00 */
[----:B------:R1:W5:Y:S01]  /*1c50*/  @P2 LDG.E.64 R44, desc[UR8][R36.64] ;  /* 0x00000008242c2981 */ /* 0x000362000c1e1b00 */
[----:B------:R-:W-:Y:S01]  /*1c60*/  MOV R4, 0x3f800000 ;  /* 0x3f80000000047802 */ /* 0x000fe20000000f00 */
[----:B0-----:R-:W-:Y:S01]  /*1c70*/  @P0 FADD.FTZ R46, R39, R46 ;  /* 0x0000002e272e0221 */ /* 0x001fe20000010000 */
[----:B------:R-:W-:Y:S02]  /*1c80*/  CS2R R38, SRZ ;  /* 0x0000000000267805 */ /* 0x000fe4000001ff00 */
[----:B-1----:R-:W-:-:S04]  /*1c90*/  CS2R R36, SRZ ;  /* 0x0000000000247805 */ /* 0x002fc8000001ff00 */
[----:B------:R0:W5:Y:S04]  /*1ca0*/  @P2 LDG.E.64 R38, desc[UR8][R48.64] ;  /* 0x0000000830262981 */ /* 0x000168000c1e1b00 */
[----:B------:R1:W5:Y:S01]  /*1cb0*/  @P1 LDG.E.64 R36, desc[UR8][R50.64] ;  /* 0x0000000832241981 */ /* 0x000362000c1e1b00 */
[----:B0-----:R-:W-:Y:S02]  /*1cc0*/  CS2R R48, SRZ ;  /* 0x0000000000307805 */ /* 0x001fe4000001ff00 */
[----:B-1----:R-:W-:-:S04]  /*1cd0*/  CS2R R50, SRZ ;  /* 0x0000000000327805 */ /* 0x002fc8000001ff00 */
[----:B------:R0:W5:Y:S01]  /*1ce0*/  @P1 LDG.E.64 R48, desc[UR8][R34.64] ;  /* 0x0000000822301981 */ /* 0x000162000c1e1b00 */
[----:B------:R1:W2:Y:S01]  /*1cf0*/  @P0 MUFU.RSQ R4, R46 ;  /* 0x0000002e00040308 */ /* 0x0002a20000001400 */
[----:B------:R-:W-:Y:S02]  /*1d00*/  ISETP.NE.AND P0, PT, R119, RZ, PT ;  /* 0x000000ff7700720c */ /* 0x000fe40003f05270 */
        /* <DEDUP_REMOVED lines=9> */
[----:B-1----:R-:W-:Y:S02]  /*1da0*/  P2R R46, PR, RZ, 0x4 ;  /* 0x00000004ff2e7803 */ /* 0x002fe40000000000 */
[----:B------:R-:W-:Y:S01]  /*1db0*/  ISETP.NE.AND P2, PT, R118, RZ, PT ;  /* 0x000000ff7600720c */ /* 0x000fe20003f45270 */
        /* <DEDUP_REMOVED lines=9> */
[----:B------:R0:W5:Y:S01]  /*1e50*/  @P3 LDG.E.64 R28, desc[UR8][R24.64] ;  /* 0x00000008181c3981 */ /* 0x000162000c1e1b00 */
[----:B---3--:R-:W-:-:S03]  /*1e60*/  CS2R R80, SRZ ;  /* 0x0000000000507805 */ /* 0x008fc6000001ff00 */
[----:B------:R-:W5:Y:S01]  /*1e70*/  @P2 LDG.E.64 R76, desc[UR8][R20.64] ;  /* 0x00000008144c2981 */ /* 0x000f62000c1e1b00 */
[----:B------:R-:W-:-:S03]  /*1e80*/  ISETP.NE.AND P1, PT, R116, RZ, PT ;  /* 0x000000ff7400720c */ /* 0x000fc60003f25270 */
[----:B------:R1:W5:Y:S01]  /*1e90*/  @P4 LDG.E.64 R80, desc[UR8][R54.64] ;  /* 0x0000000836504981 */ /* 0x000362000c1e1b00 */
[----:B0-----:R-:W-:-:S06]  /*1ea0*/  CS2R R24, SRZ ;  /* 0x0000000000187805 */ /* 0x001fcc000001ff00 */
[----:B------:R0:W5:Y:S01]  /*1eb0*/  @P2 LDG.E.64 R24, desc[UR8][R22.64] ;  /* 0x0000000816182981 */ /* 0x000162000c1e1b00 */
[----:B------:R-:W-:Y:S02]  /*1ec0*/  ISETP.NE.AND P2, PT, R46, RZ, PT ;  /* 0x000000ff2e00720c */ /* 0x000fe40003f45270 */
[----:B-1----:R-:W-:Y:S02]  /*1ed0*/  CS2R R54, SRZ ;  /* 0x0000000000367805 */ /* 0x002fe4000001ff00 */
[----:B------:R-:W-:Y:S02]  /*1ee0*/  ISETP.NE.AND P0, PT, R115, RZ, PT ;  /* 0x000000ff7300720c */ /* 0x000fe40003f05270 */
[----:B------:R-:W-:Y:S02]  /*1ef0*/  CS2R R20, SRZ ;  /* 0x0000000000147805 */ /* 0x000fe4000001ff00 */
[----:B------:R-:W-:Y:S02]  /*1f00*/  ISETP.NE.AND P6, PT, R114, RZ, PT ;  /* 0x000000ff7200720c */ /* 0x000fe40003fc5270 */
[----:B0-----:R-:W-:-:S02]  /*1f10*/  CS2R R22, SRZ ;  /* 0x0000000000167805 */ /* 0x001fc4000001ff00 */
[----:B------:R-:W5:Y:S04]  /*1f20*/  @P1 LDG.E.64 R20, desc[UR8][R60.64] ;  /* 0x000000083c141981 */ /* 0x000f68000c1e1b00 */
[----:B------:R0:W5:Y:S01]  /*1f30*/  @P2 LDG.E.64 R54, desc[UR8][R56.64] ;  /* 0x0000000838362981 */ /* 0x000162000c1e1b00 */
[----:B------:R-:W-:-:S03]  /*1f40*/  ISETP.NE.AND P5, PT, R113, RZ, PT ;  /* 0x000000ff7100720c */ /* 0x000fc60003fa5270 */
[----:B------:R1:W5:Y:S01]  /*1f50*/  @P2 LDG.E.64 R22, desc[UR8][R18.64] ;  /* 0x0000000812162981 */ /* 0x000362000c1e1b00 */
[----:B0-----:R-:W-:Y:S02]  /*1f60*/  CS2R R56, SRZ ;  /* 0x0000000000387805 */ /* 0x001fe4000001ff00 */
[----:B------:R-:W-:Y:S02]  /*1f70*/  CS2R R60, SRZ ;  /* 0x00000000003c7805 */ /* 0x000fe4000001ff00 */
[----:B-1----:R-:W-:Y:S02]  /*1f80*/  CS2R R18, SRZ ;  /* 0x0000000000127805 */ /* 0x002fe4000001ff00 */
[----:B------:R0:W5:Y:S01]  /*1f90*/  @P1 LDG.E.64 R56, desc[UR8][R58.64] ;  /* 0x000000083a381981 */ /* 0x000162000c1e1b00 */
[----:B------:R-:W-:-:S03]  /*1fa0*/  ISETP.NE.AND P1, PT, R6, RZ, PT ;  /* 0x000000ff0600720c */ /* 0x000fc60003f25270 */
[----:B------:R1:W5:Y:S04]  /*1fb0*/  @P0 LDG.E.64 R18, desc[UR8][R16.64] ;  /* 0x0000000810120981 */ /* 0x000368000c1e1b00 */
[----:B------:R3:W5:Y:S01]  /*1fc0*/  @P6 LDG.E.64 R60, desc[UR8][R62.64] ;  /* 0x000000083e3c6981 */ /* 0x000762000c1e1b00 */
[----:B0-----:R-:W-:Y:S02]  /*1fd0*/  CS2R R58, SRZ ;  /* 0x00000000003a7805 */ /* 0x001fe4000001ff00 */
[----:B-1----:R-:W-:-:S04]  /*1fe0*/  CS2R R16, SRZ ;  /* 0x0000000000107805 */ /* 0x002fc8000001ff00 */
[----:B------:R0:W5:Y:S01]  /*1ff0*/  @P0 LDG.E.64 R58, desc[UR8][R14.64] ;  /* 0x000000080e3a0981 */ /* 0x000162000c1e1b00 */
[----:B------:R-:W-:Y:S02]  /*2000*/  ISETP.NE.AND P0, PT, R5, RZ, PT ;  /* 0x000000ff0500720c */ /* 0x000fe40003f05270 */
[----:B---3--:R-:W-:Y:S02]  /*2010*/  CS2R R62, SRZ ;  /* 0x00000000003e7805 */ /* 0x008fe4000001ff00 */
[----:B------:R-:W-:Y:S01]  /*2020*/  ISETP.NE.AND P2, PT, R7, RZ, PT ;  /* 0x000000ff0700720c */ /* 0x000fe20003f45270 */
[----:B------:R1:W5:Y:S04]  /*2030*/  @P6 LDG.E.64 R16, desc[UR8][R12.64] ;  /* 0x000000080c106981 */ /* 0x000368000c1e1b00 */
[----:B------:R3:W5:Y:S01]  /*2040*/  @P5 LDG.E.64 R62, desc[UR8][R64.64] ;  /* 0x00000008403e5981 */ /* 0x000762000c1e1b00 */
[----:B0-----:R-:W-:-:S02]  /*2050*/  CS2R R14, SRZ ;  /* 0x00000000000e7805 */ /* 0x001fc4000001ff00 */
[----:B-1----:R-:W-:-:S04]  /*2060*/  CS2R R12, SRZ ;  /* 0x00000000000c7805 */ /* 0x002fc8000001ff00 */
[----:B------:R0:W5:Y:S01]  /*2070*/  @P5 LDG.E.64 R14, desc[UR8][R66.64] ;  /* 0x00000008420e5981 */ /* 0x000162000c1e1b00 */
[----:B---3--:R-:W-:-:S03]  /*2080*/  CS2R R64, SRZ ;  /* 0x0000000000407805 */ /* 0x008fc6000001ff00 */
[----:B------:R1:W5:Y:S04]  /*2090*/  @P0 LDG.E.64 R12, desc[UR8][R10.64] ;  /* 0x000000080a0c0981 */ /* 0x000368000c1e1b00 */
[----:B------:R3:W5:Y:S01]  /*20a0*/  @P0 LDG.E.64 R64, desc[UR8][R8.64] ;  /* 0x0000000808400981 */ /* 0x000762000c1e1b00 */
[----:B0-----:R-:W-:Y:S02]  /*20b0*/  CS2R R66, SRZ ;  /* 0x0000000000427805 */ /* 0x001fe4000001ff00 */
[----:B-1----:R-:W-:-:S04]  /*20c0*/  CS2R R10, SRZ ;  /* 0x00000000000a7805 */ /* 0x002fc8000001ff00 */
[----:B------:R0:W5:Y:S01]  /*20d0*/  @P1 LDG.E.64 R66, desc[UR8][R68.64] ;  /* 0x0000000844421981 */ /* 0x000162000c1e1b00 */
[----:B---3--:R-:W-:-:S03]  /*20e0*/  CS2R R8, SRZ ;  /* 0x0000000000087805 */ /* 0x008fc6000001ff00 */
[----:B------:R1:W5:Y:S04]  /*20f0*/  @P1 LDG.E.64 R10, desc[UR8][R86.64] ;  /* 0x00000008560a1981 */ /* 0x000368000c1e1b00 */
[----:B------:R1:W5:Y:S01]  /*2100*/  @P2 LDG.E.64 R8, desc[UR8][R90.64] ;  /* 0x000000085a082981 */ /* 0x000362000c1e1b00 */
[----:B0-----:R-:W-:-:S06]  /*2110*/  CS2R R68, SRZ ;  /* 0x0000000000447805 */ /* 0x001fcc000001ff00 */
[----:B------:R1:W5:Y:S01]  /*2120*/  @P2 LDG.E.64 R68, desc[UR8][R88.64] ;  /* 0x0000000858442981 */ /* 0x000362000c1e1b00 */
[----:B------:R-:W-:Y:S01]  /*2130*/  ISETP.GT.U32.AND P5, PT, R47, 0x7f, PT ;  /* 0x0000007f2f00780c */ /* 0x000fe20003fa4070 */
[----:B------:R-:W-:Y:S01]  /*2140*/  BSSY B0, `(.L_x_1704) ;  /* 0x0000016000007945 */ /* 0x000fe20003800000 */
[----:B------:R-:W-:Y:S02]  /*2150*/  MOV R5, RZ ;  /* 0x000000ff00057202 */ /* 0x000fe40000000f00 */
[----:B------:R-:W-:Y:S02]  /*2160*/  CS2R R6, SRZ ;  /* 0x0000000000067805 */ /* 0x000fe4000001ff00 */
[----:B------:R-:W-:-:S07]  /*2170*/  MOV R46, RZ ;  /* 0x000000ff002e7202 */ /* 0x000fce0000000f00 */
        /* <DEDUP_REMOVED lines=18> */
.L_x_1705:
[----:B------:R-:W-:Y:S05]  /*22a0*/  BSYNC B0 ;  /* 0x0000000000007941 */ /* 0x000fea0003800000 */
.L_x_1704:
        /* <DEDUP_REMOVED lines=29> */
.L_x_1706:
[----:B------:R-:W-:Y:S01]  /*2480*/  FMUL.FTZ R75, R83, R5 ;  /* 0x00000005534b7220 */ /* 0x000fe20000410000 */
[----:B------:R-:W-:Y:S01]  /*2490*/  FMUL.FTZ R102, R71, R4 ;  /* 0x0000000447667220 */ /* 0x000fe20000410000 */
        /* <DEDUP_REMOVED lines=24> */
.L_x_1707:
[----:B------:R-:W-:Y:S01]  /*2620*/  FFMA.FTZ R85, R103, R84, R86 ;  /* 0x0000005467557223 */ /* 0x000fe20000010056 */
[----:B------:R-:W-:Y:S01]  /*2630*/  FMUL.FTZ R75, R82, R5 ;  /* 0x00000005524b7220 */ /* 0x000fe20000410000 */
[----:B------:R-:W-:Y:S01]  /*2640*/  FADD.FTZ R86, R84, R71 ;  /* 0x0000004754567221 */ /* 0x000fe20000010000 */
[----:B------:R-:W-:Y:S02]  /*2650*/  FADD.FTZ R81, -R70, R81 ;  /* 0x0000005146517221 */ /* 0x000fe40000010100 */
[----:B------:R-:W-:Y:S01]  /*2660*/  FFMA.FTZ R84, R102, R75, R85 ;  /* 0x0000004b66547223 */ /* 0x000fe20000010055 */
[----:B------:R-:W-:Y:S01]  /*2670*/  FADD.FTZ R85, -R70, R80 ;  /* 0x0000005046557221 */ /* 0x000fe20000010100 */
[----:B------:R-:W-:Y:S01]  /*2680*/  FADD.FTZ R71, R86, R75 ;  /* 0x0000004b56477221 */ /* 0x000fe20000010000 */
[----:B------:R-:W-:Y:S01]  /*2690*/  MOV R80, R26 ;  /* 0x0000001a00507202 */ /* 0x000fe20000000f00 */
[----:B------:R-:W-:Y:S01]  /*26a0*/  FMUL.FTZ R86, R78, R46 ;  /* 0x0000002e4e567220 */ /* 0x000fe20000410000 */
        /* <DEDUP_REMOVED lines=22> */
.L_x_1708:
        /* <DEDUP_REMOVED lines=27> */
[----:B------:R-:W-:-:S03]  /*29c0*/  FMUL.FTZ R77, R25, R88 ;  /* 0x00000058194d7220 */ /* 0x000fc60000410000 */
[----:B------:R-:W-:Y:S01]  /*29d0*/  FFMA.FTZ R92, R76, R89, 1 ;  /* 0x3f8000004c5c7423 */ /* 0x000fe20000010059 */
[----:B------:R-:W-:-:S03]  /*29e0*/  FMUL.FTZ R76, R71, R90 ;  /* 0x0000005a474c7220 */ /* 0x000fc60000410000 */
[----:B------:R-:W-:-:S07]  /*29f0*/  FMUL.FTZ R71, R77, R92 ;  /* 0x0000005c4d477220 */ /* 0x000fce0000410000 */
.L_x_1709:
[----:B------:R-:W-:Y:S01]  /*2a00*/  FFMA.FTZ R77, R99, R86, R84 ;  /* 0x00000056634d7223 */ /* 0x000fe20000010054 */
[----:B------:R-:W-:Y:S01]  /*2a10*/  FMUL.FTZ R85, R76, R5 ;  /* 0x000000054c557220 */ /* 0x000fe20000410000 */
[----:B------:R-:W-:Y:S01]  /*2a20*/  FADD.FTZ R86, R86, R81 ;  /* 0x0000005156567221 */ /* 0x000fe20000010000 */
[----:B------:R-:W-:Y:S01]  /*2a30*/  FMUL.FTZ R84, R71, R46 ;  /* 0x0000002e47547220 */ /* 0x000fe20000410000 */
[----:B------:R-:W-:Y:S01]  /*2a40*/  FADD.FTZ R54, -R70, R54 ;  /* 0x0000003646367221 */ /* 0x000fe20000010100 */
        /* <DEDUP_REMOVED lines=50> */
.L_x_1710:
[----:B------:R-:W-:Y:S01]  /*2d70*/  FMUL.FTZ R55, R84, R5 ;  /* 0x0000000554377220 */ /* 0x000fe20000410000 */
[----:B------:R-:W-:Y:S01]  /*2d80*/  FFMA.FTZ R85, R104, R83, RZ ;  /* 0x0000005368557223 */ /* 0x000fe200000100ff */
[----:B------:R-:W-:Y:S01]  /*2d90*/  FMUL.FTZ R54, R81, R46 ;  /* 0x0000002e51367220 */ /* 0x000fe20000410000 */
[----:B------:R-:W-:Y:S01]  /*2da0*/  FADD.FTZ R87, RZ, R83 ;  /* 0x00000053ff577221 */ /* 0x000fe20000010000 */
[----:B------:R-:W-:Y:S01]  /*2db0*/  FFMA.FTZ R86, R96, R55, R77 ;  /* 0x0000003760567223 */ /* 0x000fe2000001004d */
[----:B------:R-:W-:Y:S01]  /*2dc0*/  FADD.FTZ R55, R70, R55 ;  /* 0x0000003746377221 */ /* 0x000fe20000010000 */
[----:B------:R-:W-:Y:S01]  /*2dd0*/  FFMA.FTZ R83, R102, R82, R85 ;  /* 0x0000005266537223 */ /* 0x000fe20000010055 */
[----:B------:R-:W-:Y:S01]  /*2de0*/  FADD.FTZ R87, R87, R82 ;  /* 0x0000005257577221 */ /* 0x000fe20000010000 */
[----:B------:R-:W-:Y:S01]  /*2df0*/  FFMA.FTZ R85, R95, R54, R86 ;  /* 0x000000365f557223 */ /* 0x000fe20000010056 */
[----:B------:R-:W-:Y:S01]  /*2e00*/  FADD.FTZ R70, R54, R55 ;  /* 0x0000003736467221 */ /* 0x000fe20000010000 */
[----:B------:R-:W-:Y:S01]  /*2e10*/  FFMA.FTZ R54, R103, R79, RZ ;  /* 0x0000004f67367223 */ /* 0x000fe200000100ff */
[----:B------:R-:W-:Y:S01]  /*2e20*/  MOV R55, R20 ;  /* 0x0000001400377202 */ /* 0x000fe20000000f00 */
[-C--:B------:R-:W-:Y:S01]  /*2e30*/  FMUL.FTZ R94, R56, R4.reuse ;  /* 0x00000004385e7220 */ /* 0x080fe20000410000 */
[----:B------:R-:W-:Y:S01]  /*2e40*/  MOV R77, R21 ;  /* 0x00000015004d7202 */ /* 0x000fe20000000f00 */
        /* <DEDUP_REMOVED lines=21> */
.L_x_1711:
[----:B------:R-:W-:Y:S01]  /*2fa0*/  FMUL.FTZ R57, R55, R5 ;  /* 0x0000000537397220 */ /* 0x000fe20000410000 */
[----:B------:R-:W-:Y:S01]  /*2fb0*/  FFMA.FTZ R54, R101, R78, R54 ;  /* 0x0000004e65367223 */ /* 0x000fe20000010036 */
[----:B------:R-:W-:Y:S01]  /*2fc0*/  FADD.FTZ R56, R79, R78 ;  /* 0x0000004e4f387221 */ /* 0x000fe20000010000 */
        /* <DEDUP_REMOVED lines=24> */
[----:B-1----:R-:W-:Y:S01]  /*3150*/  FADD.FTZ R58, -R78, 1 ;  /* 0x3f8000004e3a7421 */ /* 0x002fe20000010100 */
[----:B------:R-:W-:-:S03]  /*3160*/  FMUL.FTZ R89, R19, R78 ;  /* 0x0000004e13597220 */ /* 0x000fc60000410000 */
[----:B------:R-:W-:Y:S01]  /*3170*/  FFMA.FTZ R58, R57, R58, 1 ;  /* 0x3f800000393a7423 */ /* 0x000fe2000001003a */
[----:B------:R-:W-:-:S03]  /*3180*/  FMUL.FTZ R57, R18, R59 ;  /* 0x0000003b12397220 */ /* 0x000fc60000410000 */
[----:B------:R-:W-:Y:S01]  /*3190*/  FMUL.FTZ R78, R89, R58 ;  /* 0x0000003a594e7220 */ /* 0x000fe20000410000 */
[----:B------:R-:W-:-:S07]  /*31a0*/  FMUL.FTZ R57, R57, R80 ;  /* 0x0000005039397220 */ /* 0x000fce0000410000 */
.L_x_1712:
        /* <DEDUP_REMOVED lines=33> */
.L_x_1713:
[----:B------:R-:W-:Y:S01]  /*33c0*/  FMUL.FTZ R61, R59, R5 ;  /* 0x000000053b3d7220 */ /* 0x000fe20000410000 */
[----:B------:R-:W-:Y:S01]  /*33d0*/  FFMA.FTZ R60, R97, R71, R54 ;  /* 0x00000047613c7223 */ /* 0x000fe20000010036 */
[----:B------:R-:W-:Y:S01]  /*33e0*/  FADD.FTZ R56, R56, R71 ;  /* 0x0000004738387221 */ /* 0x000fe20000010000 */
        /* <DEDUP_REMOVED lines=30> */
.L_x_1714:
[----:B------:R-:W-:Y:S01]  /*35d0*/  FMUL.FTZ R62, R61, R5 ;  /* 0x000000053d3e7220 */ /* 0x000fe20000410000 */
[----:B------:R-:W-:Y:S01]  /*35e0*/  FADD.FTZ R58, R56, R81 ;  /* 0x00000051383a7221 */ /* 0x000fe20000010000 */
[----:B------:R-:W-:Y:S01]  /*35f0*/  FADD.FTZ R76, R76, R55 ;  /* 0x000000374c4c7221 */ /* 0x000fe20000010000 */
[----:B------:R-:W-:Y:S01]  /*3600*/  FFMA.FTZ R83, R94, R55, R83 ;  /* 0x000000375e537223 */ /* 0x000fe20000010053 */
[----:B------:R-:W-:Y:S01]  /*3610*/  FFMA.FTZ R56, R88, R62, R71 ;  /* 0x0000003e58387223 */ /* 0x000fe20000010047 */
[----:B------:R-:W-:Y:S01]  /*3620*/  FADD.FTZ R75, R75, R62 ;  /* 0x0000003e4b4b7221 */ /* 0x000fe20000010000 */
[----:B------:R-:W-:Y:S01]  /*3630*/  FMUL.FTZ R62, R54, R46 ;  /* 0x0000002e363e7220 */ /* 0x000fe20000410000 */
[----:B------:R-:W-:Y:S01]  /*3640*/  FFMA.FTZ R60, R95, R81, R60 ;  /* 0x000000515f3c7223 */ /* 0x000fe2000001003c */
        /* <DEDUP_REMOVED lines=25> */
.L_x_1715:
        /* <DEDUP_REMOVED lines=33> */
.L_x_1716:
[----:B------:R-:W-:Y:S01]  /*39f0*/  FMUL.FTZ R67, R58, R5 ;  /* 0x000000053a437220 */ /* 0x000fe20000410000 */
[----:B------:R-:W-:Y:S01]  /*3a00*/  FFMA.FTZ R62, R91, R78, R60 ;  /* 0x0000004e5b3e7223 */ /* 0x000fe2000001003c */
[----:B------:R-:W-:Y:S01]  /*3a10*/  FMUL.FTZ R75, R57, R46 ;  /* 0x0000002e394b7220 */ /* 0x000fe20000410000 */
[----:B------:R-:W-:Y:S01]  /*3a20*/  FADD.FTZ R63, R63, R78 ;  /* 0x0000004e3f3f7221 */ /* 0x000fe20000010000 */
[----:B------:R-:W-:Y:S01]  /*3a30*/  FFMA.FTZ R60, R84, R67, R71 ;  /* 0x00000043543c7223 */ /* 0x000fe20000010047 */
[----:B------:R-:W-:Y:S01]  /*3a40*/  FADD.FTZ R66, R64, R67 ;  /* 0x0000004340427221 */ /* 0x000fe20000010000 */
[----:B------:R-:W-:Y:S01]  /*3a50*/  FADD.FTZ R64, R76, R59 ;  /* 0x0000003b4c407221 */ /* 0x000fe20000010000 */
        /* <DEDUP_REMOVED lines=26> */
.L_x_1717:
        /* <DEDUP_REMOVED lines=33> */
.L_x_1718:
[----:B------:R-:W-:Y:S01]  /*3e10*/  FMUL.FTZ R45, R62, R5 ;  /* 0x000000053e2d7220 */ /* 0x000fe20000410000 */
[-C--:B------:R-:W-:Y:S01]  /*3e20*/  FMUL.FTZ R78, R48, R4.reuse ;  /* 0x00000004304e7220 */ /* 0x080fe20000410000 */
[----:B------:R-:W-:Y:S01]  /*3e30*/  FMUL.FTZ R77, R49, R4 ;  /* 0x00000004314d7220 */ /* 0x000fe20000410000 */
[----:B------:R-:W-:Y:S01]  /*3e40*/  MOV R48, R36 ;  /* 0x0000002400307202 */ /* 0x000fe20000000f00 */
[----:B------:R-:W-:Y:S01]  /*3e50*/  FFMA.FTZ R44, R80, R45, R67 ;  /* 0x0000002d502c7223 */ /* 0x000fe20000010043 */
[----:B------:R-:W-:Y:S01]  /*3e60*/  FMUL.FTZ R67, R61, R46 ;  /* 0x0000002e3d437220 */ /* 0x000fe20000410000 */
[----:B------:R-:W-:-:S03]  /*3e70*/  FADD.FTZ R68, R68, R45 ;  /* 0x0000002d44447221 */ /* 0x000fc60000010000 */
        /* <DEDUP_REMOVED lines=22> */
.L_x_1719:
        /* <DEDUP_REMOVED lines=29> */
.L_x_1720:
        /* <DEDUP_REMOVED lines=29> */
.L_x_1721:
[----:B------:R-:W2:Y:S01]  /*4380*/  LDL R69, [R1] ;  /* 0x0000000001457983 */ /* 0x000ea20000100800 */
[----:B------:R-:W-:Y:S01]  /*4390*/  FMUL.FTZ R53, R52, R5 ;  /* 0x0000000534357220 */ /* 0x000fe20000410000 */
[----:B------:R-:W-:Y:S01]  /*43a0*/  FMUL.FTZ R68, R50, R46 ;  /* 0x0000002e32447220 */ /* 0x000fe20000410000 */
[----:B------:R-:W-:Y:S01]  /*43b0*/  FFMA.FTZ R65, R87, R54, R65 ;  /* 0x0000003657417223 */ /* 0x000fe20000010041 */
[----:B------:R-:W0:Y:S01]  /*43c0*/  S2R R70, SR_LANEID ;  /* 0x0000000000467919 */ /* 0x000e220000000000 */
[----:B------:R-:W-:Y:S01]  /*43d0*/  FFMA.FTZ R45, R107, R53, R45 ;  /* 0x000000356b2d7223 */ /* 0x000fe2000001002d */
[----:B------:R-:W-:Y:S01]  /*43e0*/  FADD.FTZ R53, R49, R53 ;  /* 0x0000003531357221 */ /* 0x000fe20000010000 */
[----:B------:R-:W-:Y:S01]  /*43f0*/  FADD.FTZ R66, R66, R54 ;  /* 0x0000003642427221 */ /* 0x000fe20000010000 */
[----:B------:R-:W-:Y:S01]  /*4400*/  FFMA.FTZ R63, R86, R56, R63 ;  /* 0x00000038563f7223 */ /* 0x000fe2000001003f */
[----:B------:R-:W-:Y:S01]  /*4410*/  FFMA.FTZ R49, R106, R68, R45 ;  /* 0x000000446a317223 */ /* 0x000fe2000001002d */
[----:B------:R-:W-:Y:S01]  /*4420*/  FADD.FTZ R45, R68, R53 ;  /* 0x00000035442d7221 */ /* 0x000fe20000010000 */
[----:B------:R-:W-:Y:S01]  /*4430*/  FFMA.FTZ R54, R85, R55, R65 ;  /* 0x0000003755367223 */ /* 0x000fe20000010041 */
[----:B------:R-:W-:Y:S01]  /*4440*/  FADD.FTZ R66, R66, R55 ;  /* 0x0000003742427221 */ /* 0x000fe20000010000 */
[----:B------:R-:W-:Y:S01]  /*4450*/  FFMA.FTZ R63, R84, R58, R63 ;  /* 0x0000003a543f7223 */ /* 0x000fe2000001003f */
[----:B------:R-:W1:Y:S01]  /*4460*/  SHFL.DOWN PT, R53, R49, 0x1, 0x1f ;  /* 0x08201f0031357f89 */ /* 0x000e6200000e0000 */
[----:B------:R-:W-:Y:S01]  /*4470*/  FFMA.FTZ R54, R83, R57, R54 ;  /* 0x0000003953367223 */ /* 0x000fe20000010036 */
[----:B------:R-:W-:Y:S01]  /*4480*/  FADD.FTZ R66, R66, R57 ;  /* 0x0000003942427221 */ /* 0x000fe20000010000 */
[----:B------:R-:W-:Y:S01]  /*4490*/  FFMA.FTZ R63, R82, R60, R63 ;  /* 0x0000003c523f7223 */ /* 0x000fe2000001003f */
[----:B------:R-:W3:Y:S01]  /*44a0*/  SHFL.DOWN PT, R68, R45, 0x1, 0x1f ;  /* 0x08201f002d447f89 */ /* 0x000ee200000e0000 */
[----:B------:R-:W-:Y:S01]  /*44b0*/  FFMA.FTZ R54, R81, R59, R54 ;  /* 0x0000003b51367223 */ /* 0x000fe20000010036 */
[----:B------:R-:W-:Y:S01]  /*44c0*/  FADD.FTZ R66, R66, R59 ;  /* 0x0000003b42427221 */ /* 0x000fe20000010000 */
[----:B------:R-:W-:Y:S01]  /*44d0*/  FFMA.FTZ R63, R80, R62, R63 ;  /* 0x0000003e503f7223 */ /* 0x000fe2000001003f */
[----:B------:R-:W-:Y:S01]  /*44e0*/  BSSY B0, `(.L_x_1722) ;  /* 0x000003c000007945 */ /* 0x000fe20003800000 */
[----:B------:R-:W-:Y:S01]  /*44f0*/  FFMA.FTZ R54, R79, R61, R54 ;  /* 0x0000003d4f367223 */ /* 0x000fe20000010036 */
[----:B------:R-:W-:Y:S01]  /*4500*/  FADD.FTZ R55, R66, R61 ;  /* 0x0000003d42377221 */ /* 0x000fe20000010000 */
[----:B------:R-:W-:-:S02]  /*4510*/  FFMA.FTZ R63, R78, R48, R63 ;  /* 0x000000304e3f7223 */ /* 0x000fc4000001003f */
[----:B------:R-:W-:Y:S01]  /*4520*/  FFMA.FTZ R54, R77, R44, R54 ;  /* 0x0000002c4d367223 */ /* 0x000fe20000010036 */
[----:B------:R-:W-:-:S03]  /*4530*/  FADD.FTZ R44, R55, R44 ;  /* 0x0000002c372c7221 */ /* 0x000fc60000010000 */
[----:B------:R-:W-:-:S04]  /*4540*/  FFMA.FTZ R61, R75, R51, R54 ;  /* 0x000000334b3d7223 */ /* 0x000fc80000010036 */
[----:B------:R-:W-:Y:S01]  /*4550*/  FFMA.FTZ R61, R106, R50, R61 ;  /* 0x000000326a3d7223 */ /* 0x000fe2000001003d */
[----:B0-----:R-:W-:-:S13]  /*4560*/  ISETP.GT.AND P5, PT, R70, 0x1e, PT ;  /* 0x0000001e4600780c */ /* 0x001fda0003fa4270 */
[----:B-1----:R-:W-:Y:S01]  /*4570*/  @!P5 FADD.FTZ R49, R49, R53 ;  /* 0x000000353131d221 */ /* 0x002fe20000010000 */
        /* <DEDUP_REMOVED lines=23> */
[----:B------:R-:W-:-:S03]  /*46f0*/  ISETP.NE.AND P5, PT, R70, RZ, PT ;  /* 0x000000ff4600720c */ /* 0x000fc60003fa5270 */
[----:B------:R-:W-:Y:S01]  /*4700*/  FADD.FTZ R53, R53, R60 ;  /* 0x0000003c35357221 */ /* 0x000fe20000010000 */
[----:B------:R-:W-:Y:S01]  /*4710*/  FFMA.FTZ R60, R76, R67, R63 ;  /* 0x000000434c3c7223 */ /* 0x000fe2000001003f */
[----:B------:R-:W-:Y:S01]  /*4720*/  FADD.FTZ R63, R44, R51 ;  /* 0x000000332c3f7221 */ /* 0x000fe20000010000 */
[----:B------:R-:W-:Y:S01]  /*4730*/  MOV R44, R49 ;  /* 0x00000031002c7202 */ /* 0x000fe20000000f00 */
[----:B------:R-:W-:Y:S01]  /*4740*/  FADD.FTZ R53, R53, R62 ;  /* 0x0000003e35357221 */ /* 0x000fe20000010000 */
[----:B------:R-:W-:Y:S01]  /*4750*/  FFMA.FTZ R60, R107, R52, R60 ;  /* 0x000000346b3c7223 */ /* 0x000fe2000001003c */
[----:B------:R-:W-:Y:S02]  /*4760*/  FADD.FTZ R63, R63, R50 ;  /* 0x000000323f3f7221 */ /* 0x000fe40000010000 */
[----:B------:R-:W-:-:S04]  /*4770*/  FADD.FTZ R48, R53, R48 ;  /* 0x0000003035307221 */ /* 0x000fc80000010000 */
[----:B------:R-:W-:-:S04]  /*4780*/  FADD.FTZ R53, R48, R67 ;  /* 0x0000004330357221 */ /* 0x000fc80000010000 */
[----:B------:R-:W-:-:S05]  /*4790*/  FADD.FTZ R62, R53, R52 ;  /* 0x00000034353e7221 */ /* 0x000fca0000010000 */
[----:B------:R0:W-:Y:S04]  /*47a0*/  STS.128 [R3], R60 ;  /* 0x0000003c03007388 */ /* 0x0001e80000000c00 */
[----:B--2---:R0:W-:Y:S01]  /*47b0*/  @!P5 STS.64 [R69+0x8], R44 ;  /* 0x0000082c4500d388 */ /* 0x0041e20000000a00 */
[----:B------:R-:W-:Y:S01]  /*47c0*/  BAR.SYNC.DEFER_BLOCKING 0x0 ;  /* 0x0000000000007b1d */ /* 0x000fe20000010000 */
[----:B------:R-:W-:-:S13]  /*47d0*/  ISETP.NE.AND P5, PT, R47, RZ, PT ;  /* 0x000000ff2f00720c */ /* 0x000fda0003fa5270 */
[----:B0-----:R-:W-:Y:S05]  /*47e0*/  @P5 BRA `(.L_x_1723) ;  /* 0x00000000002c5947 */ /* 0x001fea0003800000 */
        /* <DEDUP_REMOVED lines=11> */
.L_x_1723:
[----:B------:R-:W-:Y:S05]  /*48a0*/  BSYNC B0 ;  /* 0x0000000000007941 */ /* 0x000fea0003800000 */
.L_x_1722:
[----:B------:R-:W-:Y:S01]  /*48b0*/  BAR.SYNC.DEFER_BLOCKING 0x0 ;  /* 0x0000000000007b1d */ /* 0x000fe20000010000 */
[----:B------:R-:W-:-:S05]  /*48c0*/  ISETP.GT.U32.AND P6, PT, R47, 0x3, PT ;  /* 0x000000032f00780c */ /* 0x000fca0003fc4070 */
[----:B------:R-:W-:Y:S08]  /*48d0*/  BSSY B0, `(.L_x_1724) ;  /* 0x000009d000007945 */ /* 0x000ff00003800000 */
[----:B------:R-:W-:Y:S05]  /*48e0*/  @P6 BRA `(.L_x_1725) ;  /* 0x00000008006c6947 */ /* 0x000fea0003800000 */
[----:B------:R-:W0:Y:S04]  /*48f0*/  LDS.128 R52, [R3+0x40] ;  /* 0x0000400003347984 */ /* 0x000e280000000c00 */
[----:B------:R-:W1:Y:S04]  /*4900*/  LDS.128 R48, [R3+0x80] ;  /* 0x0000800003307984 */ /* 0x000e680000000c00 */
[----:B------:R-:W2:Y:S04]  /*4910*/  LDS.128 R64, [R3+0xc0] ;  /* 0x0000c00003407984 */ /* 0x000ea80000000c00 */
[----:B------:R-:W-:Y:S01]  /*4920*/  LDS.128 R68, [R3+0x1c0] ;  /* 0x0001c00003447984 */ /* 0x000fe20000000c00 */
        /* <DEDUP_REMOVED lines=13> */
[----:B------:R-:W-:-:S03]  /*4a00*/  FADD.FTZ R60, R60, R67 ;  /* 0x000000433c3c7221 */ /* 0x000fc60000010000 */
        /* <DEDUP_REMOVED lines=10> */
[----:B------:R-:W0:Y:S01]  /*4ab0*/  LDS.128 R56, [R3+0x200] ;  /* 0x0002000003387984 */ /* 0x000e220000000c00 */
[----:B------:R-:W-:Y:S01]  /*4ac0*/  FADD.FTZ R52, R52, R49 ;  /* 0x0000003134347221 */ /* 0x000fe20000010000 */
[----:B------:R-:W-:Y:S01]  /*4ad0*/  FADD.FTZ R49, R61, R50 ;  /* 0x000000323d317221 */ /* 0x000fe20000010000 */
[----:B------:R-:W-:Y:S01]  /*4ae0*/  FADD.FTZ R64, R60, R51 ;  /* 0x000000333c407221 */ /* 0x000fe20000010000 */
[----:B------:R-:W-:Y:S01]  /*4af0*/  FADD.FTZ R68, R55, R68 ;  /* 0x0000004437447221 */ /* 0x000fe20000010000 */
[----:B------:R-:W1:Y:S01]  /*4b00*/  LDS.128 R60, [R3+0x240] ;  /* 0x00024000033c7984 */ /* 0x000e620000000c00 */
[----:B------:R-:W-:Y:S01]  /*4b10*/  FADD.FTZ R70, R49, R70 ;  /* 0x0000004631467221 */ /* 0x000fe20000010000 */
[----:B------:R-:W-:Y:S01]  /*4b20*/  FADD.FTZ R69, R52, R69 ;  /* 0x0000004534457221 */ /* 0x000fe20000010000 */
[----:B------:R-:W-:Y:S01]  /*4b30*/  FADD.FTZ R64, R64, R71 ;  /* 0x0000004740407221 */ /* 0x000fe20000010000 */
[----:B------:R-:W2:Y:S04]  /*4b40*/  LDS.128 R48, [R3+0x280] ;  /* 0x0002800003307984 */ /* 0x000ea80000000c00 */
[----:B------:R-:W3:Y:S01]  /*4b50*/  LDS.128 R52, [R3+0x2c0] ;  /* 0x0002c00003347984 */ /* 0x000ee20000000c00 */
[----:B0-----:R-:W-:Y:S01]  /*4b60*/  FADD.FTZ R56, R68, R56 ;  /* 0x0000003844387221 */ /* 0x001fe20000010000 */
[----:B------:R-:W-:Y:S01]  /*4b70*/  FADD.FTZ R57, R69, R57 ;  /* 0x0000003945397221 */ /* 0x000fe20000010000 */
[----:B------:R-:W-:Y:S01]  /*4b80*/  FADD.FTZ R64, R64, R59 ;  /* 0x0000003b40407221 */ /* 0x000fe20000010000 */
[----:B------:R-:W-:Y:S01]  /*4b90*/  FADD.FTZ R65, R70, R58 ;  /* 0x0000003a46417221 */ /* 0x000fe20000010000 */
[----:B-1----:R-:W-:Y:S01]  /*4ba0*/  FADD.FTZ R59, R56, R60 ;  /* 0x0000003c383b7221 */ /* 0x002fe20000010000 */
[----:B------:R-:W-:-:S02]  /*4bb0*/  FADD.FTZ R56, R57, R61 ;  /* 0x0000003d39387221 */ /* 0x000fc40000010000 */
[----:B------:R-:W-:Y:S01]  /*4bc0*/  FADD.FTZ R65, R65, R62 ;  /* 0x0000003e41417221 */ /* 0x000fe20000010000 */
[----:B------:R-:W-:Y:S01]  /*4bd0*/  FADD.FTZ R64, R64, R63 ;  /* 0x0000003f40407221 */ /* 0x000fe20000010000 */
[----:B--2---:R-:W-:Y:S01]  /*4be0*/  FADD.FTZ R61, R59, R48 ;  /* 0x000000303b3d7221 */ /* 0x004fe20000010000 */
[----:B------:R-:W-:Y:S01]  /*4bf0*/  FADD.FTZ R48, R56, R49 ;  /* 0x0000003138307221 */ /* 0x000fe20000010000 */
[----:B------:R-:W-:Y:S01]  /*4c00*/  FADD.FTZ R49, R65, R50 ;  /* 0x0000003241317221 */ /* 0x000fe20000010000 */
[----:B------:R-:W0:Y:S01]  /*4c10*/  LDS.128 R56, [R3+0x300] ;  /* 0x0003000003387984 */ /* 0x000e220000000c00 */
[----:B---3--:R-:W-:Y:S01]  /*4c20*/  FADD.FTZ R52, R61, R52 ;  /* 0x000000343d347221 */ /* 0x008fe20000010000 */
[----:B------:R-:W-:Y:S01]  /*4c30*/  FADD.FTZ R68, R64, R51 ;  /* 0x0000003340447221 */ /* 0x000fe20000010000 */
        /* <DEDUP_REMOVED lines=17> */
[----:B------:R-:W-:Y:S01]  /*4d50*/  LDS.128 R60, [R3+0x440] ;  /* 0x00044000033c7984 */ /* 0x000fe20000000c00 */
[----:B------:R-:W-:Y:S01]  /*4d60*/  FADD.FTZ R68, R68, R51 ;  /* 0x0000003344447221 */ /* 0x000fe20000010000 */
[----:B---3--:R-:W-:Y:S01]  /*4d70*/  FADD.FTZ R65, R48, R65 ;  /* 0x0000004130417221 */ /* 0x008fe20000010000 */
[----:B------:R-:W-:Y:S01]  /*4d80*/  FADD.FTZ R66, R49, R66 ;  /* 0x0000004231427221 */ /* 0x000fe20000010000 */
[----:B------:R-:W0:Y:S01]  /*4d90*/  LDS.128 R52, [R3+0x400] ;  /* 0x0004000003347984 */ /* 0x000e220000000c00 */
[----:B------:R-:W-:Y:S01]  /*4da0*/  FADD.FTZ R64, R57, R64 ;  /* 0x0000004039407221 */ /* 0x000fe20000010000 */
[----:B------:R-:W-:-:S02]  /*4db0*/  FADD.FTZ R67, R68, R67 ;  /* 0x0000004344437221 */ /* 0x000fc40000010000 */
[----:B------:R-:W1:Y:S04]  /*4dc0*/  LDS.128 R48, [R3+0x480] ;  /* 0x0004800003307984 */ /* 0x000e680000000c00 */
[----:B------:R-:W2:Y:S04]  /*4dd0*/  LDS.128 R56, [R3+0x4c0] ;  /* 0x0004c00003387984 */ /* 0x000ea80000000c00 */
[----:B------:R-:W-:Y:S01]  /*4de0*/  LDS.128 R68, [R3+0x5c0] ;  /* 0x0005c00003447984 */ /* 0x000fe20000000c00 */
        /* <DEDUP_REMOVED lines=31> */
[----:B------:R-:W0:Y:S01]  /*4fe0*/  LDS.128 R48, [R3+0x600] ;  /* 0x0006000003307984 */ /* 0x000e220000000c00 */
[----:B------:R-:W-:Y:S01]  /*4ff0*/  FADD.FTZ R63, R54, R63 ;  /* 0x0000003f363f7221 */ /* 0x000fe20000010000 */
[----:B------:R-:W-:Y:S01]  /*5000*/  FADD.FTZ R68, R55, R68 ;  /* 0x0000004437447221 */ /* 0x000fe20000010000 */
        /* <DEDUP_REMOVED lines=41> */
.L_x_1725:
[----:B------:R-:W-:Y:S05]  /*52a0*/  BSYNC B0 ;  /* 0x0000000000007941 */ /* 0x000fea0003800000 */
.L_x_1724:
[----:B------:R-:W0:Y:S01]  /*52b0*/  LDC.64 R48, c[0x0][0x268] ;  /* 0x00009a00ff307b82 */ /* 0x000e220000000a00 */
[----:B------:R-:W-:Y:S01]  /*52c0*/  LEA R109, R109, R47, 0x2 ;  /* 0x0000002f6d6d7211 */ /* 0x000fe200078e10ff */
[----:B------:R-:W-:Y:S04]  /*52d0*/  BSSY B0, `(.L_x_1726) ;  /* 0x0000010000007945 */ /* 0x000fe80003800000 */
[----:B0-----:R-:W-:Y:S01]  /*52e0*/  IMAD.WIDE R48, R109, 0x4, R48 ;  /* 0x000000046d307825 */ /* 0x001fe200078e0230 */
[----:B------:R-:W-:Y:S06]  /*52f0*/  @P6 BRA `(.L_x_1727) ;  /* 0x0000000000346947 */ /* 0x000fec0003800000 */
[----:B------:R-:W2:Y:S04]  /*5300*/  LDL R52, [R1+0x4] ;  /* 0x0000040001347983 */ /* 0x000ea80000100800 */
[----:B------:R-:W3:Y:S01]  /*5310*/  LDL R54, [R1+0x8] ;  /* 0x0000080001367983 */ /* 0x000ee20000100800 */
[----:B------:R-:W-:-:S03]  /*5320*/  LEA R50, P6, R123, R48, 0x2 ;  /* 0x000000307b327211 */ /* 0x000fc600078c10ff */
[----:B------:R0:W-:Y:S01]  /*5330*/  REDG.E.ADD.F32.FTZ.RN.STRONG.GPU desc[UR8][R48.64], R60 ;  /* 0x0000003c300079a6 */ /* 0x0001e2000c10f388 */
[----:B--2---:R-:W-:Y:S02]  /*5340*/  IADD3.X R51, R49, R52, RZ, P6, !PT ;  /* 0x0000003431337210 */ /* 0x004fe400037fe4ff */
[----:B------:R-:W-:-:S03]  /*5350*/  LEA R52, P6, R124, R48, 0x2 ;  /* 0x000000307c347211 */ /* 0x000fc600078c10ff */
[----:B------:R0:W-:Y:S01]  /*5360*/  REDG.E.ADD.F32.FTZ.RN.STRONG.GPU desc[UR8][R50.64], R61 ;  /* 0x0000003d320079a6 */ /* 0x0001e2000c10f388 */
[----:B---3--:R-:W-:Y:S02]  /*5370*/  IADD3.X R53, R49, R54, RZ, P6, !PT ;  /* 0x0000003631357210 */ /* 0x008fe400037fe4ff */
[----:B------:R-:W1:Y:S02]  /*5380*/  LDC.64 R54, c[0x0][0x288] ;  /* 0x0000a200ff367b82 */ /* 0x000e640000000a00 */
[----:B-1----:R-:W-:-:S04]  /*5390*/  LEA R56, P6, R54, R48, 0x2 ;  /* 0x0000003036387211 */ /* 0x002fc800078c10ff */
[----:B------:R-:W-:-:S05]  /*53a0*/  LEA.HI.X R57, R54, R49, R55, 0x2, P6 ;  /* 0x0000003136397211 */ /* 0x000fca00030f1437 */
[----:B------:R0:W-:Y:S04]  /*53b0*/  REDG.E.ADD.F32.FTZ.RN.STRONG.GPU desc[UR8][R56.64], R62 ;  /* 0x0000003e380079a6 */ /* 0x0001e8000c10f388 */
[----:B------:R0:W-:Y:S02]  /*53c0*/  REDG.E.ADD.F32.FTZ.RN.STRONG.GPU desc[UR8][R52.64], R63 ;  /* 0x0000003f340079a6 */ /* 0x0001e4000c10f388 */
.L_x_1727:
[----:B------:R-:W-:Y:S05]  /*53d0*/  BSYNC B0 ;  /* 0x0000000000007941 */ /* 0x000fea0003800000 */
.L_x_1726:
[----:B------:R-:W-:-:S13]  /*53e0*/  ISETP.GE.U32.AND P6, PT, R108, 0x2, PT ;  /* 0x000000026c00780c */ /* 0x000fda0003fc6070 */
[----:B------:R-:W-:Y:S05]  /*53f0*/  @!P6 BRA `(.L_x_1728) ;  /* 0x0000001000ace947 */ /* 0x000fea0003800000 */
[----:B0-----:R-:W0:Y:S01]  /*5400*/  LDC.64 R48, c[0x0][0x258] ;  /* 0x00009600ff307b82 */ /* 0x001e220000000a00 */
        /* <DEDUP_REMOVED lines=31> */
.L_x_1730:
[----:B-1----:R-:W2:Y:S04]  /*5600*/  LDG.E.STRONG.GPU R50, desc[UR8][R48.64] ;  /* 0x0000000830327981 */ /* 0x002ea8000c1ef900 */
[----:B--2---:R-:W-:Y:S01]  /*5610*/  CCTL.IVALL ;  /* 0x00000000ff00798f */ /* 0x004fe20002000000 */
[----:B------:R-:W-:Y:S05]  /*5620*/  YIELD ;  /* 0x0000000000007946 */ /* 0x000fea0003800000 */
[----:B------:R-:W-:-:S13]  /*5630*/  ISETP.NE.AND P6, PT, R50, R57, PT ;  /* 0x000000393200720c */ /* 0x000fda0003fc5270 */
[----:B------:R-:W-:Y:S05]  /*5640*/  @P6 BRA `(.L_x_1730) ;  /* 0xfffffffc00ec6947 */ /* 0x000fea000383ffff */
.L_x_1729:
        /* <DEDUP_REMOVED lines=22> */
.L_x_1734:
        /* <DEDUP_REMOVED lines=115> */
.L_x_1733:
        /* <DEDUP_REMOVED lines=62> */
.L_x_1735:
[----:B------:R-:W-:-:S04]  /*62c0*/  ISETP.NE.AND P6, PT, R48, RZ, PT ;  /* 0x000000ff3000720c */ /* 0x000fc80003fc5270 */
[----:B------:R-:W-:-:S13]  /*62d0*/  ISETP.NE.OR P6, PT, R50, RZ, P6 ;  /* 0x000000ff3200720c */ /* 0x000fda00037c5670 */
[----:B------:R-:W-:Y:S05]  /*62e0*/  @!P6 BRA `(.L_x_1731) ;  /* 0x00000000007ce947 */ /* 0x000fea0003800000 */
.L_x_1732:
        /* <DEDUP_REMOVED lines=31> */
.L_x_1731:
        /* <DEDUP_REMOVED lines=11> */
.L_x_1737:
[----:B------:R-:W-:Y:S05]  /*6590*/  BSYNC B0 ;  /* 0x0000000000007941 */ /* 0x000fea0003800000 */
.L_x_1736:
        /* <DEDUP_REMOVED lines=17> */
.L_x_1728:
[----:B------:R-:W2:Y:S01]  /*66b0*/  S2UR UR6, SR_CgaCtaId ;  /* 0x00000000000679c3 */ /* 0x000ea20000008800 */
[----:B------:R-:W-:Y:S01]  /*66c0*/  UMOV UR5, 0x400 ;  /* 0x0000040000057882 */ /* 0x000fe20000000000 */
[----:B------:R-:W-:Y:S01]  /*66d0*/  ISETP.NE.AND P6, PT, RZ, UR7, PT ;  /* 0x00000007ff007c0c */ /* 0x000fe2000bfc5270 */
[----:B------:R-:W-:Y:S01]  /*66e0*/  ULDC.64 UR12, c[0x0][0x290] ;  /* 0x0000a400000c7ab9 */ /* 0x000fe20000000a00 */
[----:B01----:R-:W-:-:S04]  /*66f0*/  SHF.R.U32.HI R50, RZ, 0x2, R47 ;  /* 0x00000002ff327819 */ /* 0x003fc8000001162f */
[----:B------:R-:W0:Y:S01]  /*6700*/  LDC R49, c[0x0][0x2ac] ;  /* 0x0000ab00ff317b82 */ /* 0x000e220000000800 */
[----:B--2---:R-:W-:Y:S01]  /*6710*/  ULEA UR5, UR6, UR5, 0x18 ;  /* 0x0000000506057291 */ /* 0x004fe2000f8ec03f */
[----:B0-----:R-:W-:-:S08]  /*6720*/  IMAD R50, R49, UR10, R50 ;  /* 0x0000000a31327c24 */ /* 0x001fd0000f8e0232 */
        /* <DEDUP_REMOVED lines=27> */
.L_x_1738:
        /* <DEDUP_REMOVED lines=13> */
[----:B------:R-:W-:Y:S01]  /*69b0*/  IADD3 R49, R45, R49, RZ ;  /* 0x000000312d317210 */ /* 0x000fe20007ffe0ff */
[----:B------:R-:W-:Y:S01]  /*69c0*/  FFMA.FTZ R45, R5, R30, -R104 ;  /* 0x0000001e052d7223 */ /* 0x000fe20000010868 */
[C---:B------:R-:W-:Y:S01]  /*69d0*/  LEA R48, P5, R44.reuse, UR14, 0x2 ;  /* 0x0000000e2c307c11 */ /* 0x040fe2000f8a10ff */
[-C--:B------:R-:W-:Y:S02]  /*69e0*/  FMUL.FTZ R31, R31, R4.reuse ;  /* 0x000000041f1f7220 */ /* 0x080fe40000410000 */
[----:B------:R-:W-:Y:S01]  /*69f0*/  FMUL.FTZ R30, R45, R4 ;  /* 0x000000042d1e7220 */ /* 0x000fe20000410000 */
[----:B------:R-:W-:-:S05]  /*6a00*/  LEA.HI.X R49, R44, UR15, R49, 0x2, P5 ;  /* 0x0000000f2c317c11 */ /* 0x000fca000a8f1431 */
[----:B------:R0:W-:Y:S04]  /*6a10*/  STG.E.64 desc[UR8][R48.64], R30 ;  /* 0x0000001e30007986 */ /* 0x0001e8000c101b08 */
.L_x_1740:
[----:B------:R-:W-:Y:S05]  /*6a20*/  BSYNC B0 ;  /* 0x0000000000007941 */ /* 0x000fea0003800000 */
.L_x_1739:
        /* <DEDUP_REMOVED lines=20> */
.L_x_1741:
[----:B------:R-:W-:Y:S04]  /*6b70*/  BSSY B0, `(.L_x_1742) ;  /* 0x0000013000007945 */ /* 0x000fe80003800000 */
[----:B------:R-:W-:Y:S05]  /*6b80*/  @!P3 BRA `(.L_x_1743) ;  /* 0x000000000044b947 */ /* 0x000fea0003800000 */
[----:B------:R-:W-:Y:S01]  /*6b90*/  ULDC.64 UR14, c[0x0][0x288] ;  /* 0x0000a200000e7ab9 */ /* 0x000fe20000000a00 */
[----:B0-----:R-:W-:Y:S01]  /*6ba0*/  MOV R30, R42 ;  /* 0x0000002a001e7202 */ /* 0x001fe20000000f00 */
        /* <DEDUP_REMOVED lines=15> */
.L_x_1743:
[----:B------:R-:W-:Y:S05]  /*6ca0*/  BSYNC B0 ;  /* 0x0000000000007941 */ /* 0x000fea0003800000 */
.L_x_1742:
        /* <DEDUP_REMOVED lines=19> */
.L_x_1744:
[----:B------:R-:W-:Y:S04]  /*6de0*/  BSSY B0, `(.L_x_1745) ;  /* 0x0000013000007945 */ /* 0x000fe80003800000 */
[----:B------:R-:W-:Y:S05]  /*6df0*/  @!P4 BRA `(.L_x_1746) ;  /* 0x000000000044c947 */ /* 0x000fea0003800000 */
[----:B------:R-:W-:Y:S01]  /*6e00*/  ULDC.64 UR14, c[0x0][0x288] ;  /* 0x0000a200000e7ab9 */ /* 0x000fe20000000a00 */
[----:B-1----:R-:W-:Y:S01]  /*6e10*/  MOV R28, R42 ;  /* 0x0000002a001c7202 */ /* 0x002fe20000000f00 */
[----:B0-----:R-:W-:Y:S01]  /*6e20*/  IMAD R31, R120, UR14, RZ ;  /* 0x0000000e781f7c24 */ /* 0x001fe2000f8e02ff */
        /* <DEDUP_REMOVED lines=14> */
.L_x_1746:
[----:B------:R-:W-:Y:S05]  /*6f10*/  BSYNC B0 ;  /* 0x0000000000007941 */ /* 0x000fea0003800000 */
.L_x_1745:
[----:B------:R-:W-:Y:S05]  /*6f20*/  @!P6 BRA `(.L_x_1747) ;  /* 0x000000000048e947 */ /* 0x000fea0003800000 */
[----:B--2---:R-:W-:Y:S01]  /*6f30*/  FFMA.FTZ R26, R98, R5, R6 ;  /* 0x00000005621a7223 */ /* 0x004fe20000010006 */
[----:B------:R-:W-:-:S03]  /*6f40*/  FFMA.FTZ R27, R97, R46, R7 ;  /* 0x0000002e611b7223 */ /* 0x000fc60000010007 */
[----:B-1----:R-:W-:Y:S01]  /*6f50*/  FMUL.FTZ R28, R26, -1.4426950216293334961 ;  /* 0xbfb8aa3b1a1c7820 */ /* 0x002fe20000410000 */
        /* <DEDUP_REMOVED lines=15> */
.L_x_1747:
[----:B------:R-:W-:Y:S01]  /*7050*/  ISETP.NE.AND P5, PT, R118, RZ, PT ;  /* 0x000000ff7600720c */ /* 0x000fe20003fa5270 */
[----:B------:R-:W-:-:S12]  /*7060*/  BSSY B0, `(.L_x_1748) ;  /* 0x0000015000007945 */ /* 0x000fd80003800000 */
[----:B------:R-:W-:Y:S05]  /*7070*/  @!P5 BRA `(.L_x_1749) ;  /* 0x00000000004cd947 */ /* 0x000fea0003800000 */
[----:B-1----:R-:W-:Y:S01]  /*7080*/  IADD3 R29, R0, 0x60, RZ ;  /* 0x00000060001d7810 */ /* 0x002fe20007ffe0ff */
[----:B------:R-:W-:Y:S01]  /*7090*/  ULDC.64 UR14, c[0x0][0x288] ;  /* 0x0000a200000e7ab9 */ /* 0x000fe20000000a00 */
[----:B--2---:R-:W-:Y:S01]  /*70a0*/  MOV R26, R42 ;  /* 0x0000002a001a7202 */ /* 0x004fe20000000f00 */
[-CC-:B------:R-:W-:Y:S01]  /*70b0*/  FFMA.FTZ R98, R98, R53.reuse, R54.reuse ;  /* 0x0000003562627223 */ /* 0x180fe20000010036 */
[----:B------:R-:W-:Y:S01]  /*70c0*/  SHF.R.S32.HI R28, RZ, 0x1f, R29 ;  /* 0x0000001fff1c7819 */ /* 0x000fe2000001141d */
[----:B------:R-:W-:Y:S01]  /*70d0*/  FFMA.FTZ R97, R97, R53, R54 ;  /* 0x0000003561617223 */ /* 0x000fe20000010036 */
[----:B------:R-:W-:-:S03]  /*70e0*/  MOV R27, R41 ;  /* 0x00000029001b7202 */ /* 0x000fc60000000f00 */
[----:B------:R-:W-:Y:S02]  /*70f0*/  IMAD R28, R28, UR14, RZ ;  /* 0x0000000e1c1c7c24 */ /* 0x000fe4000f8e02ff */
[----:B------:R-:W-:Y:S01]  /*7100*/  FFMA.FTZ R25, R46, R25, -R97 ;  /* 0x000000192e197223 */ /* 0x000fe20000010861 */
[----:B------:R-:W-:-:S04]  /*7110*/  IMAD.WIDE.U32 R26, R29, UR14, R26 ;  /* 0x0000000e1d1a7c25 */ /* 0x000fc8000f8e001a */
[----:B------:R-:W-:Y:S01]  /*7120*/  FMUL.FTZ R25, R25, R4 ;  /* 0x0000000419197220 */ /* 0x000fe20000410000 */
[----:B------:R-:W-:Y:S01]  /*7130*/  IMAD R29, R29, UR15, R28 ;  /* 0x0000000f1d1d7c24 */ /* 0x000fe2000f8e021c */
[----:B------:R-:W-:Y:S02]  /*7140*/  ULDC.64 UR14, c[0x0][0x210] ;  /* 0x00008400000e7ab9 */ /* 0x000fe40000000a00 */
[----:B------:R-:W-:Y:S02]  /*7150*/  LEA R28, P5, R26, UR14, 0x2 ;  /* 0x0000000e1a1c7c11 */ /* 0x000fe4000f8a10ff */
[----:B------:R-:W-:Y:S01]  /*7160*/  IADD3 R29, R27, R29, RZ ;  /* 0x0000001d1b1d7210 */ /* 0x000fe20007ffe0ff */
[----:B------:R-:W-:-:S03]  /*7170*/  FFMA.FTZ R27, R5, R24, -R98 ;  /* 0x00000018051b7223 */ /* 0x000fc60000010862 */
[----:B------:R-:W-:Y:S01]  /*7180*/  LEA.HI.X R29, R26, UR15, R29, 0x2, P5 ;  /* 0x0000000f1a1d7c11 */ /* 0x000fe2000a8f141d */
[----:B------:R-:W-:-:S05]  /*7190*/  FMUL.FTZ R24, R27, R4 ;  /* 0x000000041b187220 */ /* 0x000fca0000410000 */
[----:B------:R3:W-:Y:S02]  /*71a0*/  STG.E.64 desc[UR8][R28.64], R24 ;  /* 0x000000181c007986 */ /* 0x0007e4000c101b08 */
.L_x_1749:
[----:B------:R-:W-:Y:S05]  /*71b0*/  BSYNC B0 ;  /* 0x0000000000007941 */ /* 0x000fea0003800000 */
.L_x_1748:
[----:B------:R-:W-:-:S13]  /*71c0*/  ISETP.NE.AND P5, PT, RZ, UR7, PT ;  /* 0x00000007ff007c0c */ /* 0x000fda000bfa5270 */
[----:B------:R-:W-:Y:S05]  /*71d0*/  @!P5 BRA `(.L_x_1750) ;  /* 0x000000000048d947 */ /* 0x000fea0003800000 */
[----:B---3--:R-:W-:Y:S01]  /*71e0*/  FFMA.FTZ R24, R96, R5, R6 ;  /* 0x0000000560187223 */ /* 0x008fe20000010006 */
[----:B------:R-:W-:-:S03]  /*71f0*/  FFMA.FTZ R25, R95, R46, R7 ;  /* 0x0000002e5f197223 */ /* 0x000fc60000010007 */
[----:B--2---:R-:W-:Y:S01]  /*7200*/  FMUL.FTZ R26, R24, -1.4426950216293334961 ;  /* 0xbfb8aa3b181a7820 */ /* 0x004fe20000410000 */
[----:B-1----:R-:W-:-:S05]  /*7210*/  FMUL.FTZ R28, R25, -1.4426950216293334961 ;  /* 0xbfb8aa3b191c7820 */ /* 0x002fca0000410000 */
[----:B------:R-:W1:Y:S08]  /*7220*/  MUFU.EX2 R26, R26 ;  /* 0x0000001a001a7308 */ /* 0x000e700000000800 */
[----:B------:R-:W2:Y:S01]  /*7230*/  MUFU.EX2 R28, R28 ;  /* 0x0000001c001c7308 */ /* 0x000ea20000000800 */
[----:B-1----:R-:W-:-:S07]  /*7240*/  FADD.FTZ R27, R26, 1 ;  /* 0x3f8000001a1b7421 */ /* 0x002fce0000010000 */
[----:B------:R-:W1:Y:S01]  /*7250*/  MUFU.RCP R27, R27 ;  /* 0x0000001b001b7308 */ /* 0x000e620000001000 */
[----:B--2---:R-:W-:-:S07]  /*7260*/  FADD.FTZ R29, R28, 1 ;  /* 0x3f8000001c1d7421 */ /* 0x004fce0000010000 */
[----:B0-----:R-:W0:Y:S01]  /*7270*/  MUFU.RCP R30, R29 ;  /* 0x0000001d001e7308 */ /* 0x001e220000001000 */
        /* <DEDUP_REMOVED lines=8> */
.L_x_1750:
[----:B------:R-:W-:Y:S01]  /*7300*/  ISETP.NE.AND P5, PT, R117, RZ, PT ;  /* 0x000000ff7500720c */ /* 0x000fe20003fa5270 */
[----:B------:R-:W-:-:S12]  /*7310*/  BSSY B0, `(.L_x_1751) ;  /* 0x0000014000007945 */ /* 0x000fd80003800000 */
[----:B------:R-:W-:Y:S05]  /*7320*/  @!P5 BRA `(.L_x_1752) ;  /* 0x000000000048d947 */ /* 0x000fea0003800000 */
[----:B--2---:R-:W-:Y:S01]  /*7330*/  SHF.R.S32.HI R27, RZ, 0x1f, R74 ;  /* 0x0000001fff1b7819 */ /* 0x004fe2000001144a */
[----:B------:R-:W-:Y:S01]  /*7340*/  ULDC.64 UR14, c[0x0][0x288] ;  /* 0x0000a200000e7ab9 */ /* 0x000fe20000000a00 */
[----:B---3--:R-:W-:Y:S01]  /*7350*/  MOV R24, R42 ;  /* 0x0000002a00187202 */ /* 0x008fe20000000f00 */
[--C-:B------:R-:W-:Y:S01]  /*7360*/  FFMA.FTZ R96, R96, R53, R54.reuse ;  /* 0x0000003560607223 */ /* 0x100fe20000010036 */
[----:B------:R-:W-:Y:S01]  /*7370*/  MOV R25, R41 ;  /* 0x0000002900197202 */ /* 0x000fe20000000f00 */
[----:B------:R-:W-:Y:S02]  /*7380*/  IMAD R27, R27, UR14, RZ ;  /* 0x0000000e1b1b7c24 */ /* 0x000fe4000f8e02ff */
[----:B------:R-:W-:Y:S01]  /*7390*/  FFMA.FTZ R95, R95, R53, R54 ;  /* 0x000000355f5f7223 */ /* 0x000fe20000010036 */
[----:B------:R-:W-:-:S04]  /*73a0*/  IMAD.WIDE.U32 R24, R74, UR14, R24 ;  /* 0x0000000e4a187c25 */ /* 0x000fc8000f8e0018 */
[----:B------:R-:W-:Y:S01]  /*73b0*/  FFMA.FTZ R23, R46, R23, -R95 ;  /* 0x000000172e177223 */ /* 0x000fe2000001085f */
[----:B------:R-:W-:Y:S01]  /*73c0*/  IMAD R27, R74, UR15, R27 ;  /* 0x0000000f4a1b7c24 */ /* 0x000fe2000f8e021b */
[----:B------:R-:W-:Y:S02]  /*73d0*/  ULDC.64 UR14, c[0x0][0x210] ;  /* 0x00008400000e7ab9 */ /* 0x000fe40000000a00 */
[----:B------:R-:W-:Y:S01]  /*73e0*/  FMUL.FTZ R23, R23, R4 ;  /* 0x0000000417177220 */ /* 0x000fe20000410000 */
[----:B------:R-:W-:Y:S02]  /*73f0*/  LEA R26, P5, R24, UR14, 0x2 ;  /* 0x0000000e181a7c11 */ /* 0x000fe4000f8a10ff */
[----:B------:R-:W-:Y:S01]  /*7400*/  IADD3 R27, R25, R27, RZ ;  /* 0x0000001b191b7210 */ /* 0x000fe20007ffe0ff */
[----:B------:R-:W-:-:S03]  /*7410*/  FFMA.FTZ R25, R5, R22, -R96 ;  /* 0x0000001605197223 */ /* 0x000fc60000010860 */
[----:B------:R-:W-:Y:S01]  /*7420*/  LEA.HI.X R27, R24, UR15, R27, 0x2, P5 ;  /* 0x0000000f181b7c11 */ /* 0x000fe2000a8f141b */
[----:B------:R-:W-:-:S05]  /*7430*/  FMUL.FTZ R22, R25, R4 ;  /* 0x0000000419167220 */ /* 0x000fca0000410000 */
[----:B------:R4:W-:Y:S02]  /*7440*/  STG.E.64 desc[UR8][R26.64], R22 ;  /* 0x000000161a007986 */ /* 0x0009e4000c101b08 */
.L_x_1752:
[----:B------:R-:W-:Y:S05]  /*7450*/  BSYNC B0 ;  /* 0x0000000000007941 */ /* 0x000fea0003800000 */
.L_x_1751:
[----:B------:R-:W-:-:S13]  /*7460*/  ISETP.NE.AND P5, PT, RZ, UR7, PT ;  /* 0x00000007ff007c0c */ /* 0x000fda000bfa5270 */
[----:B------:R-:W-:Y:S05]  /*7470*/  @!P5 BRA `(.L_x_1753) ;  /* 0x000000000048d947 */ /* 0x000fea0003800000 */
[----:B----4-:R-:W-:Y:S01]  /*7480*/  FFMA.FTZ R22, R94, R5, R6 ;  /* 0x000000055e167223 */ /* 0x010fe20000010006 */
[----:B------:R-:W-:-:S03]  /*7490*/  FFMA.FTZ R23, R93, R46, R7 ;  /* 0x0000002e5d177223 */ /* 0x000fc60000010007 */
[----:B---3--:R-:W-:Y:S01]  /*74a0*/  FMUL.FTZ R24, R22, -1.4426950216293334961 ;  /* 0xbfb8aa3b16187820 */ /* 0x008fe20000410000 */
[----:B--2---:R-:W-:-:S05]  /*74b0*/  FMUL.FTZ R26, R23, -1.4426950216293334961 ;  /* 0xbfb8aa3b171a7820 */ /* 0x004fca0000410000 */
[----:B------:R-:W2:Y:S08]  /*74c0*/  MUFU.EX2 R24, R24 ;  /* 0x0000001800187308 */ /* 0x000eb00000000800 */
[----:B------:R-:W3:Y:S01]  /*74d0*/  MUFU.EX2 R26, R26 ;  /* 0x0000001a001a7308 */ /* 0x000ee20000000800 */
[----:B--2---:R-:W-:-:S07]  /*74e0*/  FADD.FTZ R25, R24, 1 ;  /* 0x3f80000018197421 */ /* 0x004fce0000010000 */
[----:B------:R-:W2:Y:S01]  /*74f0*/  MUFU.RCP R25, R25 ;  /* 0x0000001900197308 */ /* 0x000ea20000001000 */
[----:B---3--:R-:W-:-:S07]  /*7500*/  FADD.FTZ R27, R26, 1 ;  /* 0x3f8000001a1b7421 */ /* 0x008fce0000010000 */
[----:B-1----:R-:W0:Y:S01]  /*7510*/  MUFU.RCP R28, R27 ;  /* 0x0000001b001c7308 */ /* 0x002e220000001000 */
[----:B--2---:R-:W-:Y:S01]  /*7520*/  FADD.FTZ R29, -R25, 1 ;  /* 0x3f800000191d7421 */ /* 0x004fe20000010100 */
[----:B------:R-:W-:-:S03]  /*7530*/  FMUL.FTZ R20, R20, R25 ;  /* 0x0000001914147220 */ /* 0x000fc60000410000 */
[----:B------:R-:W-:Y:S01]  /*7540*/  FFMA.FTZ R29, R22, R29, 1 ;  /* 0x3f800000161d7423 */ /* 0x000fe2000001001d */
[----:B0-----:R-:W-:Y:S01]  /*7550*/  FADD.FTZ R30, -R28, 1 ;  /* 0x3f8000001c1e7421 */ /* 0x001fe20000010100 */
[----:B------:R-:W-:Y:S02]  /*7560*/  FMUL.FTZ R21, R21, R28 ;  /* 0x0000001c15157220 */ /* 0x000fe40000410000 */
[----:B------:R-:W-:Y:S01]  /*7570*/  FMUL.FTZ R20, R20, R29 ;  /* 0x0000001d14147220 */ /* 0x000fe20000410000 */
[----:B------:R-:W-:-:S04]  /*7580*/  FFMA.FTZ R30, R23, R30, 1 ;  /* 0x3f800000171e7423 */ /* 0x000fc8000001001e */
[----:B------:R-:W-:-:S07]  /*7590*/  FMUL.FTZ R21, R21, R30 ;  /* 0x0000001e15157220 */ /* 0x000fce0000410000 */
.L_x_1753:
[----:B------:R-:W-:Y:S01]  /*75a0*/  ISETP.NE.AND P5, PT, R116, RZ, PT ;  /* 0x000000ff7400720c */ /* 0x000fe20003fa5270 */
[----:B------:R-:W-:-:S12]  /*75b0*/  BSSY B0, `(.L_x_1754) ;  /* 0x0000015000007945 */ /* 0x000fd80003800000 */
[----:B------:R-:W-:Y:S05]  /*75c0*/  @!P5 BRA `(.L_x_1755) ;  /* 0x00000000004cd947 */ /* 0x000fea0003800000 */
[----:B---3--:R-:W-:Y:S01]  /*75d0*/  IADD3 R25, R0, 0xa0, RZ ;  /* 0x000000a000197810 */ /* 0x008fe20007ffe0ff */
[----:B------:R-:W-:Y:S01]  /*75e0*/  ULDC.64 UR14, c[0x0][0x288] ;  /* 0x0000a200000e7ab9 */ /* 0x000fe20000000a00 */
[----:B----4-:R-:W-:Y:S01]  /*75f0*/  MOV R22, R42 ;  /* 0x0000002a00167202 */ /* 0x010fe20000000f00 */
        /* <DEDUP_REMOVED lines=16> */
.L_x_1755:
[----:B------:R-:W-:Y:S05]  /*7700*/  BSYNC B0 ;  /* 0x0000000000007941 */ /* 0x000fea0003800000 */
.L_x_1754:
[----:B------:R-:W-:-:S13]  /*7710*/  ISETP.NE.AND P5, PT, RZ, UR7, PT ;  /* 0x00000007ff007c0c */ /* 0x000fda000bfa5270 */
[----:B------:R-:W-:Y:S05]  /*7720*/  @!P5 BRA `(.L_x_1756) ;  /* 0x000000000048d947 */ /* 0x000fea0003800000 */
[----:B---3--:R-:W-:Y:S01]  /*7730*/  FFMA.FTZ R20, R92, R5, R6 ;  /* 0x000000055c147223 */ /* 0x008fe20000010006 */
[----:B------:R-:W-:-:S03]  /*7740*/  FFMA.FTZ R21, R91, R46, R7 ;  /* 0x0000002e5b157223 */ /* 0x000fc60000010007 */
[----:B----4-:R-:W-:Y:S01]  /*7750*/  FMUL.FTZ R22, R20, -1.4426950216293334961 ;  /* 0xbfb8aa3b14167820 */ /* 0x010fe20000410000 */
[----:B------:R-:W-:-:S05]  /*7760*/  FMUL.FTZ R24, R21, -1.4426950216293334961 ;  /* 0xbfb8aa3b15187820 */ /* 0x000fca0000410000 */
[----:B------:R-:W3:Y:S08]  /*7770*/  MUFU.EX2 R22, R22 ;  /* 0x0000001600167308 */ /* 0x000ef00000000800 */
[----:B------:R-:W4:Y:S01]  /*7780*/  MUFU.EX2 R24, R24 ;  /* 0x0000001800187308 */ /* 0x000f220000000800 */
[----:B---3--:R-:W-:-:S07]  /*7790*/  FADD.FTZ R23, R22, 1 ;  /* 0x3f80000016177421 */ /* 0x008fce0000010000 */
[----:B------:R-:W3:Y:S01]  /*77a0*/  MUFU.RCP R23, R23 ;  /* 0x0000001700177308 */ /* 0x000ee20000001000 */
[----:B----4-:R-:W-:-:S07]  /*77b0*/  FADD.FTZ R25, R24, 1 ;  /* 0x3f80000018197421 */ /* 0x010fce0000010000 */
[----:B--2---:R-:W1:Y:S01]  /*77c0*/  MUFU.RCP R26, R25 ;  /* 0x00000019001a7308 */ /* 0x004e620000001000 */
[----:B---3--:R-:W-:Y:S01]  /*77d0*/  FADD.FTZ R27, -R23, 1 ;  /* 0x3f800000171b7421 */ /* 0x008fe20000010100 */
[----:B------:R-:W-:-:S03]  /*77e0*/  FMUL.FTZ R18, R18, R23 ;  /* 0x0000001712127220 */ /* 0x000fc60000410000 */
[----:B------:R-:W-:Y:S01]  /*77f0*/  FFMA.FTZ R27, R20, R27, 1 ;  /* 0x3f800000141b7423 */ /* 0x000fe2000001001b */
[----:B-1----:R-:W-:Y:S01]  /*7800*/  FADD.FTZ R28, -R26, 1 ;  /* 0x3f8000001a1c7421 */ /* 0x002fe20000010100 */
[----:B------:R-:W-:Y:S02]  /*7810*/  FMUL.FTZ R19, R19, R26 ;  /* 0x0000001a13137220 */ /* 0x000fe40000410000 */
[----:B------:R-:W-:Y:S01]  /*7820*/  FMUL.FTZ R18, R18, R27 ;  /* 0x0000001b12127220 */ /* 0x000fe20000410000 */
[----:B------:R-:W-:-:S04]  /*7830*/  FFMA.FTZ R28, R21, R28, 1 ;  /* 0x3f800000151c7423 */ /* 0x000fc8000001001c */
[----:B------:R-:W-:-:S07]  /*7840*/  FMUL.FTZ R19, R19, R28 ;  /* 0x0000001c13137220 */ /* 0x000fce0000410000 */
.L_x_1756:
[----:B------:R-:W-:Y:S01]  /*7850*/  ISETP.NE.AND P5, PT, R115, RZ, PT ;  /* 0x000000ff7300720c */ /* 0x000fe20003fa5270 */
[----:B------:R-:W-:-:S12]  /*7860*/  BSSY B0, `(.L_x_1757) ;  /* 0x0000015000007945 */ /* 0x000fd80003800000 */
[----:B------:R-:W-:Y:S05]  /*7870*/  @!P5 BRA `(.L_x_1758) ;  /* 0x00000000004cd947 */ /* 0x000fea0003800000 */
[----:B----4-:R-:W-:Y:S01]  /*7880*/  IADD3 R23, R0, 0xc0, RZ ;  /* 0x000000c000177810 */ /* 0x010fe20007ffe0ff */
[----:B------:R-:W-:Y:S01]  /*7890*/  ULDC.64 UR14, c[0x0][0x288] ;  /* 0x0000a200000e7ab9 */ /* 0x000fe20000000a00 */
[----:B---3--:R-:W-:Y:S01]  /*78a0*/  MOV R20, R42 ;  /* 0x0000002a00147202 */ /* 0x008fe20000000f00 */
        /* <DEDUP_REMOVED lines=16> */
.L_x_1758:
[----:B------:R-:W-:Y:S05]  /*79b0*/  BSYNC B0 ;  /* 0x0000000000007941 */ /* 0x000fea0003800000 */
.L_x_1757:
[----:B------:R-:W-:-:S13]  /*79c0*/  ISETP.NE.AND P5, PT, RZ, UR7, PT ;  /* 0x00000007ff007c0c */ /* 0x000fda000bfa5270 */
[----:B------:R-:W-:Y:S05]  /*79d0*/  @!P5 BRA `(.L_x_1759) ;  /* 0x000000000048d947 */ /* 0x000fea0003800000 */
[----:B---3--:R-:W-:Y:S01]  /*79e0*/  FFMA.FTZ R18, R90, R5, R6 ;  /* 0x000000055a127223 */ /* 0x008fe20000010006 */
[----:B------:R-:W-:-:S03]  /*79f0*/  FFMA.FTZ R19, R89, R46, R7 ;  /* 0x0000002e59137223 */ /* 0x000fc60000010007 */
[----:B------:R-:W-:Y:S01]  /*7a00*/  FMUL.FTZ R20, R18, -1.4426950216293334961 ;  /* 0xbfb8aa3b12147820 */ /* 0x000fe20000410000 */
[----:B----4-:R-:W-:-:S05]  /*7a10*/  FMUL.FTZ R22, R19, -1.4426950216293334961 ;  /* 0xbfb8aa3b13167820 */ /* 0x010fca0000410000 */
[----:B------:R-:W3:Y:S08]  /*7a20*/  MUFU.EX2 R20, R20 ;  /* 0x0000001400147308 */ /* 0x000ef00000000800 */
[----:B------:R-:W4:Y:S01]  /*7a30*/  MUFU.EX2 R22, R22 ;  /* 0x0000001600167308 */ /* 0x000f220000000800 */
[----:B---3--:R-:W-:-:S07]  /*7a40*/  FADD.FTZ R21, R20, 1 ;  /* 0x3f80000014157421 */ /* 0x008fce0000010000 */
[----:B------:R-:W3:Y:S01]  /*7a50*/  MUFU.RCP R21, R21 ;  /* 0x0000001500157308 */ /* 0x000ee20000001000 */
[----:B----4-:R-:W-:-:S07]  /*7a60*/  FADD.FTZ R23, R22, 1 ;  /* 0x3f80000016177421 */ /* 0x010fce0000010000 */
[----:B------:R-:W2:Y:S01]  /*7a70*/  MUFU.RCP R24, R23 ;  /* 0x0000001700187308 */ /* 0x000ea20000001000 */
[----:B---3--:R-:W-:Y:S01]  /*7a80*/  FADD.FTZ R25, -R21, 1 ;  /* 0x3f80000015197421 */ /* 0x008fe20000010100 */
[----:B------:R-:W-:-:S03]  /*7a90*/  FMUL.FTZ R16, R16, R21 ;  /* 0x0000001510107220 */ /* 0x000fc60000410000 */
[----:B------:R-:W-:Y:S01]  /*7aa0*/  FFMA.FTZ R25, R18, R25, 1 ;  /* 0x3f80000012197423 */ /* 0x000fe20000010019 */
[----:B--2---:R-:W-:Y:S01]  /*7ab0*/  FADD.FTZ R26, -R24, 1 ;  /* 0x3f800000181a7421 */ /* 0x004fe20000010100 */
[----:B------:R-:W-:Y:S02]  /*7ac0*/  FMUL.FTZ R17, R17, R24 ;  /* 0x0000001811117220 */ /* 0x000fe40000410000 */
[----:B------:R-:W-:Y:S01]  /*7ad0*/  FMUL.FTZ R16, R16, R25 ;  /* 0x0000001910107220 */ /* 0x000fe20000410000 */
[----:B------:R-:W-:-:S04]  /*7ae0*/  FFMA.FTZ R26, R19, R26, 1 ;  /* 0x3f800000131a7423 */ /* 0x000fc8000001001a */
[----:B------:R-:W-:-:S07]  /*7af0*/  FMUL.FTZ R17, R17, R26 ;  /* 0x0000001a11117220 */ /* 0x000fce0000410000 */
.L_x_1759:
[----:B------:R-:W-:Y:S01]  /*7b00*/  ISETP.NE.AND P5, PT, R114, RZ, PT ;  /* 0x000000ff7200720c */ /* 0x000fe20003fa5270 */
[----:B------:R-:W-:-:S12]  /*7b10*/  BSSY B0, `(.L_x_1760) ;  /* 0x0000015000007945 */ /* 0x000fd80003800000 */
[----:B------:R-:W-:Y:S05]  /*7b20*/  @!P5 BRA `(.L_x_1761) ;  /* 0x00000000004cd947 */ /* 0x000fea0003800000 */
[----:B---3--:R-:W-:Y:S01]  /*7b30*/  IADD3 R21, R0, 0xe0, RZ ;  /* 0x000000e000157810 */ /* 0x008fe20007ffe0ff */
[----:B------:R-:W-:Y:S01]  /*7b40*/  ULDC.64 UR14, c[0x0][0x288] ;  /* 0x0000a200000e7ab9 */ /* 0x000fe20000000a00 */
[----:B------:R-:W-:Y:S01]  /*7b50*/  MOV R18, R42 ;  /* 0x0000002a00127202 */ /* 0x000fe20000000f00 */
        /* <DEDUP_REMOVED lines=16> */
.L_x_1761:
[----:B------:R-:W-:Y:S05]  /*7c60*/  BSYNC B0 ;  /* 0x0000000000007941 */ /* 0x000fea0003800000 */
.L_x_1760:
[----:B------:R-:W-:-:S13]  /*7c70*/  ISETP.NE.AND P5, PT, RZ, UR7, PT ;  /* 0x00000007ff007c0c */ /* 0x000fda000bfa5270 */
[----:B------:R-:W-:Y:S05]  /*7c80*/  @!P5 BRA `(.L_x_1762) ;  /* 0x000000000048d947 */ /* 0x000fea0003800000 */
[----:B---3--:R-:W-:Y:S01]  /*7c90*/  FFMA.FTZ R16, R88, R5, R6 ;  /* 0x0000000558107223 */ /* 0x008fe20000010006 */
[----:B------:R-:W-:-:S03]  /*7ca0*/  FFMA.FTZ R17, R87, R46, R7 ;  /* 0x0000002e57117223 */ /* 0x000fc60000010007 */
[----:B------:R-:W-:Y:S01]  /*7cb0*/  FMUL.FTZ R18, R16, -1.4426950216293334961 ;  /* 0xbfb8aa3b10127820 */ /* 0x000fe20000410000 */
[----:B------:R-:W-:-:S05]  /*7cc0*/  FMUL.FTZ R20, R17, -1.4426950216293334961 ;  /* 0xbfb8aa3b11147820 */ /* 0x000fca0000410000 */
[----:B------:R-:W3:Y:S08]  /*7cd0*/  MUFU.EX2 R18, R18 ;  /* 0x0000001200127308 */ /* 0x000ef00000000800 */
[----:B------:R-:W5:Y:S01]  /*7ce0*/  MUFU.EX2 R20, R20 ;  /* 0x0000001400147308 */ /* 0x000f620000000800 */
[----:B---3--:R-:W-:-:S07]  /*7cf0*/  FADD.FTZ R19, R18, 1 ;  /* 0x3f80000012137421 */ /* 0x008fce0000010000 */
[----:B------:R-:W3:Y:S01]  /*7d00*/  MUFU.RCP R19, R19 ;  /* 0x0000001300137308 */ /* 0x000ee20000001000 */
[----:B-----5:R-:W-:-:S07]  /*7d10*/  FADD.FTZ R21, R20, 1 ;  /* 0x3f80000014157421 */ /* 0x020fce0000010000 */
[----:B----4-:R-:W4:Y:S01]  /*7d20*/  MUFU.RCP R22, R21 ;  /* 0x0000001500167308 */ /* 0x010f220000001000 */
[----:B---3--:R-:W-:Y:S01]  /*7d30*/  FADD.FTZ R23, -R19, 1 ;  /* 0x3f80000013177421 */ /* 0x008fe20000010100 */
[----:B------:R-:W-:-:S03]  /*7d40*/  FMUL.FTZ R14, R14, R19 ;  /* 0x000000130e0e7220 */ /* 0x000fc60000410000 */
[----:B------:R-:W-:Y:S01]  /*7d50*/  FFMA.FTZ R23, R16, R23, 1 ;  /* 0x3f80000010177423 */ /* 0x000fe20000010017 */
[----:B----4-:R-:W-:Y:S01]  /*7d60*/  FADD.FTZ R24, -R22, 1 ;  /* 0x3f80000016187421 */ /* 0x010fe20000010100 */
[----:B------:R-:W-:Y:S02]  /*7d70*/  FMUL.FTZ R15, R15, R22 ;  /* 0x000000160f0f7220 */ /* 0x000fe40000410000 */
[----:B------:R-:W-:Y:S01]  /*7d80*/  FMUL.FTZ R14, R14, R23 ;  /* 0x000000170e0e7220 */ /* 0x000fe20000410000 */
[----:B------:R-:W-:-:S04]  /*7d90*/  FFMA.FTZ R24, R17, R24, 1 ;  /* 0x3f80000011187423 */ /* 0x000fc80000010018 */
[----:B------:R-:W-:-:S07]  /*7da0*/  FMUL.FTZ R15, R15, R24 ;  /* 0x000000180f0f7220 */ /* 0x000fce0000410000 */
.L_x_1762:
        /* <DEDUP_REMOVED lines=22> */
.L_x_1764:
[----:B------:R-:W-:Y:S05]  /*7f10*/  BSYNC B0 ;  /* 0x0000000000007941 */ /* 0x000fea0003800000 */
.L_x_1763:
        /* <DEDUP_REMOVED lines=11> */
[----:B------:R-:W4:Y:S01]  /*7fd0*/  MUFU.RCP R20, R19 ;  /* 0x0000001300147308 */ /* 0x000f220000001000 */
        /* <DEDUP_REMOVED lines=8> */
.L_x_1765:
[----:B------:R-:W-:Y:S04]  /*8060*/  BSSY B0, `(.L_x_1766) ;  /* 0x0000015000007945 */ /* 0x000fe80003800000 */
        /* <DEDUP_REMOVED lines=20> */
.L_x_1767:
[----:B------:R-:W-:Y:S05]  /*81b0*/  BSYNC B0 ;  /* 0x0000000000007941 */ /* 0x000fea0003800000 */
.L_x_1766:
        /* <DEDUP_REMOVED lines=10> */
[----:B------:R-:W5:Y:S01]  /*8260*/  MUFU.RCP R18, R17 ;  /* 0x0000001100127308 */ /* 0x000f620000001000 */
[----:B---3--:R-:W-:Y:S01]  /*8270*/  FADD.FTZ R19, -R15, 1 ;  /* 0x3f8000000f137421 */ /* 0x008fe20000010100 */
[----:B------:R-:W-:-:S03]  /*8280*/  FMUL.FTZ R10, R10, R15 ;  /* 0x0000000f0a0a7220 */ /* 0x000fc60000410000 */
[----:B------:R-:W-:Y:S01]  /*8290*/  FFMA.FTZ R19, R12, R19, 1 ;  /* 0x3f8000000c137423 */ /* 0x000fe20000010013 */
[----:B-----5:R-:W-:Y:S01]  /*82a0*/  FADD.FTZ R20, -R18, 1 ;  /* 0x3f80000012147421 */ /* 0x020fe20000010100 */
[----:B------:R-:W-:Y:S02]  /*82b0*/  FMUL.FTZ R11, R11, R18 ;  /* 0x000000120b0b7220 */ /* 0x000fe40000410000 */
[----:B------:R-:W-:Y:S01]  /*82c0*/  FMUL.FTZ R10, R10, R19 ;  /* 0x000000130a0a7220 */ /* 0x000fe20000410000 */
[----:B------:R-:W-:-:S04]  /*82d0*/  FFMA.FTZ R20, R13, R20, 1 ;  /* 0x3f8000000d147423 */ /* 0x000fc80000010014 */
[----:B------:R-:W-:-:S07]  /*82e0*/  FMUL.FTZ R11, R11, R20 ;  /* 0x000000140b0b7220 */ /* 0x000fce0000410000 */
.L_x_1768:
        /* <DEDUP_REMOVED lines=21> */
.L_x_1770:
[----:B------:R-:W-:Y:S05]  /*8440*/  BSYNC B0 ;  /* 0x0000000000007941 */ /* 0x000fea0003800000 */
.L_x_1769:
        /* <DEDUP_REMOVED lines=19> */
.L_x_1771:
        /* <DEDUP_REMOVED lines=21> */
.L_x_1773:
[----:B------:R-:W-:Y:S05]  /*86d0*/  BSYNC B0 ;  /* 0x0000000000007941 */ /* 0x000fea0003800000 */
.L_x_1772:
        /* <DEDUP_REMOVED lines=19> */
.L_x_1774:
[----:B------:R-:W-:Y:S01]  /*8810*/  ISETP.GE.U32.AND P5, PT, R51, UR12, PT ;  /* 0x0000000c33007c0c */ /* 0x000fe2000bfa6070 */
[----:B------:R-:W-:Y:S01]  /*8820*/  BSSY B0, `(.L_x_1775) ;  /* 0x0000019000007945 */ /* 0x000fe20003800000 */
[----:B---3--:R-:W-:Y:S02]  /*8830*/  IADD3 R17, R50, 0x1a0, RZ ;  /* 0x000001a032117810 */ /* 0x008fe40007ffe0ff */
[----:B------:R-:W-:Y:S02]  /*8840*/  ISETP.GE.AND.EX P5, PT, R52, UR13, PT, P5 ;  /* 0x0000000d34007c0c */ /* 0x000fe4000bfa6350 */
[----:B------:R-:W-:Y:S02]  /*8850*/  SHF.R.S32.HI R18, RZ, 0x1f, R17 ;  /* 0x0000001fff127819 */ /* 0x000fe40000011411 */
[----:B------:R-:W-:-:S13]  /*8860*/  ISETP.LT.U32.AND P5, PT, R47, 0x80, !P5 ;  /* 0x000000802f00780c */ /* 0x000fda0006fa1070 */
[----:B------:R-:W-:Y:S05]  /*8870*/  @!P5 BRA `(.L_x_1776) ;  /* 0x00000000004cd947 */ /* 0x000fea0003800000 */
[----:B------:R-:W-:Y:S01]  /*8880*/  IADD3 R13, R0, 0x180, RZ ;  /* 0x00000180000d7810 */ /* 0x000fe20007ffe0ff */
        /* <DEDUP_REMOVED lines=9> */
[----:B------:R-:W-:Y:S01]  /*8920*/  IMAD R9, R13, UR15, R12 ;  /* 0x0000000f0d097c24 */ /* 0x000fe2000f8e020c */
[----:B------:R-:W-:Y:S02]  /*8930*/  ULDC.64 UR14, c[0x0][0x210] ;  /* 0x00008400000e7ab9 */ /* 0x000fe40000000a00 */
[----:B------:R-:W-:Y:S02]  /*8940*/  LEA R8, P5, R10, UR14, 0x2 ;  /* 0x0000000e0a087c11 */ /* 0x000fe4000f8a10ff */
[----:B------:R-:W-:Y:S01]  /*8950*/  IADD3 R9, R11, R9, RZ ;  /* 0x000000090b097210 */ /* 0x000fe20007ffe0ff */
[----:B------:R-:W-:-:S03]  /*8960*/  FFMA.FTZ R11, R5, R38, -R80 ;  /* 0x00000026050b7223 */ /* 0x000fc60000010850 */
[----:B------:R-:W-:Y:S01]  /*8970*/  LEA.HI.X R9, R10, UR15, R9, 0x2, P5 ;  /* 0x0000000f0a097c11 */ /* 0x000fe2000a8f1409 */
[-C--:B------:R-:W-:Y:S01]  /*8980*/  FMUL.FTZ R10, R11, R4.reuse ;  /* 0x000000040b0a7220 */ /* 0x080fe20000410000 */
[----:B------:R-:W-:-:S05]  /*8990*/  FMUL.FTZ R11, R79, R4 ;  /* 0x000000044f0b7220 */ /* 0x000fca0000410000 */
[----:B------:R3:W-:Y:S02]  /*89a0*/  STG.E.64 desc[UR8][R8.64], R10 ;  /* 0x0000000a08007986 */ /* 0x0007e4000c101b08 */
.L_x_1776:
[----:B------:R-:W-:Y:S05]  /*89b0*/  BSYNC B0 ;  /* 0x0000000000007941 */ /* 0x000fea0003800000 */
.L_x_1775:
        /* <DEDUP_REMOVED lines=19> */
.L_x_1777:
        /* <DEDUP_REMOVED lines=26> */
.L_x_1779:
[----:B------:R-:W-:Y:S05]  /*8c90*/  BSYNC B0 ;  /* 0x0000000000007941 */ /* 0x000fea0003800000 */
.L_x_1778:
        /* <DEDUP_REMOVED lines=19> */
.L_x_1780:
        /* <DEDUP_REMOVED lines=26> */
.L_x_1782:
[----:B------:R-:W-:Y:S05]  /*8f70*/  BSYNC B0 ;  /* 0x0000000000007941 */ /* 0x000fea0003800000 */
.L_x_1781:
[----:B------:R-:W-:Y:S05]  /*8f80*/  @!P6 BRA `(.L_x_1783) ;  /* 0x000000000048e947 */ /* 0x000fea0003800000 */
[----:B------:R-:W-:Y:S01]  /*8f90*/  FFMA.FTZ R6, R107, R5, R6 ;  /* 0x000000056b067223 */ /* 0x000fe20000010006 */
[----:B------:R-:W-:-:S03]  /*8fa0*/  FFMA.FTZ R7, R106, R46, R7 ;  /* 0x0000002e6a077223 */ /* 0x000fc60000010007 */
[----:B---3--:R-:W-:Y:S01]  /*8fb0*/  FMUL.FTZ R8, R6, -1.4426950216293334961 ;  /* 0xbfb8aa3b06087820 */ /* 0x008fe20000410000 */
        /* <DEDUP_REMOVED lines=15> */
.L_x_1783:
        /* <DEDUP_REMOVED lines=8> */
[-CC-:B---3--:R-:W-:Y:S01]  /*9130*/  FFMA.FTZ R8, R107, R53.reuse, R54.reuse ;  /* 0x000000356b087223 */ /* 0x188fe20000010036 */
        /* <DEDUP_REMOVED lines=13> */
.L_x_1785:
[----:B------:R-:W-:Y:S05]  /*9210*/  BSYNC B0 ;  /* 0x0000000000007941 */ /* 0x000fea0003800000 */
.L_x_1784:
[----:B------:R-:W-:Y:S02]  /*9220*/  IADD3 R73, R2, R73, RZ ;  /* 0x0000004902497210 */ /* 0x000fe40007ffe0ff */
[----:B------:R-:W-:Y:S02]  /*9230*/  IADD3 R110, R110, 0x1, RZ ;  /* 0x000000016e6e7810 */ /* 0x000fe40007ffe0ff */
[----:B------:R-:W-:-:S13]  /*9240*/  ISETP.GE.AND P5, PT, R73, UR4, PT ;  /* 0x0000000449007c0c */ /* 0x000fda000bfa6270 */
[----:B------:R-:W-:Y:S05]  /*9250*/  @!P5 BRA `(.L_x_1786) ;  /* 0xffffff740018d947 */ /* 0x000fea000383ffff */
.L_x_1703:
[----:B------:R-:W5:Y:S01]  /*9260*/  LDC R4, c[0x0][0xc] ;  /* 0x00000300ff047b82 */ /* 0x000f620000000800 */
[----:B------:R-:W-:Y:S01]  /*9270*/  ISETP.NE.AND P2, PT, R47, RZ, PT ;  /* 0x000000ff2f00720c */ /* 0x000fe20003f45270 */
[----:B------:R-:W-:Y:S06]  /*9280*/  BSSY B0, `(.L_x_1787) ;  /* 0x0000015000007945 */ /* 0x000fec0003800000 */
[----:B---3--:R-:W3:Y:S08]  /*9290*/  LDC R7, c[0x0][0x10] ;  /* 0x00000400ff077b82 */ /* 0x008ef00000000800 */
[----:B------:R-:W0:Y:S01]  /*92a0*/  LDC.64 R2, c[0x0][0x258] ;  /* 0x00009600ff027b82 */ /* 0x000e220000000a00 */
[----:B-----5:R-:W-:-:S02]  /*92b0*/  IADD3 R0, R4, -0x1, RZ ;  /* 0xffffffff04007810 */ /* 0x020fc40007ffe0ff */
[----:B------:R-:W-:Y:S02]  /*92c0*/  ISETP.NE.AND P1, PT, R4, 0x1, PT ;  /* 0x000000010400780c */ /* 0x000fe40003f25270 */
[----:B------:R-:W-:Y:S02]  /*92d0*/  ISETP.NE.AND P0, PT, R0, UR10, PT ;  /* 0x0000000a00007c0c */ /* 0x000fe4000bf05270 */
[C---:B---3--:R-:W-:Y:S02]  /*92e0*/  IADD3 R5, R7.reuse, -0x1, RZ ;  /* 0xffffffff07057810 */ /* 0x048fe40007ffe0ff */
[----:B------:R-:W-:Y:S02]  /*92f0*/  SHF.L.U32 R0, R7, 0x1, RZ ;  /* 0x0000000107007819 */ /* 0x000fe400000006ff */
[----:B------:R-:W-:Y:S02]  /*9300*/  ISETP.NE.OR P0, PT, R72, R5, P0 ;  /* 0x000000054800720c */ /* 0x000fe40000705670 */
[----:B------:R-:W-:-:S05]  /*9310*/  SEL R5, R0, RZ, P1 ;  /* 0x000000ff00057207 */ /* 0x000fca0000800000 */
[----:B0-----:R-:W-:Y:S01]  /*9320*/  IMAD.WIDE.U32 R2, R5, 0x4, R2 ;  /* 0x0000000405027825 */ /* 0x001fe200078e0002 */
[----:B------:R-:W-:Y:S06]  /*9330*/  @P2 BRA `(.L_x_1788) ;  /* 0x0000000000242947 */ /* 0x000fec0003800000 */
[----:B------:R-:W0:Y:S01]  /*9340*/  S2R R0, SR_LANEID ;  /* 0x0000000000007919 */ /* 0x000e220000000000 */
[----:B------:R-:W-:Y:S02]  /*9350*/  VOTEU.ANY UR4, UPT, PT ;  /* 0x0000000000047886 */ /* 0x000fe400038e0100 */
[----:B------:R-:W-:Y:S02]  /*9360*/  UFLO.U32 UR5, UR4 ;  /* 0x00000004000572bd */ /* 0x000fe400080e0000 */
[----:B------:R-:W3:Y:S04]  /*9370*/  POPC R5, UR4 ;  /* 0x0000000400057d09 */ /* 0x000ee80008000000 */
[----:B0-----:R-:W-:-:S13]  /*9380*/  ISETP.EQ.U32.AND P1, PT, R0, UR5, PT ;  /* 0x0000000500007c0c */ /* 0x001fda000bf22070 */
[----:B------:R-:W-:Y:S06]  /*9390*/  @P1 MEMBAR.ALL.GPU ;  /* 0x0000000000001992 */ /* 0x000fec000000a000 */
[----:B------:R-:W-:-:S00]  /*93a0*/  @P1 ERRBAR ;  /* 0x00000000000019ab */ /* 0x000fc00000000000 */
[----:B------:R-:W-:Y:S06]  /*93b0*/  @P1 CGAERRBAR ;  /* 0x00000000000015ab */ /* 0x000fec0000000000 */
[----:B---3--:R0:W-:Y:S02]  /*93c0*/  @P1 REDG.E.ADD.S32.STRONG.GPU desc[UR8][R2.64], R5 ;  /* 0x000000050200198e */ /* 0x0081e4000c10e388 */
.L_x_1788:
[----:B------:R-:W-:Y:S05]  /*93d0*/  BSYNC B0 ;  /* 0x0000000000007941 */ /* 0x000fea0003800000 */
.L_x_1787:
[----:B------:R-:W-:Y:S05]  /*93e0*/  @P0 EXIT ;  /* 0x000000000000094d */ /* 0x000fea0003800000 */
[----:B------:R-:W-:Y:S05]  /*93f0*/  @P2 BRA `(.L_x_1789) ;  /* 0x0000000000202947 */ /* 0x000fea0003800000 */
[----:B------:R-:W-:-:S05]  /*9400*/  IMAD R0, R4, R7, RZ ;  /* 0x0000000704007224 */ /* 0x000fca00078e02ff */
[----:B------:R-:W-:-:S13]  /*9410*/  ISETP.NE.AND P0, PT, R0, -0x1, PT ;  /* 0xffffffff0000780c */ /* 0x000fda0003f05270 */
[----:B------:R-:W-:Y:S05]  /*9420*/  @!P0 BRA `(.L_x_1789) ;  /* 0x0000000000148947 */ /* 0x000fea0003800000 */
.L_x_1790:
[----:B0-----:R-:W3:Y:S04]  /*9430*/  LDG.E.STRONG.GPU R5, desc[UR8][R2.64] ;  /* 0x0000000802057981 */ /* 0x001ee8000c1ef900 */
[----:B---3--:R-:W-:Y:S01]  /*9440*/  CCTL.IVALL ;  /* 0x00000000ff00798f */ /* 0x008fe20002000000 */
[----:B------:R-:W-:Y:S05]  /*9450*/  YIELD ;  /* 0x0000000000007946 */ /* 0x000fea0003800000 */
[----:B------:R-:W-:-:S13]  /*9460*/  ISETP.NE.AND P0, PT, R5, R0, PT ;  /* 0x000000000500720c */ /* 0x000fda0003f05270 */
[----:B------:R-:W-:Y:S05]  /*9470*/  @P0 BRA `(.L_x_1790) ;  /* 0xfffffffc00ec0947 */ /* 0x000fea000383ffff */
.L_x_1789:
[----:B------:R-:W-:Y:S05]  /*9480*/  WARPSYNC.ALL ;  /* 0x0000000000007948 */ /* 0x000fea0003800000 */
[----:B----4-:R-:W3:Y:S08]  /*9490*/  LDC.64 R22, c[0x0][0x288] ;  /* 0x0000a200ff167b82 */ /* 0x010ef00000000a00 */
[----:B------:R-:W-:Y:S01]  /*94a0*/  BAR.SYNC.DEFER_BLOCKING 0x0 ;  /* 0x0000000000007b1d */ /* 0x000fe20000010000 */
[----:B---3--:R-:W-:-:S04]  /*94b0*/  LEA.HI R0, P0, R23, R22, RZ, 0x1 ;  /* 0x0000001617007211 */ /* 0x008fc800078108ff */
[----:B0-----:R-:W-:-:S04]  /*94c0*/  IADD3.X R3, RZ, R23, RZ, P0, !PT ;  /* 0x00000017ff037210 */ /* 0x001fc800007fe4ff */
        /* <DEDUP_REMOVED lines=12> */
[----:B--2---:R-:W-:Y:S02]  /*9590*/  SHF.L.U64.HI R31, R18, 0x2, R25 ;  /* 0x00000002121f7819 */ /* 0x004fe40000010219 */
[----:B------:R-:W-:Y:S01]  /*95a0*/  LEA.HI R2, P0, R5, R2, RZ, 0x1 ;  /* 0x0000000205027211 */ /* 0x000fe200078108ff */
[----:B------:R-:W2:Y:S03]  /*95b0*/  LDC.64 R16, c[0x0][0x220] ;  /* 0x00008800ff107b82 */ /* 0x000ea60000000a00 */
[----:B------:R-:W-:-:S04]  /*95c0*/  IADD3.X R5, RZ, R5, RZ, P0, !PT ;  /* 0x00000005ff057210 */ /* 0x000fc800007fe4ff */
[--C-:B------:R-:W-:Y:S02]  /*95d0*/  SHF.R.S64 R27, R2, 0x1, R5.reuse ;  /* 0x00000001021b7819 */ /* 0x100fe40000001005 */
[----:B------:R-:W-:-:S04]  /*95e0*/  SHF.R.S32.HI R2, RZ, 0x1, R5 ;  /* 0x00000001ff027819 */ /* 0x000fc80000011405 */
[----:B-1----:R-:W-:-:S07]  /*95f0*/  SHF.L.U64.HI R29, R27, 0x2, R2 ;  /* 0x000000021b1d7819 */ /* 0x002fce0000010202 */
.L_x_1791:
[----:B------:R-:W-:-:S04]  /*9600*/  LEA R6, P0, R47, UR4, 0x2 ;  /* 0x000000042f067c11 */ /* 0x000fc8000f8010ff */
        /* <DEDUP_REMOVED lines=13> */
[----:B0-----:R-:W-:-:S04]  /*96e0*/  IMAD.WIDE R2, R5, 0x2, R14 ;  /* 0x0000000205027825 */ /* 0x001fc800078e020e */
        /* <DEDUP_REMOVED lines=8> */
[----:B-1----:R-:W-:Y:S05]  /*9770*/  @P0 BRA `(.L_x_1791) ;  /* 0xfffffffc00a00947 */ /* 0x002fea000383ffff */
[----:B------:R-:W-:Y:S05]  /*9780*/  EXIT ;  /* 0x000000000000794d */ /* 0x000fea0003800000 */
.L_x_1792:
        /* <DEDUP_REMOVED lines=15> */
.L_x_3363:


//--------------------- .text._Z35group_norm_nhwc_bwd_one_pass_kernelI11Fp32IOFp16WLi64ELi8ELi128EEv26Group_norm_nhwc_bwd_params --------------------------
	.section	.text._Z35group_norm_nhwc_bwd_one_pass_kernelI11Fp32IOFp16WLi64ELi8ELi128EEv26Group_norm_nhwc_bwd_params,"ax",@progbits
	.align	128
        .global         _Z35group_norm_nhwc_bwd_one_pass_kernelI11Fp32IOFp16WLi64ELi8ELi128EEv26Group_norm_nhwc_bwd_params
        .type           _Z35group_norm_nhwc_bwd_one_pass_kernelI11Fp32IOFp16WLi64ELi8ELi128EEv26Group_norm_nhwc_bwd_params,@function
        .size           _Z35group_norm_nhwc_bwd_one_pass_kernelI11Fp32IOFp16WLi64ELi8ELi128EEv26Group_norm_nhwc_bwd_params,(.L_x_3364 - _Z35group_norm_nhwc_bwd_one_pass_kernelI11Fp32IOFp16WLi64ELi8ELi128EEv26Group_norm_nhwc_bwd_params)
        .other          _Z35group_norm_nhwc_bwd_one_pass_kernelI11Fp32IOFp16WLi64ELi8ELi128EEv26Group_norm_nhwc_bwd_params,@"STO_CUDA_ENTRY STV_DEFAULT"
_Z35group_norm_nhwc_bwd_one_pass_kernelI11Fp32IOFp16WLi64ELi8ELi128EEv26Group_norm_nhwc_bwd_params:
.text._Z35group_norm_nhwc_bwd_one_pass_kernelI11Fp32IOFp16WLi64ELi8ELi128EEv26Group_norm_nhwc_bwd_params:
        /* <DEDUP_REMOVED lines=45> */
.L_x_1820:
        /* <DEDUP_REMOVED lines=126> */
.L_x_1795:
[----:B------:R-:W-:Y:S05]  /*0ab0*/  BSYNC B0 ;  /* 0x0000000000007941 */ /* 0x000fea0003800000 */
.L_x_1794:
        /* <DEDUP_REMOVED lines=30> */
.L_x_1796:
        /* <DEDUP_REMOVED lines=26> */
.L_x_1797:
        /* <DEDUP_REMOVED lines=64> */
.L_x_1799:
[----:B------:R-:W-:Y:S05]  /*1240*/  BSYNC B0 ;  /* 0x0000000000007941 */ /* 0x000fea0003800000 */
.L_x_1798:
        /* <DEDUP_REMOVED lines=158> */
.L_x_1801:
[----:B------:R-:W-:Y:S05]  /*1c30*/  BSYNC B0 ;  /* 0x0000000000007941 */ /* 0x000fea0003800000 */
.L_x_1800:
        /* <DEDUP_REMOVED lines=19> */
.L_x_1803:
[----:B------:R-:W-:Y:S05]  /*1d70*/  BSYNC B0 ;  /* 0x0000000000007941 */ /* 0x000fea0003800000 */
.L_x_1802:
        /* <DEDUP_REMOVED lines=31> */
.L_x_1806:
[----:B0-----:R-:W2:Y:S04]  /*1f70*/  LDG.E.STRONG.GPU R3, desc[UR12][R12.64] ;  /* 0x0000000c0c037981 */ /* 0x001ea8000c1ef900 */
[----:B--2---:R-:W-:Y:S01]  /*1f80*/  CCTL.IVALL ;  /* 0x00000000ff00798f */ /* 0x004fe20002000000 */
[----:B------:R-:W-:Y:S05]  /*1f90*/  YIELD ;  /* 0x0000000000007946 */ /* 0x000fea0003800000 */
[----:B------:R-:W-:-:S13]  /*1fa0*/  ISETP.NE.AND P0, PT, R3, R18, PT ;  /* 0x000000120300720c */ /* 0x000fda0003f05270 */
[----:B------:R-:W-:Y:S05]  /*1fb0*/  @P0 BRA `(.L_x_1806) ;  /* 0xfffffffc00ec0947 */ /* 0x000fea000383ffff */
.L_x_1805:
        /* <DEDUP_REMOVED lines=17> */
.L_x_1810:
        /* <DEDUP_REMOVED lines=115> */
.L_x_1809:
        /* <DEDUP_REMOVED lines=61> */
.L_x_1811:
[----:B------:R-:W-:-:S13]  /*2bd0*/  ISETP.NE.OR P0, PT, R3, RZ, P0 ;  /* 0x000000ff0300720c */ /* 0x000fda0000705670 */
[----:B------:R-:W-:Y:S05]  /*2be0*/  @!P0 BRA `(.L_x_1807) ;  /* 0x00000000007c8947 */ /* 0x000fea0003800000 */
.L_x_1808:
        /* <DEDUP_REMOVED lines=31> */
.L_x_1807:
        /* <DEDUP_REMOVED lines=12> */
.L_x_1813:
[----:B------:R-:W-:Y:S05]  /*2ea0*/  BSYNC B0 ;  /* 0x0000000000007941 */ /* 0x000fea0003800000 */
.L_x_1812:
        /* <DEDUP_REMOVED lines=16> */
.L_x_1804:
        /* <DEDUP_REMOVED lines=32> */
.L_x_1814:
        /* <DEDUP_REMOVED lines=20> */
.L_x_1816:
[----:B------:R-:W-:Y:S05]  /*32f0*/  BSYNC B0 ;  /* 0x0000000000007941 */ /* 0x000fea0003800000 */
.L_x_1815:
        /* <DEDUP_REMOVED lines=19> */
.L_x_1817:
        /* <DEDUP_REMOVED lines=25> */
.L_x_1819:
[----:B------:R-:W-:Y:S05]  /*35c0*/  BSYNC B0 ;  /* 0x0000000000007941 */ /* 0x000fea0003800000 */
.L_x_1818:
[----:B------:R-:W-:Y:S01]  /*35d0*/  ULDC UR4, c[0x0][0x2a0] ;  /* 0x0000a80000047ab9 */ /* 0x000fe20000000800 */
[----:B------:R-:W-:Y:S01]  /*35e0*/  ULDC UR6, c[0x0][0x270] ;  /* 0x00009c0000067ab9 */ /* 0x000fe20000000800 */
[----:B------:R-:W-:Y:S01]  /*35f0*/  IADD3 R34, R2, R34, RZ ;  /* 0x0000002202227210 */ /* 0x000fe20007ffe0ff */
[----:B------:R-:W-:Y:S01]  /*3600*/  UIMAD UR4, UR4, UR6, URZ ;  /* 0x00000006040472a4 */ /* 0x000fe2000f8e023f */
[----:B------:R-:W-:-:S05]  /*3610*/  IADD3 R42, R42, 0x1, RZ ;  /* 0x000000012a2a7810 */ /* 0x000fca0007ffe0ff */
[----:B------:R-:W-:-:S13]  /*3620*/  ISETP.GE.AND P0, PT, R34, UR4, PT ;  /* 0x0000000422007c0c */ /* 0x000fda000bf06270 */
[----:B------:R-:W-:Y:S05]  /*3630*/  @!P0 BRA `(.L_x_1820) ;  /* 0xffffffcc00248947 */ /* 0x000fea000383ffff */
.L_x_1793:
        /* <DEDUP_REMOVED lines=23> */
.L_x_1822:
[----:B------:R-:W-:Y:S05]  /*37b0*/  BSYNC B0 ;  /* 0x0000000000007941 */ /* 0x000fea0003800000 */
.L_x_1821:
[----:B------:R-:W-:Y:S05]  /*37c0*/  @P0 EXIT ;  /* 0x000000000000094d */ /* 0x000fea0003800000 */
[----:B------:R-:W-:Y:S05]  /*37d0*/  @P2 BRA `(.L_x_1823) ;  /* 0x0000000000202947 */ /* 0x000fea0003800000 */
[----:B------:R-:W-:-:S05]  /*37e0*/  IMAD R4, R7, R8, RZ ;  /* 0x0000000807047224 */ /* 0x000fca00078e02ff */
[----:B------:R-:W-:-:S13]  /*37f0*/  ISETP.NE.AND P0, PT, R4, -0x1, PT ;  /* 0xffffffff0400780c */ /* 0x000fda0003f05270 */
[----:B------:R-:W-:Y:S05]  /*3800*/  @!P0 BRA `(.L_x_1823) ;  /* 0x0000000000148947 */ /* 0x000fea0003800000 */
.L_x_1824:
[----:B0-----:R-:W2:Y:S04]  /*3810*/  LDG.E.STRONG.GPU R5, desc[UR12][R2.64] ;  /* 0x0000000c02057981 */ /* 0x001ea8000c1ef900 */
[----:B--2---:R-:W-:Y:S01]  /*3820*/  CCTL.IVALL ;  /* 0x00000000ff00798f */ /* 0x004fe20002000000 */
[----:B------:R-:W-:Y:S05]  /*3830*/  YIELD ;  /* 0x0000000000007946 */ /* 0x000fea0003800000 */
[----:B------:R-:W-:-:S13]  /*3840*/  ISETP.NE.AND P0, PT, R5, R4, PT ;  /* 0x000000040500720c */ /* 0x000fda0003f05270 */
[----:B------:R-:W-:Y:S05]  /*3850*/  @P0 BRA `(.L_x_1824) ;  /* 0xfffffffc00ec0947 */ /* 0x000fea000383ffff */
.L_x_1823:
        /* <DEDUP_REMOVED lines=25> */
.L_x_1825:
        /* <DEDUP_REMOVED lines=19> */
[----:B---3--:R-:W-:Y:S02]  /*3b20*/  F2FP.F16.F32.PACK_AB R3, R14, R3 ;  /* 0x000000030e03723e */ /* 0x008fe400000000ff */
[----:B----4-:R-:W-:-:S03]  /*3b30*/  F2FP.F16.F32.PACK_AB R21, R19, R16 ;  /* 0x000000101315723e */ /* 0x010fc600000000ff */
[----:B------:R2:W-:Y:S04]  /*3b40*/  STG.E desc[UR12][R8.64], R3 ;  /* 0x0000000308007986 */ /* 0x0005e8000c10190c */
[----:B------:R2:W-:Y:S02]  /*3b50*/  STG.E desc[UR12][R10.64], R21 ;  /* 0x000000150a007986 */ /* 0x0005e4000c10190c */
[----:B------:R-:W-:Y:S05]  /*3b60*/  @P0 BRA `(.L_x_1825) ;  /* 0xfffffffc00a00947 */ /* 0x000fea000383ffff */
[----:B------:R-:W-:Y:S05]  /*3b70*/  EXIT ;  /* 0x000000000000794d */ /* 0x000fea0003800000 */
.L_x_1826:
        /* <DEDUP_REMOVED lines=16> */
.L_x_3364:


//--------------------- .text._Z35group_norm_nhwc_bwd_one_pass_kernelI11Fp32IOFp16WLi128ELi8ELi128EEv26Group_norm_nhwc_bwd_params --------------------------
	.section	.text._Z35group_norm_nhwc_bwd_one_pass_kernelI11Fp32IOFp16WLi128ELi8ELi128EEv26Group_norm_nhwc_bwd_params,"ax",@progbits
	.align	128
        .global         _Z35group_norm_nhwc_bwd_one_pass_kernelI11Fp32IOFp16WLi128ELi8ELi128EEv26Group_norm_nhwc_bwd_params
        .type           _Z35group_norm_nhwc_bwd_one_pass_kernelI11Fp32IOFp16WLi128ELi8ELi128EEv26Group_norm_nhwc_bwd_params,@function
        .size           _Z35group_norm_nhwc_bwd_one_pass_kernelI11Fp32IOFp16WLi128ELi8ELi128EEv26Group_norm_nhwc_bwd_params,(.L_x_3365 - _Z35group_norm_nhwc_bwd_one_pass_kernelI11Fp32IOFp16WLi128ELi8ELi128EEv26Group_norm_nhwc_bwd_params)
        .other          _Z35group_norm_nhwc_bwd_one_pass_kernelI11Fp32IOFp16WLi128ELi8ELi128EEv26Group_norm_nhwc_bwd_params,@"STO_CUDA_ENTRY STV_DEFAULT"
_Z35group_norm_nhwc_bwd_one_pass_kernelI11Fp32IOFp16WLi128ELi8ELi128EEv26Group_norm_nhwc_bwd_params:
.text._Z35group_norm_nhwc_bwd_one_pass_kernelI11Fp32IOFp16WLi128ELi8ELi128EEv26Group_norm_nhwc_bwd_params:
        /* <DEDUP_REMOVED lines=48> */
.L_x_1862:
        /* <DEDUP_REMOVED lines=170> */
.L_x_1829:
[----:B------:R-:W-:Y:S05]  /*0da0*/  BSYNC B0 ;  /* 0x0000000000007941 */ /* 0x000fea0003800000 */
.L_x_1828:
        /* <DEDUP_REMOVED lines=30> */
.L_x_1830:
        /* <DEDUP_REMOVED lines=26> */
.L_x_1831:
        /* <DEDUP_REMOVED lines=31> */
.L_x_1832:
        /* <DEDUP_REMOVED lines=31> */
.L_x_1833:
        /* <DEDUP_REMOVED lines=71> */
.L_x_1835:
[----:B------:R-:W-:Y:S05]  /*1980*/  BSYNC B0 ;  /* 0x0000000000007941 */ /* 0x000fea0003800000 */
.L_x_1834:
        /* <DEDUP_REMOVED lines=158> */
.L_x_1837:
[----:B------:R-:W-:Y:S05]  /*2370*/  BSYNC B0 ;  /* 0x0000000000007941 */ /* 0x000fea0003800000 */
.L_x_1836:
        /* <DEDUP_REMOVED lines=20> */
.L_x_1839:
[----:B------:R-:W-:Y:S05]  /*24c0*/  BSYNC B0 ;  /* 0x0000000000007941 */ /* 0x000fea0003800000 */
.L_x_1838:
        /* <DEDUP_REMOVED lines=35> */
.L_x_1842:
[----:B------:R-:W2:Y:S04]  /*2700*/  LDG.E.STRONG.GPU R18, desc[UR12][R16.64] ;  /* 0x0000000c10127981 */ /* 0x000ea8000c1ef900 */
[----:B--2---:R-:W-:Y:S01]  /*2710*/  CCTL.IVALL ;  /* 0x00000000ff00798f */ /* 0x004fe20002000000 */
[----:B------:R-:W-:Y:S05]  /*2720*/  YIELD ;  /* 0x0000000000007946 */ /* 0x000fea0003800000 */
[----:B------:R-:W-:-:S13]  /*2730*/  ISETP.NE.AND P0, PT, R18, R21, PT ;  /* 0x000000151200720c */ /* 0x000fda0003f05270 */
[----:B------:R-:W-:Y:S05]  /*2740*/  @P0 BRA `(.L_x_1842) ;  /* 0xfffffffc00ec0947 */ /* 0x000fea000383ffff */
.L_x_1841:
        /* <DEDUP_REMOVED lines=17> */
.L_x_1846:
        /* <DEDUP_REMOVED lines=115> */
.L_x_1845:
        /* <DEDUP_REMOVED lines=61> */
.L_x_1847:
[----:B------:R-:W-:-:S13]  /*3360*/  ISETP.NE.OR P0, PT, R23, RZ, P0 ;  /* 0x000000ff1700720c */ /* 0x000fda0000705670 */
[----:B------:R-:W-:Y:S05]  /*3370*/  @!P0 BRA `(.L_x_1843) ;  /* 0x00000000007c8947 */ /* 0x000fea0003800000 */
.L_x_1844:
        /* <DEDUP_REMOVED lines=31> */
.L_x_1843:
        /* <DEDUP_REMOVED lines=11> */
.L_x_1849:
[----:B------:R-:W-:Y:S05]  /*3620*/  BSYNC B0 ;  /* 0x0000000000007941 */ /* 0x000fea0003800000 */
.L_x_1848:
        /* <DEDUP_REMOVED lines=16> */
.L_x_1840:
        /* <DEDUP_REMOVED lines=39> */
.L_x_1850:
        /* <DEDUP_REMOVED lines=20> */
.L_x_1852:
[----:B------:R-:W-:Y:S05]  /*3ae0*/  BSYNC B0 ;  /* 0x0000000000007941 */ /* 0x000fea0003800000 */
.L_x_1851:
        /* <DEDUP_REMOVED lines=19> */
.L_x_1853:
        /* <DEDUP_REMOVED lines=21> */
.L_x_1855:
[----:B------:R-:W-:Y:S05]  /*3d70*/  BSYNC B0 ;  /* 0x0000000000007941 */ /* 0x000fea0003800000 */
.L_x_1854:
        /* <DEDUP_REMOVED lines=19> */
.L_x_1856:
        /* <DEDUP_REMOVED lines=19> */
.L_x_1858:
[----:B------:R-:W-:Y:S05]  /*3fe0*/  BSYNC B0 ;  /* 0x0000000000007941 */ /* 0x000fea0003800000 */
.L_x_1857:
        /* <DEDUP_REMOVED lines=19> */
.L_x_1859:
        /* <DEDUP_REMOVED lines=18> */
.L_x_1861:
[----:B------:R-:W-:Y:S05]  /*4240*/  BSYNC B0 ;  /* 0x0000000000007941 */ /* 0x000fea0003800000 */
.L_x_1860:
        /* <DEDUP_REMOVED lines=8> */
.L_x_1827:
        /* <DEDUP_REMOVED lines=23> */
.L_x_1864:
[----:B------:R-:W-:Y:S05]  /*4440*/  BSYNC B0 ;  /* 0x0000000000007941 */ /* 0x000fea0003800000 */
.L_x_1863:
[----:B------:R-:W-:Y:S05]  /*4450*/  @P0 EXIT ;  /* 0x000000000000094d */ /* 0x000fea0003800000 */
[----:B------:R-:W-:Y:S05]  /*4460*/  @P2 BRA `(.L_x_1865) ;  /* 0x0000000000202947 */ /* 0x000fea0003800000 */
[----:B------:R-:W-:-:S05]  /*4470*/  IMAD R0, R6, R7, RZ ;  /* 0x0000000706007224 */ /* 0x000fca00078e02ff */
[----:B------:R-:W-:-:S13]  /*4480*/  ISETP.NE.AND P0, PT, R0, -0x1, PT ;  /* 0xffffffff0000780c */ /* 0x000fda0003f05270 */
[----:B------:R-:W-:Y:S05]  /*4490*/  @!P0 BRA `(.L_x_1865) ;  /* 0x0000000000148947 */ /* 0x000fea0003800000 */
.L_x_1866:
[----:B-1----:R-:W2:Y:S04]  /*44a0*/  LDG.E.STRONG.GPU R5, desc[UR12][R2.64] ;  /* 0x0000000c02057981 */ /* 0x002ea8000c1ef900 */
[----:B--2---:R-:W-:Y:S01]  /*44b0*/  CCTL.IVALL ;  /* 0x00000000ff00798f */ /* 0x004fe20002000000 */
[----:B------:R-:W-:Y:S05]  /*44c0*/  YIELD ;  /* 0x0000000000007946 */ /* 0x000fea0003800000 */
[----:B------:R-:W-:-:S13]  /*44d0*/  ISETP.NE.AND P0, PT, R5, R0, PT ;  /* 0x000000000500720c */ /* 0x000fda0003f05270 */
[----:B------:R-:W-:Y:S05]  /*44e0*/  @P0 BRA `(.L_x_1866) ;  /* 0xfffffffc00ec0947 */ /* 0x000fea000383ffff */
.L_x_1865:
        /* <DEDUP_REMOVED lines=24> */
.L_x_1867:
        /* <DEDUP_REMOVED lines=25> */
.L_x_1868:
        /* <DEDUP_REMOVED lines=16> */
.L_x_3365:


//--------------------- .text._Z35group_norm_nhwc_bwd_one_pass_kernelI11Fp32IOFp16WLi256ELi8ELi128EEv26Group_norm_nhwc_bwd_params --------------------------
	.section	.text._Z35group_norm_nhwc_bwd_one_pass_kernelI11Fp32IOFp16WLi256ELi8ELi128EEv26Group_norm_nhwc_bwd_params,"ax",@progbits
	.align	128
        .global         _Z35group_norm_nhwc_bwd_one_pass_kernelI11Fp32IOFp16WLi256ELi8ELi128EEv26Group_norm_nhwc_bwd_params
        .type           _Z35group_norm_nhwc_bwd_one_pass_kernelI11Fp32IOFp16WLi256ELi8ELi128EEv26Group_norm_nhwc_bwd_params,@function
        .size           _Z35group_norm_nhwc_bwd_one_pass_kernelI11Fp32IOFp16WLi256ELi8ELi128EEv26Group_norm_nhwc_bwd_params,(.L_x_3366 - _Z35group_norm_nhwc_bwd_one_pass_kernelI11Fp32IOFp16WLi256ELi8ELi128EEv26Group_norm_nhwc_bwd_params)
        .other          _Z35group_norm_nhwc_bwd_one_pass_kernelI11Fp32IOFp16WLi256ELi8ELi128EEv26Group_norm_nhwc_bwd_params,@"STO_CUDA_ENTRY STV_DEFAULT"
_Z35group_norm_nhwc_bwd_one_pass_kernelI11Fp32IOFp16WLi256ELi8ELi128EEv26Group_norm_nhwc_bwd_params:
.text._Z35group_norm_nhwc_bwd_one_pass_kernelI11Fp32IOFp16WLi256ELi8ELi128EEv26Group_norm_nhwc_bwd_params:
        /* <DEDUP_REMOVED lines=66> */
.L_x_1920:
        /* <DEDUP_REMOVED lines=265> */
.L_x_1871:
[----:B------:R-:W-:Y:S05]  /*14b0*/  BSYNC B0 ;  /* 0x0000000000007941 */ /* 0x000fea0003800000 */
.L_x_1870:
        /* <DEDUP_REMOVED lines=30> */
.L_x_1872:
        /* <DEDUP_REMOVED lines=26> */
.L_x_1873:
        /* <DEDUP_REMOVED lines=31> */
.L_x_1874:
        /* <DEDUP_REMOVED lines=31> */
.L_x_1875:
        /* <DEDUP_REMOVED lines=35> */
.L_x_1876:
        /* <DEDUP_REMOVED lines=37> */
.L_x_1877:
        /* <DEDUP_REMOVED lines=33> */
.L_x_1878:
        /* <DEDUP_REMOVED lines=31> */
.L_x_1879:
        /* <DEDUP_REMOVED lines=75> */
.L_x_1881:
[----:B------:R-:W-:Y:S05]  /*2950*/  BSYNC B0 ;  /* 0x0000000000007941 */ /* 0x000fea0003800000 */
.L_x_1880:
        /* <DEDUP_REMOVED lines=160> */
.L_x_1883:
[----:B------:R-:W-:Y:S05]  /*3360*/  BSYNC B0 ;  /* 0x0000000000007941 */ /* 0x000fea0003800000 */
.L_x_1882:
        /* <DEDUP_REMOVED lines=19> */
.L_x_1885:
[----:B------:R-:W-:Y:S05]  /*34a0*/  BSYNC B0 ;  /* 0x0000000000007941 */ /* 0x000fea0003800000 */
.L_x_1884:
        /* <DEDUP_REMOVED lines=36> */
.L_x_1888:
[----:B------:R-:W2:Y:S04]  /*36f0*/  LDG.E.STRONG.GPU R27, desc[UR12][R24.64] ;  /* 0x0000000c181b7981 */ /* 0x000ea8000c1ef900 */
[----:B--2---:R-:W-:Y:S01]  /*3700*/  CCTL.IVALL ;  /* 0x00000000ff00798f */ /* 0x004fe20002000000 */
[----:B------:R-:W-:Y:S05]  /*3710*/  YIELD ;  /* 0x0000000000007946 */ /* 0x000fea0003800000 */
[----:B------:R-:W-:-:S13]  /*3720*/  ISETP.NE.AND P6, PT, R27, R32, PT ;  /* 0x000000201b00720c */ /* 0x000fda0003fc5270 */
[----:B------:R-:W-:Y:S05]  /*3730*/  @P6 BRA `(.L_x_1888) ;  /* 0xfffffffc00ec6947 */ /* 0x000fea000383ffff */
.L_x_1887:
        /* <DEDUP_REMOVED lines=19> */
.L_x_1892:
        /* <DEDUP_REMOVED lines=116> */
.L_x_1891:
        /* <DEDUP_REMOVED lines=62> */
.L_x_1893:
[----:B------:R-:W-:-:S06]  /*4390*/  UISETP.NE.OR UP0, UPT, UR9, URZ, UP0 ;  /* 0x0000003f0900728c */ /* 0x000fcc0008705670 */
[----:B------:R-:W-:-:S13]  /*43a0*/  PLOP3.LUT P6, PT, PT, PT, UP0, 0x80, 0x0 ;  /* 0x000000000000781c */ /* 0x000fda0003fcf008 */
[----:B------:R-:W-:Y:S05]  /*43b0*/  @!P6 BRA `(.L_x_1889) ;  /* 0x00000000007ce947 */ /* 0x000fea0003800000 */
.L_x_1890:
        /* <DEDUP_REMOVED lines=31> */
.L_x_1889:
        /* <DEDUP_REMOVED lines=10> */
.L_x_1895:
[----:B------:R-:W-:Y:S05]  /*4650*/  BSYNC B0 ;  /* 0x0000000000007941 */ /* 0x000fea0003800000 */
.L_x_1894:
        /* <DEDUP_REMOVED lines=17> */
.L_x_1886:
        /* <DEDUP_REMOVED lines=35> */
.L_x_1896:
        /* <DEDUP_REMOVED lines=20> */
.L_x_1898:
[----:B------:R-:W-:Y:S05]  /*4ae0*/  BSYNC B0 ;  /* 0x0000000000007941 */ /* 0x000fea0003800000 */
.L_x_1897:
        /* <DEDUP_REMOVED lines=20> */
.L_x_1899:
        /* <DEDUP_REMOVED lines=21> */
.L_x_1901:
[----:B------:R-:W-:Y:S05]  /*4d80*/  BSYNC B0 ;  /* 0x0000000000007941 */ /* 0x000fea0003800000 */
.L_x_1900:
        /* <DEDUP_REMOVED lines=19> */
.L_x_1902:
        /* <DEDUP_REMOVED lines=21> */
.L_x_1904:
[----:B------:R-:W-:Y:S05]  /*5010*/  BSYNC B0 ;  /* 0x0000000000007941 */ /* 0x000fea0003800000 */
.L_x_1903:
        /* <DEDUP_REMOVED lines=19> */
.L_x_1905:
        /* <DEDUP_REMOVED lines=21> */
.L_x_1907:
[----:B------:R-:W-:Y:S05]  /*52a0*/  BSYNC B0 ;  /* 0x0000000000007941 */ /* 0x000fea0003800000 */
.L_x_1906:
        /* <DEDUP_REMOVED lines=19> */
.L_x_1908:
        /* <DEDUP_REMOVED lines=21> */
.L_x_1910:
[----:B------:R-:W-:Y:S05]  /*5530*/  BSYNC B0 ;  /* 0x0000000000007941 */ /* 0x000fea0003800000 */
.L_x_1909:
        /* <DEDUP_REMOVED lines=19> */
.L_x_1911:
        /* <DEDUP_REMOVED lines=21> */
.L_x_1913:
[----:B------:R-:W-:Y:S05]  /*57c0*/  BSYNC B0 ;  /* 0x0000000000007941 */ /* 0x000fea0003800000 */
.L_x_1912:
        /* <DEDUP_REMOVED lines=19> */
.L_x_1914:
        /* <DEDUP_REMOVED lines=26> */
.L_x_1916:
[----:B------:R-:W-:Y:S05]  /*5aa0*/  BSYNC B0 ;  /* 0x0000000000007941 */ /* 0x000fea0003800000 */
.L_x_1915:
        /* <DEDUP_REMOVED lines=22> */
.L_x_1917:
        /* <DEDUP_REMOVED lines=20> */
.L_x_1919:
[----:B------:R-:W-:Y:S05]  /*5d50*/  BSYNC B0 ;  /* 0x0000000000007941 */ /* 0x000fea0003800000 */
.L_x_1918:
        /* <DEDUP_REMOVED lines=8> */
.L_x_1869:
        /* <DEDUP_REMOVED lines=23> */
.L_x_1922:
[----:B------:R-:W-:Y:S05]  /*5f50*/  BSYNC B0 ;  /* 0x0000000000007941 */ /* 0x000fea0003800000 */
.L_x_1921:
[----:B------:R-:W-:Y:S05]  /*5f60*/  @P0 EXIT ;  /* 0x000000000000094d */ /* 0x000fea0003800000 */
[----:B------:R-:W-:Y:S05]  /*5f70*/  @P2 BRA `(.L_x_1923) ;  /* 0x0000000000202947 */ /* 0x000fea0003800000 */
[----:B------:R-:W-:-:S05]  /*5f80*/  IMAD R0, R6, R7, RZ ;  /* 0x0000000706007224 */ /* 0x000fca00078e02ff */
[----:B------:R-:W-:-:S13]  /*5f90*/  ISETP.NE.AND P0, PT, R0, -0x1, PT ;  /* 0xffffffff0000780c */ /* 0x000fda0003f05270 */
[----:B------:R-:W-:Y:S05]  /*5fa0*/  @!P0 BRA `(.L_x_1923) ;  /* 0x0000000000148947 */ /* 0x000fea0003800000 */
.L_x_1924:
[----:B0-----:R-:W2:Y:S04]  /*5fb0*/  LDG.E.STRONG.GPU R5, desc[UR12][R2.64] ;  /* 0x0000000c02057981 */ /* 0x001ea8000c1ef900 */
[----:B--2---:R-:W-:Y:S01]  /*5fc0*/  CCTL.IVALL ;  /* 0x00000000ff00798f */ /* 0x004fe20002000000 */
[----:B------:R-:W-:Y:S05]  /*5fd0*/  YIELD ;  /* 0x0000000000007946 */ /* 0x000fea0003800000 */
[----:B------:R-:W-:-:S13]  /*5fe0*/  ISETP.NE.AND P0, PT, R5, R0, PT ;  /* 0x000000000500720c */ /* 0x000fda0003f05270 */
[----:B------:R-:W-:Y:S05]  /*5ff0*/  @P0 BRA `(.L_x_1924) ;  /* 0xfffffffc00ec0947 */ /* 0x000fea000383ffff */
.L_x_1923:
        /* <DEDUP_REMOVED lines=24> */
.L_x_1925:
        /* <DEDUP_REMOVED lines=25> */
.L_x_1926:
        /* <DEDUP_REMOVED lines=15> */
.L_x_3366:


//--------------------- .text._Z35group_norm_nhwc_bwd_one_pass_kernelI11Fp32IOFp16WLi512ELi8ELi128EEv26Group_norm_nhwc_bwd_params --------------------------
	.section	.text._Z35group_norm_nhwc_bwd_one_pass_kernelI11Fp32IOFp16WLi512ELi8ELi128EEv26Group_norm_nhwc_bwd_params,"ax",@progbits
	.align	128
        .global         _Z35group_norm_nhwc_bwd_one_pass_kernelI11Fp32IOFp16WLi512ELi8ELi128EEv26Group_norm_nhwc_bwd_params
        .type           _Z35group_norm_nhwc_bwd_one_pass_kernelI11Fp32IOFp16WLi512ELi8ELi128EEv26Group_norm_nhwc_bwd_params,@function
        .size           _Z35group_norm_nhwc_bwd_one_pass_kernelI11Fp32IOFp16WLi512ELi8ELi128EEv26Group_norm_nhwc_bwd_params,(.L_x_3367 - _Z35group_norm_nhwc_bwd_one_pass_kernelI11Fp32IOFp16WLi512ELi8ELi128EEv26Group_norm_nhwc_bwd_params)
        .other          _Z35group_norm_nhwc_bwd_one_pass_kernelI11Fp32IOFp16WLi512ELi8ELi128EEv26Group_norm_nhwc_bwd_params,@"STO_CUDA_ENTRY STV_DEFAULT"
_Z35group_norm_nhwc_bwd_one_pass_kernelI11Fp32IOFp16WLi512ELi8ELi128EEv26Group_norm_nhwc_bwd_params:
.text._Z35group_norm_nhwc_bwd_one_pass_kernelI11Fp32IOFp16WLi512ELi8ELi128EEv26Group_norm_nhwc_bwd_params:
        /* <DEDUP_REMOVED lines=108> */
.L_x_2010:
        /* <DEDUP_REMOVED lines=446> */
.L_x_1929:
[----:B------:R-:W-:Y:S05]  /*22a0*/  BSYNC B0 ;  /* 0x0000000000007941 */ /* 0x000fea0003800000 */
.L_x_1928:
        /* <DEDUP_REMOVED lines=29> */
.L_x_1930:
        /* <DEDUP_REMOVED lines=26> */
.L_x_1931:
        /* <DEDUP_REMOVED lines=31> */
.L_x_1932:
        /* <DEDUP_REMOVED lines=31> */
.L_x_1933:
        /* <DEDUP_REMOVED lines=55> */
.L_x_1934:
        /* <DEDUP_REMOVED lines=35> */
.L_x_1935:
        /* <DEDUP_REMOVED lines=33> */
.L_x_1936:
        /* <DEDUP_REMOVED lines=33> */
.L_x_1937:
        /* <DEDUP_REMOVED lines=33> */
.L_x_1938:
        /* <DEDUP_REMOVED lines=33> */
.L_x_1939:
        /* <DEDUP_REMOVED lines=33> */
.L_x_1940:
        /* <DEDUP_REMOVED lines=33> */
.L_x_1941:
        /* <DEDUP_REMOVED lines=33> */
.L_x_1942:
        /* <DEDUP_REMOVED lines=29> */
.L_x_1943:
        /* <DEDUP_REMOVED lines=29> */
.L_x_1944:
        /* <DEDUP_REMOVED lines=29> */
.L_x_1945:
        /* <DEDUP_REMOVED lines=82> */
.L_x_1947:
[----:B------:R-:W-:Y:S05]  /*48a0*/  BSYNC B0 ;  /* 0x0000000000007941 */ /* 0x000fea0003800000 */
.L_x_1946:
        /* <DEDUP_REMOVED lines=159> */
.L_x_1949:
[----:B------:R-:W-:Y:S05]  /*52a0*/  BSYNC B0 ;  /* 0x0000000000007941 */ /* 0x000fea0003800000 */
.L_x_1948:
        /* <DEDUP_REMOVED lines=18> */
.L_x_1951:
[----:B------:R-:W-:Y:S05]  /*53d0*/  BSYNC B0 ;  /* 0x0000000000007941 */ /* 0x000fea0003800000 */
.L_x_1950:
        /* <DEDUP_REMOVED lines=34> */
.L_x_1954:
[----:B-1----:R-:W2:Y:S04]  /*5600*/  LDG.E.STRONG.GPU R50, desc[UR8][R48.64] ;  /* 0x0000000830327981 */ /* 0x002ea8000c1ef900 */
[----:B--2---:R-:W-:Y:S01]  /*5610*/  CCTL.IVALL ;  /* 0x00000000ff00798f */ /* 0x004fe20002000000 */
[----:B------:R-:W-:Y:S05]  /*5620*/  YIELD ;  /* 0x0000000000007946 */ /* 0x000fea0003800000 */
[----:B------:R-:W-:-:S13]  /*5630*/  ISETP.NE.AND P6, PT, R50, R57, PT ;  /* 0x000000393200720c */ /* 0x000fda0003fc5270 */
[----:B------:R-:W-:Y:S05]  /*5640*/  @P6 BRA `(.L_x_1954) ;  /* 0xfffffffc00ec6947 */ /* 0x000fea000383ffff */
.L_x_1953:
        /* <DEDUP_REMOVED lines=22> */
.L_x_1958:
        /* <DEDUP_REMOVED lines=115> */
.L_x_1957:
        /* <DEDUP_REMOVED lines=62> */
.L_x_1959:
[----:B------:R-:W-:-:S04]  /*62c0*/  ISETP.NE.AND P6, PT, R48, RZ, PT ;  /* 0x000000ff3000720c */ /* 0x000fc80003fc5270 */
[----:B------:R-:W-:-:S13]  /*62d0*/  ISETP.NE.OR P6, PT, R50, RZ, P6 ;  /* 0x000000ff3200720c */ /* 0x000fda00037c5670 */
[----:B------:R-:W-:Y:S05]  /*62e0*/  @!P6 BRA `(.L_x_1955) ;  /* 0x00000000007ce947 */ /* 0x000fea0003800000 */
.L_x_1956:
        /* <DEDUP_REMOVED lines=31> */
.L_x_1955:
        /* <DEDUP_REMOVED lines=11> */
.L_x_1961:
[----:B------:R-:W-:Y:S05]  /*6590*/  BSYNC B0 ;  /* 0x0000000000007941 */ /* 0x000fea0003800000 */
.L_x_1960:
        /* <DEDUP_REMOVED lines=17> */
.L_x_1952:
        /* <DEDUP_REMOVED lines=35> */
.L_x_1962:
        /* <DEDUP_REMOVED lines=20> */
.L_x_1964:
[----:B------:R-:W-:Y:S05]  /*6a20*/  BSYNC B0 ;  /* 0x0000000000007941 */ /* 0x000fea0003800000 */
.L_x_1963:
        /* <DEDUP_REMOVED lines=20> */
.L_x_1965:
        /* <DEDUP_REMOVED lines=19> */
.L_x_1967:
[----:B------:R-:W-:Y:S05]  /*6ca0*/  BSYNC B0 ;  /* 0x0000000000007941 */ /* 0x000fea0003800000 */
.L_x_1966:
        /* <DEDUP_REMOVED lines=19> */
.L_x_1968:
        /* <DEDUP_REMOVED lines=19> */
.L_x_1970:
[----:B------:R-:W-:Y:S05]  /*6f10*/  BSYNC B0 ;  /* 0x0000000000007941 */ /* 0x000fea0003800000 */
.L_x_1969:
        /* <DEDUP_REMOVED lines=19> */
.L_x_1971:
        /* <DEDUP_REMOVED lines=22> */
.L_x_1973:
[----:B------:R-:W-:Y:S05]  /*71b0*/  BSYNC B0 ;  /* 0x0000000000007941 */ /* 0x000fea0003800000 */
.L_x_1972:
        /* <DEDUP_REMOVED lines=20> */
.L_x_1974:
        /* <DEDUP_REMOVED lines=21> */
.L_x_1976:
[----:B------:R-:W-:Y:S05]  /*7450*/  BSYNC B0 ;  /* 0x0000000000007941 */ /* 0x000fea0003800000 */
.L_x_1975:
        /* <DEDUP_REMOVED lines=20> */
.L_x_1977:
        /* <DEDUP_REMOVED lines=22> */
.L_x_1979:
[----:B------:R-:W-:Y:S05]  /*7700*/  BSYNC B0 ;  /* 0x0000000000007941 */ /* 0x000fea0003800000 */
.L_x_1978:
        /* <DEDUP_REMOVED lines=20> */
.L_x_1980:
        /* <DEDUP_REMOVED lines=22> */
.L_x_1982:
[----:B------:R-:W-:Y:S05]  /*79b0*/  BSYNC B0 ;  /* 0x0000000000007941 */ /* 0x000fea0003800000 */
.L_x_1981:
        /* <DEDUP_REMOVED lines=20> */
.L_x_1983:
        /* <DEDUP_REMOVED lines=22> */
.L_x_1985:
[----:B------:R-:W-:Y:S05]  /*7c60*/  BSYNC B0 ;  /* 0x0000000000007941 */ /* 0x000fea0003800000 */
.L_x_1984:
        /* <DEDUP_REMOVED lines=20> */
.L_x_1986:
        /* <DEDUP_REMOVED lines=22> */
.L_x_1988:
[----:B------:R-:W-:Y:S05]  /*7f10*/  BSYNC B0 ;  /* 0x0000000000007941 */ /* 0x000fea0003800000 */
.L_x_1987:
        /* <DEDUP_REMOVED lines=20> */
.L_x_1989:
        /* <DEDUP_REMOVED lines=21> */
.L_x_1991:
[----:B------:R-:W-:Y:S05]  /*81b0*/  BSYNC B0 ;  /* 0x0000000000007941 */ /* 0x000fea0003800000 */
.L_x_1990:
        /* <DEDUP_REMOVED lines=19> */
.L_x_1992:
        /* <DEDUP_REMOVED lines=21> */
.L_x_1994:
[----:B------:R-:W-:Y:S05]  /*8440*/  BSYNC B0 ;  /* 0x0000000000007941 */ /* 0x000fea0003800000 */
.L_x_1993:
        /* <DEDUP_REMOVED lines=19> */
.L_x_1995:
        /* <DEDUP_REMOVED lines=21> */
.L_x_1997:
[----:B------:R-:W-:Y:S05]  /*86d0*/  BSYNC B0 ;  /* 0x0000000000007941 */ /* 0x000fea0003800000 */
.L_x_1996:
        /* <DEDUP_REMOVED lines=19> */
.L_x_1998:
        /* <DEDUP_REMOVED lines=26> */
.L_x_2000:
[----:B------:R-:W-:Y:S05]  /*89b0*/  BSYNC B0 ;  /* 0x0000000000007941 */ /* 0x000fea0003800000 */
.L_x_1999:
        /* <DEDUP_REMOVED lines=19> */
.L_x_2001:
        /* <DEDUP_REMOVED lines=26> */
.L_x_2003:
[----:B------:R-:W-:Y:S05]  /*8c90*/  BSYNC B0 ;  /* 0x0000000000007941 */ /* 0x000fea0003800000 */
.L_x_2002:
        /* <DEDUP_REMOVED lines=19> */
.L_x_2004:
        /* <DEDUP_REMOVED lines=26> */
.L_x_2006:
[----:B------:R-:W-:Y:S05]  /*8f70*/  BSYNC B0 ;  /* 0x0000000000007941 */ /* 0x000fea0003800000 */
.L_x_2005:
        /* <DEDUP_REMOVED lines=19> */
.L_x_2007:
        /* <DEDUP_REMOVED lines=22> */
.L_x_2009:
[----:B------:R-:W-:Y:S05]  /*9210*/  BSYNC B0 ;  /* 0x0000000000007941 */ /* 0x000fea0003800000 */
.L_x_2008:
[----:B------:R-:W-:Y:S02]  /*9220*/  IADD3 R73, R2, R73, RZ ;  /* 0x0000004902497210 */ /* 0x000fe40007ffe0ff */
[----:B------:R-:W-:Y:S02]  /*9230*/  IADD3 R110, R110, 0x1, RZ ;  /* 0x000000016e6e7810 */ /* 0x000fe40007ffe0ff */
[----:B------:R-:W-:-:S13]  /*9240*/  ISETP.GE.AND P5, PT, R73, UR4, PT ;  /* 0x0000000449007c0c */ /* 0x000fda000bfa6270 */
[----:B------:R-:W-:Y:S05]  /*9250*/  @!P5 BRA `(.L_x_2010) ;  /* 0xffffff740018d947 */ /* 0x000fea000383ffff */
.L_x_1927:
        /* <DEDUP_REMOVED lines=23> */
.L_x_2012:
[----:B------:R-:W-:Y:S05]  /*93d0*/  BSYNC B0 ;  /* 0x0000000000007941 */ /* 0x000fea0003800000 */
.L_x_2011:
[----:B------:R-:W-:Y:S05]  /*93e0*/  @P0 EXIT ;  /* 0x000000000000094d */ /* 0x000fea0003800000 */
[----:B------:R-:W-:Y:S05]  /*93f0*/  @P2 BRA `(.L_x_2013) ;  /* 0x0000000000202947 */ /* 0x000fea0003800000 */
[----:B------:R-:W-:-:S05]  /*9400*/  IMAD R0, R4, R7, RZ ;  /* 0x0000000704007224 */ /* 0x000fca00078e02ff */
[----:B------:R-:W-:-:S13]  /*9410*/  ISETP.NE.AND P0, PT, R0, -0x1, PT ;  /* 0xffffffff0000780c */ /* 0x000fda0003f05270 */
[----:B------:R-:W-:Y:S05]  /*9420*/  @!P0 BRA `(.L_x_2013) ;  /* 0x0000000000148947 */ /* 0x000fea0003800000 */
.L_x_2014:
[----:B0-----:R-:W3:Y:S04]  /*9430*/  LDG.E.STRONG.GPU R5, desc[UR8][R2.64] ;  /* 0x0000000802057981 */ /* 0x001ee8000c1ef900 */
[----:B---3--:R-:W-:Y:S01]  /*9440*/  CCTL.IVALL ;  /* 0x00000000ff00798f */ /* 0x008fe20002000000 */
[----:B------:R-:W-:Y:S05]  /*9450*/  YIELD ;  /* 0x0000000000007946 */ /* 0x000fea0003800000 */
[----:B------:R-:W-:-:S13]  /*9460*/  ISETP.NE.AND P0, PT, R5, R0, PT ;  /* 0x000000000500720c */ /* 0x000fda0003f05270 */
[----:B------:R-:W-:Y:S05]  /*9470*/  @P0 BRA `(.L_x_2014) ;  /* 0xfffffffc00ec0947 */ /* 0x000fea000383ffff */
.L_x_2013:
        /* <DEDUP_REMOVED lines=24> */
.L_x_2015:
        /* <DEDUP_REMOVED lines=23> */
[----:B-1----:R-:W-:Y:S05]  /*9770*/  @P0 BRA `(.L_x_2015) ;  /* 0xfffffffc00a00947 */ /* 0x002fea000383ffff */
[----:B------:R-:W-:Y:S05]  /*9780*/  EXIT ;  /* 0x000000000000794d */ /* 0x000fea0003800000 */
.L_x_2016:
        /* <DEDUP_REMOVED lines=15> */
.L_x_3367:


//--------------------- .text._Z35group_norm_nhwc_fwd_one_pass_kernelI11Bf16IOFp32WLi64ELi8ELi128EEv26Group_norm_nhwc_fwd_params --------------------------
	.section	.text._Z35group_norm_nhwc_fwd_one_pass_kernelI11Bf16IOFp32WLi64ELi8ELi128EEv26Group_norm_nhwc_fwd_params,"ax",@progbits
	.align	128
        .global         _Z35group_norm_nhwc_fwd_one_pass_kernelI11Bf16IOFp32WLi64ELi8ELi128EEv26Group_norm_nhwc_fwd_params
        .type           _Z35group_norm_nhwc_fwd_one_pass_kernelI11Bf16IOFp32WLi64ELi8ELi128EEv26Group_norm_nhwc_fwd_params,@function
        .size           _Z35group_norm_nhwc_fwd_one_pass_kernelI11Bf16IOFp32WLi64ELi8ELi128EEv26Group_norm_nhwc_fwd_params,(.L_x_3368 - _Z35group_norm_nhwc_fwd_one_pass_kernelI11Bf16IOFp32WLi64ELi8ELi128EEv26Group_norm_nhwc_fwd_params)
        .other          _Z35group_norm_nhwc_fwd_one_pass_kernelI11Bf16IOFp32WLi64ELi8ELi128EEv26Group_norm_nhwc_fwd_params,@"STO_CUDA_ENTRY STV_DEFAULT"
_Z35group_norm_nhwc_fwd_one_pass_kernelI11Bf16IOFp32WLi64ELi8ELi128EEv26Group_norm_nhwc_fwd_params:
.text._Z35group_norm_nhwc_fwd_one_pass_kernelI11Bf16IOFp32WLi64ELi8ELi128EEv26Group_norm_nhwc_fwd_params:
[----:B------:R-:W-:Y:S08]  /*0000*/  LDC R1, c[0x0][0x28] ;  /* 0x00000a00ff017b82 */ /* 0x000ff00000000800 */
[----:B------:R-:W0:Y:S01]  /*0010*/  S2UR UR6, SR_CTAID.Y ;  /* 0x00000000000679c3 */ /* 0x000e220000002600 */
[----:B------:R-:W-:Y:S01]  /*0020*/  ULDC UR4, c[0x0][0x288] ;  /* 0x0000a20000047ab9 */ /* 0x000fe20000000800 */
[----:B------:R-:W-:-:S02]  /*0030*/  ULDC UR5, c[0x0][0x258] ;  /* 0x0000960000057ab9 */ /* 0x000fc40000000800 */
[----:B------:R-:W-:Y:S01]  /*0040*/  UIMAD UR4, UR4, UR5, URZ ;  /* 0x00000005040472a4 */ /* 0x000fe2000f8e023f */
[----:B0-----:R-:W-:-:S05]  /*0050*/  MOV R0, UR6 ;  /* 0x0000000600007c02 */ /* 0x001fca0008000f00 */
[----:B------:R-:W-:-:S13]  /*0060*/  ISETP.GE.AND P0, PT, R0, UR4, PT ;  /* 0x0000000400007c0c */ /* 0x000fda000bf06270 */
[----:B------:R-:W-:Y:S05]  /*0070*/  @P0 EXIT ;  /* 0x000000000000094d */ /* 0x000fea0003800000 */
[----:B------:R-:W0:Y:S01]  /*0080*/  S2R R2, SR_TID.X ;  /* 0x0000000000027919 */ /* 0x000e220000002100 */
[----:B------:R-:W1:Y:S01]  /*0090*/  S2UR UR7, SR_CTAID.X ;  /* 0x00000000000779c3 */ /* 0x000e620000002500 */
[----:B------:R-:W-:Y:S01]  /*00a0*/  ULDC.64 UR8, c[0x0][0x278] ;  /* 0x00009e0000087ab9 */ /* 0x000fe20000000a00 */
[----:B------:R-:W-:Y:S01]  /*00b0*/  UMOV UR5, 0x400 ;  /* 0x0000040000057882 */ /* 0x000fe20000000000 */
[----:B------:R-:W-:Y:S01]  /*00c0*/  MOV R6, R0 ;  /* 0x0000000000067202 */ /* 0x000fe20000000f00 */
[----:B------:R-:W-:-:S04]  /*00d0*/  ULDC.U8 UR10, c[0x0][0x28c] ;  /* 0x0000a300000a7ab9 */ /* 0x000fc80000000000 */
[----:B------:R-:W1:Y:S08]  /*00e0*/  LDC R4, c[0x0][0x294] ;  /* 0x0000a500ff047b82 */ /* 0x000e700000000800 */
[----:B------:R-:W2:Y:S08]  /*00f0*/  S2UR UR6, SR_CgaCtaId ;  /* 0x00000000000679c3 */ /* 0x000eb00000008800 */
[----:B------:R-:W3:Y:S01]  /*0100*/  LDC R5, c[0x0][0x10] ;  /* 0x00000400ff057b82 */ /* 0x000ee20000000800 */
[----:B0-----:R-:W-:-:S02]  /*0110*/  SHF.R.U32.HI R3, RZ, 0x2, R2 ;  /* 0x00000002ff037819 */ /* 0x001fc40000011602 */
[----:B------:R-:W-:-:S03]  /*0120*/  SHF.R.S32.HI R7, RZ, 0x1f, R2 ;  /* 0x0000001fff077819 */ /* 0x000fc60000011402 */
[----:B-1----:R-:W-:Y:S01]  /*0130*/  IMAD R3, R4, UR7, R3 ;  /* 0x0000000704037c24 */ /* 0x002fe2000f8e0203 */
[----:B------:R-:W-:Y:S01]  /*0140*/  LEA.HI R7, R7, R2, RZ, 0x5 ;  /* 0x0000000207077211 */ /* 0x000fe200078f28ff */
[----:B--2---:R-:W-:-:S03]  /*0150*/  ULEA UR5, UR6, UR5, 0x18 ;  /* 0x0000000506057291 */ /* 0x004fc6000f8ec03f */
[----:B------:R-:W-:Y:S02]  /*0160*/  ISETP.GE.U32.AND P1, PT, R3, UR8, PT ;  /* 0x0000000803007c0c */ /* 0x000fe4000bf26070 */
[----:B------:R-:W-:Y:S02]  /*0170*/  SHF.R.S32.HI R4, RZ, 0x1f, R3 ;  /* 0x0000001fff047819 */ /* 0x000fe40000011403 */
[----:B------:R-:W-:Y:S02]  /*0180*/  SHF.R.S32.HI R7, RZ, 0x5, R7 ;  /* 0x00000005ff077819 */ /* 0x000fe40000011407 */
[----:B------:R-:W-:Y:S01]  /*0190*/  ISETP.GE.AND.EX P1, PT, R4, UR9, PT, P1 ;  /* 0x0000000904007c0c */ /* 0x000fe2000bf26310 */
[----:B------:R-:W-:Y:S01]  /*01a0*/  HFMA2.MMA R4, -RZ, RZ, 0, 0 ;  /* 0x00000000ff047435 */ /* 0x000fe200000001ff */
[----:B------:R-:W-:Y:S01]  /*01b0*/  LEA R7, R7, UR5, 0x3 ;  /* 0x0000000507077c11 */ /* 0x000fe2000f8e18ff */
[----:B------:R-:W-:Y:S01]  /*01c0*/  ULDC.64 UR8, c[0x0][0x208] ;  /* 0x0000820000087ab9 */ /* 0x000fe20000000a00 */
[----:B------:R-:W-:-:S13]  /*01d0*/  ISETP.LT.U32.AND P1, PT, R2, 0x80, !P1 ;  /* 0x000000800200780c */ /* 0x000fda0004f21070 */
.L_x_2035:
[----:B0-----:R-:W0:Y:S01]  /*01e0*/  LDC R9, c[0x0][0x288] ;  /* 0x0000a200ff097b82 */ /* 0x001e220000000800 */
[----:B------:R-:W-:-:S07]  /*01f0*/  ULDC.64 UR12, c[0x0][0x278] ;  /* 0x00009e00000c7ab9 */ /* 0x000fce0000000a00 */
[----:B------:R-:W1:Y:S01]  /*0200*/  @P1 LDC.64 R16, c[0x0][0x220] ;  /* 0x00008800ff101b82 */ /* 0x000e620000000a00 */
[----:B0-----:R-:W-:Y:S02]  /*0210*/  IABS R13, R9 ;  /* 0x00000009000d7213 */ /* 0x001fe40000000000 */
[----:B------:R-:W-:Y:S02]  /*0220*/  ISETP.NE.AND P4, PT, R9, RZ, PT ;  /* 0x000000ff0900720c */ /* 0x000fe40003f85270 */
[----:B------:R-:W0:Y:S08]  /*0230*/  I2F.RP R8, R13 ;  /* 0x0000000d00087306 */ /* 0x000e300000209400 */
[----:B0-----:R-:W0:Y:S02]  /*0240*/  MUFU.RCP R8, R8 ;  /* 0x0000000800087308 */ /* 0x001e240000001000 */
[----:B0-----:R-:W-:-:S06]  /*0250*/  IADD3 R10, R8, 0xffffffe, RZ ;  /* 0x0ffffffe080a7810 */ /* 0x001fcc0007ffe0ff */
[----:B------:R0:W2:Y:S02]  /*0260*/  F2I.FTZ.U32.TRUNC.NTZ R11, R10 ;  /* 0x0000000a000b7305 */ /* 0x0000a4000021f000 */
[----:B0-----:R-:W-:Y:S02]  /*0270*/  MOV R10, RZ ;  /* 0x000000ff000a7202 */ /* 0x001fe40000000f00 */
[----:B--2---:R-:W-:-:S05]  /*0280*/  IADD3 R12, RZ, -R11, RZ ;  /* 0x8000000bff0c7210 */ /* 0x004fca0007ffe0ff */
[----:B------:R-:W-:Y:S01]  /*0290*/  IMAD R15, R12, R13, RZ ;  /* 0x0000000d0c0f7224 */ /* 0x000fe200078e02ff */
[----:B------:R-:W-:-:S03]  /*02a0*/  IABS R12, R6 ;  /* 0x00000006000c7213 */ /* 0x000fc60000000000 */
[----:B------:R-:W-:-:S06]  /*02b0*/  IMAD.HI.U32 R11, R11, R15, R10 ;  /* 0x0000000f0b0b7227 */ /* 0x000fcc00078e000a */
[----:B------:R-:W-:-:S05]  /*02c0*/  IMAD.HI.U32 R11, R11, R12, RZ ;  /* 0x0000000c0b0b7227 */ /* 0x000fca00078e00ff */
[----:B------:R-:W-:-:S05]  /*02d0*/  IADD3 R8, -R11, RZ, RZ ;  /* 0x000000ff0b087210 */ /* 0x000fca0007ffe1ff */
[----:B------:R-:W-:Y:S01]  /*02e0*/  IMAD R8, R13, R8, R12 ;  /* 0x000000080d087224 */ /* 0x000fe200078e020c */
[----:B------:R-:W-:-:S04]  /*02f0*/  IADD3 R12, R3, 0x20, RZ ;  /* 0x00000020030c7810 */ /* 0x000fc80007ffe0ff */
[----:B------:R-:W-:Y:S02]  /*0300*/  ISETP.GT.U32.AND P0, PT, R13, R8, PT ;  /* 0x000000080d00720c */ /* 0x000fe40003f04070 */
[----:B------:R-:W-:-:S11]  /*0310*/  SHF.R.S32.HI R19, RZ, 0x1f, R12 ;  /* 0x0000001fff137819 */ /* 0x000fd6000001140c */
[-C--:B------:R-:W-:Y:S02]  /*0320*/  @!P0 IADD3 R8, R8, -R13.reuse, RZ ;  /* 0x8000000d08088210 */ /* 0x080fe40007ffe0ff */
[----:B------:R-:W-:Y:S02]  /*0330*/  @!P0 IADD3 R11, R11, 0x1, RZ ;  /* 0x000000010b0b8810 */ /* 0x000fe40007ffe0ff */
[----:B------:R-:W-:Y:S02]  /*0340*/  ISETP.GE.U32.AND P3, PT, R8, R13, PT ;  /* 0x0000000d0800720c */ /* 0x000fe40003f66070 */
[----:B------:R-:W-:Y:S02]  /*0350*/  LOP3.LUT R8, R6, R9, RZ, 0x3c, !PT ;  /* 0x0000000906087212 */ /* 0x000fe400078e3cff */
[----:B------:R-:W-:Y:S02]  /*0360*/  ISETP.GE.U32.AND P0, PT, R12, UR12, PT ;  /* 0x0000000c0c007c0c */ /* 0x000fe4000bf06070 */
[----:B------:R-:W-:-:S02]  /*0370*/  ISETP.GE.AND P2, PT, R8, RZ, PT ;  /* 0x000000ff0800720c */ /* 0x000fc40003f46270 */
[----:B------:R-:W-:Y:S01]  /*0380*/  ISETP.GE.AND.EX P0, PT, R19, UR13, PT, P0 ;  /* 0x0000000d13007c0c */ /* 0x000fe2000bf06300 */
[----:B------:R-:W-:Y:S01]  /*0390*/  ULDC.64 UR12, c[0x0][0x280] ;  /* 0x0000a000000c7ab9 */ /* 0x000fe20000000a00 */
[C---:B------:R-:W-:Y:S02]  /*03a0*/  SHF.L.U32 R8, R2.reuse, 0x1, RZ ;  /* 0x0000000102087819 */ /* 0x040fe400000006ff */
[----:B------:R-:W-:Y:S02]  /*03b0*/  ISETP.LT.U32.AND P0, PT, R2, 0x80, !P0 ;  /* 0x000000800200780c */ /* 0x000fe40004701070 */
[----:B------:R-:W-:Y:S02]  /*03c0*/  @P3 IADD3 R11, R11, 0x1, RZ ;  /* 0x000000010b0b3810 */ /* 0x000fe40007ffe0ff */
[----:B------:R-:W-:Y:S02]  /*03d0*/  LOP3.LUT R8, R8, 0x6, RZ, 0xc0, !PT ;  /* 0x0000000608087812 */ /* 0x000fe400078ec0ff */
[----:B------:R-:W-:-:S02]  /*03e0*/  MOV R23, R11 ;  /* 0x0000000b00177202 */ /* 0x000fc40000000f00 */
[----:B------:R-:W0:Y:S02]  /*03f0*/  @P1 LDC.64 R10, c[0x0][0x270] ;  /* 0x00009c00ff0a1b82 */ /* 0x000e240000000a00 */
[----:B------:R-:W-:Y:S02]  /*0400*/  @!P2 IADD3 R23, -R23, RZ, RZ ;  /* 0x000000ff1717a210 */ /* 0x000fe40007ffe1ff */
[----:B------:R-:W-:-:S04]  /*0410*/  @!P4 LOP3.LUT R23, RZ, R9, RZ, 0x33, !PT ;  /* 0x00000009ff17c212 */ /* 0x000fc800078e33ff */
[----:B------:R-:W-:Y:S01]  /*0420*/  IADD3 R13, -R23, RZ, RZ ;  /* 0x000000ff170d7210 */ /* 0x000fe20007ffe1ff */
[----:B------:R-:W2:Y:S04]  /*0430*/  @P0 LDC.64 R14, c[0x0][0x270] ;  /* 0x00009c00ff0e0b82 */ /* 0x000ea80000000a00 */
[----:B------:R-:W-:Y:S01]  /*0440*/  IMAD R9, R9, R13, R6 ;  /* 0x0000000d09097224 */ /* 0x000fe200078e0206 */
[----:B------:R-:W-:-:S04]  /*0450*/  SHF.R.S32.HI R13, RZ, 0x1f, R23 ;  /* 0x0000001fff0d7819 */ /* 0x000fc80000011417 */
[----:B------:R-:W-:Y:S01]  /*0460*/  LEA R26, R9, R8, 0x3 ;  /* 0x00000008091a7211 */ /* 0x000fe200078e18ff */
[----:B------:R-:W-:Y:S01]  /*0470*/  IMAD R18, R13, UR12, RZ ;  /* 0x0000000c0d127c24 */ /* 0x000fe2000f8e02ff */
[----:B------:R-:W4:Y:S01]  /*0480*/  @P0 LDC.64 R8, c[0x0][0x220] ;  /* 0x00008800ff080b82 */ /* 0x000f220000000a00 */
[----:B------:R-:W-:Y:S02]  /*0490*/  SHF.R.S32.HI R13, RZ, 0x1f, R3 ;  /* 0x0000001fff0d7819 */ /* 0x000fe40000011403 */
[----:B------:R-:W-:Y:S01]  /*04a0*/  SHF.R.S32.HI R27, RZ, 0x1f, R26 ;  /* 0x0000001fff1b7819 */ /* 0x000fe2000001141a */
[----:B------:R-:W-:Y:S02]  /*04b0*/  IMAD R25, R23, UR13, R18 ;  /* 0x0000000d17197c24 */ /* 0x000fe4000f8e0212 */
[----:B0-----:R-:W-:Y:S02]  /*04c0*/  @P1 IMAD R18, R13, R10, RZ ;  /* 0x0000000a0d121224 */ /* 0x001fe400078e02ff */
[----:B------:R-:W-:-:S04]  /*04d0*/  IMAD.WIDE.U32 R22, R23, UR12, R26 ;  /* 0x0000000c17167c25 */ /* 0x000fc8000f8e001a */
[----:B------:R-:W-:Y:S01]  /*04e0*/  @P1 IMAD R21, R3, R11, R18 ;  /* 0x0000000b03151224 */ /* 0x000fe200078e0212 */
[----:B------:R-:W-:Y:S01]  /*04f0*/  IADD3 R25, R23, R25, RZ ;  /* 0x0000001917197210 */ /* 0x000fe20007ffe0ff */
[----:B--2---:R-:W-:Y:S01]  /*0500*/  @P0 IMAD R29, R19, R14, RZ ;  /* 0x0000000e131d0224 */ /* 0x004fe200078e02ff */
[-C--:B------:R-:W-:Y:S02]  /*0510*/  @P1 MOV R24, R22.reuse ;  /* 0x0000001600181202 */ /* 0x080fe40000000f00 */
[----:B------:R-:W-:Y:S01]  /*0520*/  @P0 MOV R18, R22 ;  /* 0x0000001600120202 */ /* 0x000fe20000000f00 */
[----:B------:R-:W-:Y:S01]  /*0530*/  @P0 IMAD R29, R12, R15, R29 ;  /* 0x0000000f0c1d0224 */ /* 0x000fe200078e021d */
[----:B------:R-:W-:Y:S01]  /*0540*/  @P0 MOV R19, R25 ;  /* 0x0000001900130202 */ /* 0x000fe20000000f00 */
[----:B------:R-:W-:-:S04]  /*0550*/  @P1 IMAD.WIDE.U32 R10, R3, R10, R24 ;  /* 0x0000000a030a1225 */ /* 0x000fc800078e0018 */
[----:B------:R-:W-:Y:S01]  /*0560*/  @P0 IMAD.WIDE.U32 R14, R12, R14, R18 ;  /* 0x0000000e0c0e0225 */ /* 0x000fe200078e0012 */
[----:B------:R-:W-:Y:S02]  /*0570*/  @P1 IADD3 R21, R11, R21, RZ ;  /* 0x000000150b151210 */ /* 0x000fe40007ffe0ff */
[----:B-1----:R-:W-:Y:S02]  /*0580*/  @P1 LEA R16, P2, R10, R16, 0x1 ;  /* 0x000000100a101211 */ /* 0x002fe400078408ff */
[----:B------:R-:W-:Y:S02]  /*0590*/  @P0 IADD3 R29, R15, R29, RZ ;  /* 0x0000001d0f1d0210 */ /* 0x000fe40007ffe0ff */
[----:B----4-:R-:W-:Y:S02]  /*05a0*/  @P0 LEA R8, P3, R14, R8, 0x1 ;  /* 0x000000080e080211 */ /* 0x010fe400078608ff */
[----:B------:R-:W-:Y:S02]  /*05b0*/  MOV R12, RZ ;  /* 0x000000ff000c7202 */ /* 0x000fe40000000f00 */
[----:B------:R-:W-:-:S02]  /*05c0*/  @P1 LEA.HI.X R17, R10, R17, R21, 0x1, P2 ;  /* 0x000000110a111211 */ /* 0x000fc400010f0c15 */
[----:B------:R-:W-:Y:S02]  /*05d0*/  @P0 LEA.HI.X R9, R14, R9, R29, 0x1, P3 ;  /* 0x000000090e090211 */ /* 0x000fe400018f0c1d */
[----:B------:R-:W-:Y:S01]  /*05e0*/  MOV R14, RZ ;  /* 0x000000ff000e7202 */ /* 0x000fe20000000f00 */
[----:B------:R-:W2:Y:S05]  /*05f0*/  @P1 LDG.E R12, desc[UR8][R16.64] ;  /* 0x00000008100c1981 */ /* 0x000eaa000c1e1900 */
[----:B------:R-:W4:Y:S01]  /*0600*/  @P0 LDG.E R14, desc[UR8][R8.64] ;  /* 0x00000008080e0981 */ /* 0x000f22000c1e1900 */
[----:B------:R-:W-:Y:S01]  /*0610*/  ISETP.NE.AND P2, PT, R2, RZ, PT ;  /* 0x000000ff0200720c */ /* 0x000fe20003f45270 */
[----:B------:R-:W-:Y:S01]  /*0620*/  BSSY B0, `(.L_x_2017) ;  /* 0x000003a000007945 */ /* 0x000fe20003800000 */
[----:B------:R-:W0:Y:S02]  /*0630*/  S2R R10, SR_LANEID ;  /* 0x00000000000a7919 */ /* 0x000e240000000000 */
[----:B0-----:R-:W-:-:S02]  /*0640*/  ISETP.GT.AND P0, PT, R10, 0x1e, PT ;  /* 0x0000001e0a00780c */ /* 0x001fc40003f04270 */
[----:B------:R-:W-:Y:S02]  /*0650*/  ISETP.NE.AND P3, PT, R10, RZ, PT ;  /* 0x000000ff0a00720c */ /* 0x000fe40003f65270 */
[----:B--2---:R-:W-:-:S04]  /*0660*/  PRMT R11, R12, 0x7632, R11 ;  /* 0x000076320c0b7816 */ /* 0x004fc8000000000b */
[----:B------:R-:W-:Y:S02]  /*0670*/  SHF.L.U32 R18, R11, 0x10, RZ ;  /* 0x000000100b127819 */ /* 0x000fe400000006ff */
[----:B----4-:R-:W-:Y:S02]  /*0680*/  PRMT R15, R14, 0x7632, R15 ;  /* 0x000076320e0f7816 */ /* 0x010fe4000000000f */
[----:B------:R-:W-:Y:S01]  /*0690*/  SHF.L.U32 R11, R12, 0x10, RZ ;  /* 0x000000100c0b7819 */ /* 0x000fe200000006ff */
[----:B------:R-:W-:Y:S01]  /*06a0*/  FMUL.FTZ R20, R18, R18 ;  /* 0x0000001212147220 */ /* 0x000fe20000410000 */
[----:B------:R-:W-:Y:S02]  /*06b0*/  SHF.L.U32 R28, R15, 0x10, RZ ;  /* 0x000000100f1c7819 */ /* 0x000fe400000006ff */
[----:B------:R-:W-:Y:S01]  /*06c0*/  SHF.L.U32 R15, R14, 0x10, RZ ;  /* 0x000000100e0f7819 */ /* 0x000fe200000006ff */
[C---:B------:R-:W-:Y:S01]  /*06d0*/  FADD.FTZ R18, R11.reuse, R18 ;  /* 0x000000120b127221 */ /* 0x040fe20000010000 */
[----:B------:R-:W-:Y:S01]  /*06e0*/  FFMA.FTZ R20, R11, R11, R20 ;  /* 0x0000000b0b147223 */ /* 0x000fe20000010014 */
[----:B------:R-:W-:-:S02]  /*06f0*/  FMUL.FTZ R19, R28, R28 ;  /* 0x0000001c1c137220 */ /* 0x000fc40000410000 */
[C---:B------:R-:W-:Y:S01]  /*0700*/  FADD.FTZ R9, R15.reuse, R28 ;  /* 0x0000001c0f097221 */ /* 0x040fe20000010000 */
[----:B------:R-:W-:Y:S01]  /*0710*/  FADD.FTZ R18, RZ, R18 ;  /* 0x00000012ff127221 */ /* 0x000fe20000010000 */
[----:B------:R-:W-:Y:S01]  /*0720*/  FFMA.FTZ R19, R15, R15, R19 ;  /* 0x0000000f0f137223 */ /* 0x000fe20000010013 */
[----:B------:R-:W-:Y:S02]  /*0730*/  FADD.FTZ R20, RZ, R20 ;  /* 0x00000014ff147221 */ /* 0x000fe40000010000 */
[----:B------:R-:W-:Y:S02]  /*0740*/  FADD.FTZ R16, R18, R9 ;  /* 0x0000000912107221 */ /* 0x000fe40000010000 */
[----:B------:R-:W-:-:S03]  /*0750*/  FADD.FTZ R17, R20, R19 ;  /* 0x0000001314117221 */ /* 0x000fc60000010000 */
[----:B------:R-:W0:Y:S04]  /*0760*/  SHFL.DOWN PT, R9, R16, 0x1, 0x1f ;  /* 0x08201f0010097f89 */ /* 0x000e2800000e0000 */
[----:B------:R-:W1:Y:S01]  /*0770*/  SHFL.DOWN PT, R8, R17, 0x1, 0x1f ;  /* 0x08201f0011087f89 */ /* 0x000e6200000e0000 */
        /* <DEDUP_REMOVED lines=21> */
[----:B-1----:R-:W-:-:S05]  /*08d0*/  @!P0 FADD.FTZ R17, R17, R8 ;  /* 0x0000000811118221 */ /* 0x002fca0000010000 */
[----:B------:R0:W-:Y:S01]  /*08e0*/  @!P3 STS.64 [R7+0x8], R16 ;  /* 0x000008100700b388 */ /* 0x0001e20000000a00 */
[----:B------:R-:W-:Y:S06]  /*08f0*/  BAR.SYNC.DEFER_BLOCKING 0x0 ;  /* 0x0000000000007b1d */ /* 0x000fec0000010000 */
[----:B------:R-:W-:Y:S05]  /*0900*/  @P2 BRA `(.L_x_2018) ;  /* 0x00000000002c2947 */ /* 0x000fea0003800000 */
[----:B------:R-:W1:Y:S01]  /*0910*/  S2UR UR6, SR_CgaCtaId ;  /* 0x00000000000679c3 */ /* 0x000e620000008800 */
[----:B------:R-:W-:Y:S02]  /*0920*/  UMOV UR5, 0x400 ;  /* 0x0000040000057882 */ /* 0x000fe40000000000 */
[----:B-1----:R-:W-:-:S09]  /*0930*/  ULEA UR5, UR6, UR5, 0x18 ;  /* 0x0000000506057291 */ /* 0x002fd2000f8ec03f */
        /* <DEDUP_REMOVED lines=8> */
.L_x_2018:
[----:B------:R-:W-:Y:S05]  /*09c0*/  BSYNC B0 ;  /* 0x0000000000007941 */ /* 0x000fea0003800000 */
.L_x_2017:
[----:B------:R-:W1:Y:S02]  /*09d0*/  LDC R15, c[0x0][0xc] ;  /* 0x00000300ff0f7b82 */ /* 0x000e640000000800 */
[----:B-1----:R-:W-:-:S13]  /*09e0*/  ISETP.GE.U32.AND P0, PT, R15, 0x2, PT ;  /* 0x000000020f00780c */ /* 0x002fda0003f06070 */
[----:B------:R-:W-:Y:S05]  /*09f0*/  @!P0 BRA `(.L_x_2019) ;  /* 0x0000001000708947 */ /* 0x000fea0003800000 */
[----:B------:R-:W1:Y:S01]  /*0a00*/  LDC.64 R8, c[0x0][0x240] ;  /* 0x00009000ff087b82 */ /* 0x000e620000000a00 */
[----:B------:R-:W-:-:S05]  /*0a10*/  LOP3.LUT R10, R4, 0x1, RZ, 0xc0, !PT ;  /* 0x00000001040a7812 */ /* 0x000fca00078ec0ff */
[----:B---3--:R-:W-:Y:S02]  /*0a20*/  IMAD R10, R10, R5, RZ ;  /* 0x000000050a0a7224 */ /* 0x008fe400078e02ff */
[----:B------:R-:W2:Y:S02]  /*0a30*/  LDC.64 R28, c[0x0][0x248] ;  /* 0x00009200ff1c7b82 */ /* 0x000ea40000000a00 */
[C---:B------:R-:W-:Y:S01]  /*0a40*/  IMAD R18, R10.reuse, R15, RZ ;  /* 0x0000000f0a127224 */ /* 0x040fe200078e02ff */
[----:B------:R-:W-:-:S04]  /*0a50*/  IADD3 R11, R10, R0, RZ ;  /* 0x000000000a0b7210 */ /* 0x000fc80007ffe0ff */
[----:B------:R-:W-:Y:S01]  /*0a60*/  SHF.L.U32 R19, R18, 0x1, RZ ;  /* 0x0000000112137819 */ /* 0x000fe200000006ff */
[----:B-1----:R-:W-:-:S04]  /*0a70*/  IMAD.WIDE.U32 R8, R11, 0x4, R8 ;  /* 0x000000040b087825 */ /* 0x002fc800078e0008 */
[----:B--2---:R-:W-:Y:S01]  /*0a80*/  IMAD.WIDE R28, R19, 0x4, R28 ;  /* 0x00000004131c7825 */ /* 0x004fe200078e021c */
[----:B------:R-:W-:Y:S06]  /*0a90*/  @P2 BRA `(.L_x_2020) ;  /* 0x0000000000502947 */ /* 0x000fec0003800000 */
[----:B------:R-:W1:Y:S01]  /*0aa0*/  S2UR UR5, SR_CTAID.Y ;  /* 0x00000000000579c3 */ /* 0x000e620000002600 */
[----:B------:R-:W-:Y:S02]  /*0ab0*/  LOP3.LUT P0, RZ, R4, 0x2, RZ, 0xc0, !PT ;  /* 0x0000000204ff7812 */ /* 0x000fe4000780c0ff */
[----:B------:R-:W-:Y:S02]  /*0ac0*/  MOV R19, 0xffffffff ;  /* 0xffffffff00137802 */ /* 0x000fe40000000f00 */
[----:B------:R-:W-:Y:S02]  /*0ad0*/  SEL R21, R15, RZ, !P0 ;  /* 0x000000ff0f157207 */ /* 0x000fe40004000000 */
[----:B------:R-:W-:Y:S02]  /*0ae0*/  SEL R19, R19, 0x1, P0 ;  /* 0x0000000113137807 */ /* 0x000fe40000000000 */
[----:B------:R-:W-:Y:S02]  /*0af0*/  ISETP.NE.AND P0, PT, R21, -0x1, PT ;  /* 0xffffffff1500780c */ /* 0x000fe40003f05270 */
[----:B-1----:R-:W-:-:S05]  /*0b00*/  MOV R0, UR5 ;  /* 0x0000000500007c02 */ /* 0x002fca0008000f00 */
[----:B------:R-:W-:-:S04]  /*0b10*/  IMAD R11, R5, UR7, R0 ;  /* 0x00000007050b7c24 */ /* 0x000fc8000f8e0200 */
[----:B------:R-:W-:-:S05]  /*0b20*/  IMAD.WIDE.U32 R10, R11, 0x8, R28 ;  /* 0x000000080b0a7825 */ /* 0x000fca00078e001c */
[----:B------:R1:W-:Y:S01]  /*0b30*/  STG.E.64 desc[UR8][R10.64], R16 ;  /* 0x000000100a007986 */ /* 0x0003e2000c101b08 */
[----:B------:R-:W-:Y:S06]  /*0b40*/  MEMBAR.ALL.GPU ;  /* 0x0000000000007992 */ /* 0x000fec000000a000 */
[----:B------:R-:W-:-:S00]  /*0b50*/  ERRBAR ;  /* 0x00000000000079ab */ /* 0x000fc00000000000 */
[----:B------:R-:W-:Y:S06]  /*0b60*/  CGAERRBAR ;  /* 0x00000000000075ab */ /* 0x000fec0000000000 */
[----:B------:R1:W-:Y:S01]  /*0b70*/  REDG.E.ADD.S32.STRONG.GPU desc[UR8][R8.64], R19 ;  /* 0x000000130800798e */ /* 0x0003e2000c10e388 */
[----:B------:R-:W-:Y:S05]  /*0b80*/  @!P0 BRA `(.L_x_2020) ;  /* 0x0000000000148947 */ /* 0x000fea0003800000 */
.L_x_2021:
[----:B-1----:R-:W2:Y:S04]  /*0b90*/  LDG.E.STRONG.GPU R10, desc[UR8][R8.64] ;  /* 0x00000008080a7981 */ /* 0x002ea8000c1ef900 */
[----:B--2---:R-:W-:Y:S01]  /*0ba0*/  CCTL.IVALL ;  /* 0x00000000ff00798f */ /* 0x004fe20002000000 */
[----:B------:R-:W-:Y:S05]  /*0bb0*/  YIELD ;  /* 0x0000000000007946 */ /* 0x000fea0003800000 */
[----:B------:R-:W-:-:S13]  /*0bc0*/  ISETP.NE.AND P0, PT, R10, R21, PT ;  /* 0x000000150a00720c */ /* 0x000fda0003f05270 */
[----:B------:R-:W-:Y:S05]  /*0bd0*/  @P0 BRA `(.L_x_2021) ;  /* 0xfffffffc00ec0947 */ /* 0x000fea000383ffff */
.L_x_2020:
[----:B------:R-:W-:Y:S01]  /*0be0*/  ISETP.NE.AND P0, PT, R15, RZ, PT ;  /* 0x000000ff0f00720c */ /* 0x000fe20003f05270 */
[----:B------:R-:W-:Y:S05]  /*0bf0*/  WARPSYNC.ALL ;  /* 0x0000000000007948 */ /* 0x000fea0003800000 */
[----:B------:R-:W-:Y:S07]  /*0c00*/  BAR.SYNC.DEFER_BLOCKING 0x0 ;  /* 0x0000000000007b1d */ /* 0x000fee0000010000 */
[----:B------:R-:W-:Y:S05]  /*0c10*/  @!P0 BRA `(.L_x_2019) ;  /* 0x0000000c00e88947 */ /* 0x000fea0003800000 */
[----:B-1----:R-:W-:Y:S01]  /*0c20*/  IADD3 R8, R15, -0x1, RZ ;  /* 0xffffffff0f087810 */ /* 0x002fe20007ffe0ff */
        /* <DEDUP_REMOVED lines=12> */
.L_x_2025:
[C---:B------:R-:W-:Y:S02]  /*0cf0*/  ISETP.EQ.OR P3, PT, R21.reuse, UR7, P2 ;  /* 0x0000000715007c0c */ /* 0x040fe40009762670 */
[----:B------:R-:W-:-:S11]  /*0d00*/  IADD3 R11, R21, 0x1, RZ ;  /* 0x00000001150b7810 */ /* 0x000fd60007ffe0ff */
[----:B------:R-:W-:-:S04]  /*0d10*/  @!P3 IMAD R9, R5, R21, R0 ;  /* 0x000000150509b224 */ /* 0x000fc800078e0200 */
[----:B------:R-:W-:Y:S01]  /*0d20*/  @!P3 IMAD.WIDE.U32 R8, R9, 0x8, R28 ;  /* 0x000000080908b825 */ /* 0x000fe200078e001c */
[----:B------:R-:W-:-:S05]  /*0d30*/  ISETP.EQ.OR P6, PT, R11, UR7, P2 ;  /* 0x000000070b007c0c */ /* 0x000fca00097c2670 */
[----:B------:R-:W0:Y:S08]  /*0d40*/  @!P3 LDG.E.64 R8, desc[UR8][R8.64] ;  /* 0x000000080808b981 */ /* 0x000e30000c1e1b00 */
[----:B------:R-:W-:-:S04]  /*0d50*/  @!P6 IMAD R11, R5, R11, R0 ;  /* 0x0000000b050be224 */ /* 0x000fc800078e0200 */
[----:B------:R-:W-:Y:S01]  /*0d60*/  @!P6 IMAD.WIDE.U32 R10, R11, 0x8, R28 ;  /* 0x000000080b0ae825 */ /* 0x000fe200078e001c */
[----:B------:R-:W-:-:S05]  /*0d70*/  IADD3 R19, R21, 0x2, RZ ;  /* 0x0000000215137810 */ /* 0x000fca0007ffe0ff */
[----:B------:R-:W2:Y:S01]  /*0d80*/  @!P6 LDG.E.64 R10, desc[UR8][R10.64] ;  /* 0x000000080a0ae981 */ /* 0x000ea2000c1e1b00 */
[----:B------:R-:W-:-:S13]  /*0d90*/  ISETP.EQ.OR P4, PT, R19, UR7, P2 ;  /* 0x0000000713007c0c */ /* 0x000fda0009782670 */
[----:B------:R-:W-:-:S04]  /*0da0*/  @!P4 IMAD R19, R5, R19, R0 ;  /* 0x000000130513c224 */ /* 0x000fc800078e0200 */
[----:B------:R-:W-:-:S06]  /*0db0*/  @!P4 IMAD.WIDE.U32 R18, R19, 0x8, R28 ;  /* 0x000000081312c825 */ /* 0x000fcc00078e001c */
[----:B------:R-:W3:Y:S01]  /*0dc0*/  @!P4 LDG.E.64 R18, desc[UR8][R18.64] ;  /* 0x000000081212c981 */ /* 0x000ee2000c1e1b00 */
[----:B0-----:R-:W-:Y:S01]  /*0dd0*/  @!P3 FADD.FTZ R17, R17, R9 ;  /* 0x000000091111b221 */ /* 0x001fe20000010000 */
[----:B------:R-:W-:Y:S01]  /*0de0*/  IADD3 R9, R21, 0x3, RZ ;  /* 0x0000000315097810 */ /* 0x000fe20007ffe0ff */
[----:B------:R-:W-:-:S03]  /*0df0*/  @!P3 FADD.FTZ R16, R16, R8 ;  /* 0x000000081010b221 */ /* 0x000fc60000010000 */
[----:B------:R-:W-:-:S13]  /*0e00*/  ISETP.EQ.OR P5, PT, R9, UR7, P2 ;  /* 0x0000000709007c0c */ /* 0x000fda00097a2670 */
[----:B------:R-:W-:-:S04]  /*0e10*/  @!P5 IMAD R9, R5, R9, R0 ;  /* 0x000000090509d224 */ /* 0x000fc800078e0200 */
[----:B------:R-:W-:-:S04]  /*0e20*/  @!P5 IMAD.WIDE.U32 R8, R9, 0x8, R28 ;  /* 0x000000080908d825 */ /* 0x000fc800078e001c */
[----:B--2---:R-:W-:Y:S01]  /*0e30*/  @!P6 FADD.FTZ R17, R17, R11 ;  /* 0x0000000b1111e221 */ /* 0x004fe20000010000 */
[----:B------:R-:W-:Y:S01]  /*0e40*/  IADD3 R11, R21, 0x4, RZ ;  /* 0x00000004150b7810 */ /* 0x000fe20007ffe0ff */
[----:B------:R-:W2:Y:S03]  /*0e50*/  @!P5 LDG.E.64 R8, desc[UR8][R8.64] ;  /* 0x000000080808d981 */ /* 0x000ea6000c1e1b00 */
[----:B------:R-:W-:Y:S01]  /*0e60*/  ISETP.EQ.OR P3, PT, R11, UR7, P2 ;  /* 0x000000070b007c0c */ /* 0x000fe20009762670 */
[----:B------:R-:W-:-:S12]  /*0e70*/  @!P6 FADD.FTZ R16, R16, R10 ;  /* 0x0000000a1010e221 */ /* 0x000fd80000010000 */
[----:B------:R-:W-:-:S04]  /*0e80*/  @!P3 IMAD R11, R5, R11, R0 ;  /* 0x0000000b050bb224 */ /* 0x000fc800078e0200 */
[----:B------:R-:W-:-:S04]  /*0e90*/  @!P3 IMAD.WIDE.U32 R10, R11, 0x8, R28 ;  /* 0x000000080b0ab825 */ /* 0x000fc800078e001c */
[----:B---3--:R-:W-:Y:S01]  /*0ea0*/  @!P4 FADD.FTZ R16, R16, R18 ;  /* 0x000000121010c221 */ /* 0x008fe20000010000 */
[----:B------:R-:W-:Y:S02]  /*0eb0*/  @!P4 FADD.FTZ R17, R17, R19 ;  /* 0x000000131111c221 */ /* 0x000fe40000010000 */
[----:B------:R0:W3:Y:S02]  /*0ec0*/  @!P3 LDG.E.64 R18, desc[UR8][R10.64] ;  /* 0x000000080a12b981 */ /* 0x0000e4000c1e1b00 */
[----:B0-----:R-:W-:-:S04]  /*0ed0*/  IADD3 R11, R21, 0x5, RZ ;  /* 0x00000005150b7810 */ /* 0x001fc80007ffe0ff */
[----:B------:R-:W-:-:S13]  /*0ee0*/  ISETP.EQ.OR P6, PT, R11, UR7, P2 ;  /* 0x000000070b007c0c */ /* 0x000fda00097c2670 */
[----:B------:R-:W-:-:S04]  /*0ef0*/  @!P6 IMAD R11, R5, R11, R0 ;  /* 0x0000000b050be224 */ /* 0x000fc800078e0200 */
[----:B------:R-:W-:-:S06]  /*0f00*/  @!P6 IMAD.WIDE.U32 R10, R11, 0x8, R28 ;  /* 0x000000080b0ae825 */ /* 0x000fcc00078e001c */
[----:B------:R-:W4:Y:S01]  /*0f10*/  @!P6 LDG.E.64 R10, desc[UR8][R10.64] ;  /* 0x000000080a0ae981 */ /* 0x000f22000c1e1b00 */
[----:B--2---:R-:W-:Y:S01]  /*0f20*/  @!P5 FADD.FTZ R17, R17, R9 ;  /* 0x000000091111d221 */ /* 0x004fe20000010000 */
[----:B------:R-:W-:-:S04]  /*0f30*/  IADD3 R9, R21, 0x6, RZ ;  /* 0x0000000615097810 */ /* 0x000fc80007ffe0ff */
[----:B------:R-:W-:Y:S01]  /*0f40*/  ISETP.EQ.OR P4, PT, R9, UR7, P2 ;  /* 0x0000000709007c0c */ /* 0x000fe20009782670 */
[----:B------:R-:W-:-:S12]  /*0f50*/  @!P5 FADD.FTZ R16, R16, R8 ;  /* 0x000000081010d221 */ /* 0x000fd80000010000 */
[----:B------:R-:W-:-:S04]  /*0f60*/  @!P4 IMAD R9, R5, R9, R0 ;  /* 0x000000090509c224 */ /* 0x000fc800078e0200 */
[----:B------:R-:W-:-:S04]  /*0f70*/  @!P4 IMAD.WIDE.U32 R8, R9, 0x8, R28 ;  /* 0x000000080908c825 */ /* 0x000fc800078e001c */
[----:B---3--:R-:W-:Y:S01]  /*0f80*/  @!P3 FADD.FTZ R16, R16, R18 ;  /* 0x000000121010b221 */ /* 0x008fe20000010000 */
[----:B------:R-:W-:Y:S02]  /*0f90*/  @!P3 FADD.FTZ R17, R17, R19 ;  /* 0x000000131111b221 */ /* 0x000fe40000010000 */
[----:B------:R0:W2:Y:S02]  /*0fa0*/  @!P4 LDG.E.64 R18, desc[UR8][R8.64] ;  /* 0x000000080812c981 */ /* 0x0000a4000c1e1b00 */
[----:B0-----:R-:W-:-:S04]  /*0fb0*/  IADD3 R9, R21, 0x7, RZ ;  /* 0x0000000715097810 */ /* 0x001fc80007ffe0ff */
[----:B------:R-:W-:-:S13]  /*0fc0*/  ISETP.EQ.OR P5, PT, R9, UR7, P2 ;  /* 0x0000000709007c0c */ /* 0x000fda00097a2670 */
[----:B------:R-:W-:-:S04]  /*0fd0*/  @!P5 IMAD R9, R5, R9, R0 ;  /* 0x000000090509d224 */ /* 0x000fc800078e0200 */
[----:B------:R-:W-:-:S04]  /*0fe0*/  @!P5 IMAD.WIDE.U32 R8, R9, 0x8, R28 ;  /* 0x000000080908d825 */ /* 0x000fc800078e001c */
[----:B----4-:R-:W-:Y:S01]  /*0ff0*/  @!P6 FADD.FTZ R17, R17, R11 ;  /* 0x0000000b1111e221 */ /* 0x010fe20000010000 */
[----:B------:R-:W-:Y:S01]  /*1000*/  IADD3 R11, R21, 0x8, RZ ;  /* 0x00000008150b7810 */ /* 0x000fe20007ffe0ff */
[----:B------:R-:W3:Y:S03]  /*1010*/  @!P5 LDG.E.64 R8, desc[UR8][R8.64] ;  /* 0x000000080808d981 */ /* 0x000ee6000c1e1b00 */
[----:B------:R-:W-:Y:S01]  /*1020*/  ISETP.EQ.OR P3, PT, R11, UR7, P2 ;  /* 0x000000070b007c0c */ /* 0x000fe20009762670 */
[----:B------:R-:W-:-:S12]  /*1030*/  @!P6 FADD.FTZ R16, R16, R10 ;  /* 0x0000000a1010e221 */ /* 0x000fd80000010000 */
[----:B------:R-:W-:-:S04]  /*1040*/  @!P3 IMAD R11, R5, R11, R0 ;  /* 0x0000000b050bb224 */ /* 0x000fc800078e0200 */
[----:B------:R-:W-:-:S04]  /*1050*/  @!P3 IMAD.WIDE.U32 R10, R11, 0x8, R28 ;  /* 0x000000080b0ab825 */ /* 0x000fc800078e001c */
[----:B--2---:R-:W-:Y:S01]  /*1060*/  @!P4 FADD.FTZ R16, R16, R18 ;  /* 0x000000121010c221 */ /* 0x004fe20000010000 */
[----:B------:R-:W-:Y:S02]  /*1070*/  @!P4 FADD.FTZ R17, R17, R19 ;  /* 0x000000131111c221 */ /* 0x000fe40000010000 */
[----:B------:R0:W2:Y:S02]  /*1080*/  @!P3 LDG.E.64 R18, desc[UR8][R10.64] ;  /* 0x000000080a12b981 */ /* 0x0000a4000c1e1b00 */
[----:B0-----:R-:W-:-:S04]  /*1090*/  IADD3 R11, R21, 0x9, RZ ;  /* 0x00000009150b7810 */ /* 0x001fc80007ffe0ff */
[----:B------:R-:W-:-:S13]  /*10a0*/  ISETP.EQ.OR P4, PT, R11, UR7, P2 ;  /* 0x000000070b007c0c */ /* 0x000fda0009782670 */
[----:B------:R-:W-:-:S04]  /*10b0*/  @!P4 IMAD R11, R5, R11, R0 ;  /* 0x0000000b050bc224 */ /* 0x000fc800078e0200 */
[----:B------:R-:W-:-:S04]  /*10c0*/  @!P4 IMAD.WIDE.U32 R10, R11, 0x8, R28 ;  /* 0x000000080b0ac825 */ /* 0x000fc800078e001c */
[----:B---3--:R-:W-:Y:S01]  /*10d0*/  @!P5 FADD.FTZ R17, R17, R9 ;  /* 0x000000091111d221 */ /* 0x008fe20000010000 */
[----:B------:R-:W-:Y:S01]  /*10e0*/  IADD3 R9, R21, 0xa, RZ ;  /* 0x0000000a15097810 */ /* 0x000fe20007ffe0ff */
[----:B------:R-:W-:Y:S01]  /*10f0*/  @!P5 FADD.FTZ R16, R16, R8 ;  /* 0x000000081010d221 */ /* 0x000fe20000010000 */
[----:B------:R-:W3:Y:S02]  /*1100*/  @!P4 LDG.E.64 R10, desc[UR8][R10.64] ;  /* 0x000000080a0ac981 */ /* 0x000ee4000c1e1b00 */
[----:B------:R-:W-:-:S13]  /*1110*/  ISETP.EQ.OR P5, PT, R9, UR7, P2 ;  /* 0x0000000709007c0c */ /* 0x000fda00097a2670 */
[----:B------:R-:W-:-:S04]  /*1120*/  @!P5 IMAD R9, R5, R9, R0 ;  /* 0x000000090509d224 */ /* 0x000fc800078e0200 */
[----:B------:R-:W-:-:S04]  /*1130*/  @!P5 IMAD.WIDE.U32 R8, R9, 0x8, R28 ;  /* 0x000000080908d825 */ /* 0x000fc800078e001c */
[----:B--2---:R-:W-:Y:S01]  /*1140*/  @!P3 FADD.FTZ R16, R16, R18 ;  /* 0x000000121010b221 */ /* 0x004fe20000010000 */
[----:B------:R-:W-:Y:S02]  /*1150*/  @!P3 FADD.FTZ R17, R17, R19 ;  /* 0x000000131111b221 */ /* 0x000fe40000010000 */
[----:B------:R0:W2:Y:S02]  /*1160*/  @!P5 LDG.E.64 R18, desc[UR8][R8.64] ;  /* 0x000000080812d981 */ /* 0x0000a4000c1e1b00 */
[----:B0-----:R-:W-:-:S04]  /*1170*/  IADD3 R9, R21, 0xb, RZ ;  /* 0x0000000b15097810 */ /* 0x001fc80007ffe0ff */
[----:B------:R-:W-:Y:S01]  /*1180*/  ISETP.EQ.OR P3, PT, R9, UR7, P2 ;  /* 0x0000000709007c0c */ /* 0x000fe20009762670 */
[----:B---3--:R-:W-:Y:S01]  /*1190*/  @!P4 FADD.FTZ R17, R17, R11 ;  /* 0x0000000b1111c221 */ /* 0x008fe20000010000 */
[----:B------:R-:W-:Y:S01]  /*11a0*/  IADD3 R11, R21, 0xc, RZ ;  /* 0x0000000c150b7810 */ /* 0x000fe20007ffe0ff */
[----:B------:R-:W-:-:S03]  /*11b0*/  @!P4 FADD.FTZ R16, R16, R10 ;  /* 0x0000000a1010c221 */ /* 0x000fc60000010000 */
[----:B------:R-:W-:-:S07]  /*11c0*/  ISETP.EQ.OR P4, PT, R11, UR7, P2 ;  /* 0x000000070b007c0c */ /* 0x000fce0009782670 */
[----:B------:R-:W-:-:S04]  /*11d0*/  @!P3 IMAD R9, R5, R9, R0 ;  /* 0x000000090509b224 */ /* 0x000fc800078e0200 */
[----:B------:R-:W-:-:S06]  /*11e0*/  @!P3 IMAD.WIDE.U32 R8, R9, 0x8, R28 ;  /* 0x000000080908b825 */ /* 0x000fcc00078e001c */
[----:B------:R-:W3:Y:S01]  /*11f0*/  @!P3 LDG.E.64 R8, desc[UR8][R8.64] ;  /* 0x000000080808b981 */ /* 0x000ee2000c1e1b00 */
[----:B------:R-:W-:Y:S02]  /*1200*/  @!P4 IMAD R11, R5, R11, R0 ;  /* 0x0000000b050bc224 */ /* 0x000fe400078e0200 */
[----:B--2---:R-:W-:Y:S01]  /*1210*/  @!P5 FADD.FTZ R16, R16, R18 ;  /* 0x000000121010d221 */ /* 0x004fe20000010000 */
[----:B------:R-:W-:Y:S01]  /*1220*/  @!P5 FADD.FTZ R17, R17, R19 ;  /* 0x000000131111d221 */ /* 0x000fe20000010000 */
[----:B------:R-:W-:-:S06]  /*1230*/  @!P4 IMAD.WIDE.U32 R18, R11, 0x8, R28 ;  /* 0x000000080b12c825 */ /* 0x000fcc00078e001c */
[----:B------:R-:W2:Y:S01]  /*1240*/  @!P4 LDG.E.64 R18, desc[UR8][R18.64] ;  /* 0x000000081212c981 */ /* 0x000ea2000c1e1b00 */
[----:B------:R-:W-:-:S04]  /*1250*/  IADD3 R10, R21, 0xd, RZ ;  /* 0x0000000d150a7810 */ /* 0x000fc80007ffe0ff */
[----:B------:R-:W-:-:S13]  /*1260*/  ISETP.EQ.OR P5, PT, R10, UR7, P2 ;  /* 0x000000070a007c0c */ /* 0x000fda00097a2670 */
[----:B------:R-:W-:-:S04]  /*1270*/  @!P5 IMAD R11, R5, R10, R0 ;  /* 0x0000000a050bd224 */ /* 0x000fc800078e0200 */
[----:B------:R-:W-:-:S06]  /*1280*/  @!P5 IMAD.WIDE.U32 R10, R11, 0x8, R28 ;  /* 0x000000080b0ad825 */ /* 0x000fcc00078e001c */
[----:B------:R-:W4:Y:S01]  /*1290*/  @!P5 LDG.E.64 R10, desc[UR8][R10.64] ;  /* 0x000000080a0ad981 */ /* 0x000f22000c1e1b00 */
[----:B---3--:R-:W-:Y:S01]  /*12a0*/  @!P3 FADD.FTZ R16, R16, R8 ;  /* 0x000000081010b221 */ /* 0x008fe20000010000 */
[----:B------:R-:W-:Y:S01]  /*12b0*/  @!P3 FADD.FTZ R17, R17, R9 ;  /* 0x000000091111b221 */ /* 0x000fe20000010000 */
[----:B------:R-:W-:-:S04]  /*12c0*/  IADD3 R9, R21, 0xe, RZ ;  /* 0x0000000e15097810 */ /* 0x000fc80007ffe0ff */
[----:B------:R-:W-:-:S13]  /*12d0*/  ISETP.EQ.OR P6, PT, R9, UR7, P2 ;  /* 0x0000000709007c0c */ /* 0x000fda00097c2670 */
[----:B------:R-:W-:-:S04]  /*12e0*/  @!P6 IMAD R9, R5, R9, R0 ;  /* 0x000000090509e224 */ /* 0x000fc800078e0200 */
[----:B------:R-:W-:-:S06]  /*12f0*/  @!P6 IMAD.WIDE.U32 R8, R9, 0x8, R28 ;  /* 0x000000080908e825 */ /* 0x000fcc00078e001c */
[----:B------:R-:W3:Y:S01]  /*1300*/  @!P6 LDG.E.64 R8, desc[UR8][R8.64] ;  /* 0x000000080808e981 */ /* 0x000ee2000c1e1b00 */
[----:B--2---:R-:W-:Y:S01]  /*1310*/  @!P4 FADD.FTZ R16, R16, R18 ;  /* 0x000000121010c221 */ /* 0x004fe20000010000 */
[----:B------:R-:W-:-:S04]  /*1320*/  IADD3 R18, R21, 0xf, RZ ;  /* 0x0000000f15127810 */ /* 0x000fc80007ffe0ff */
[----:B------:R-:W-:Y:S01]  /*1330*/  ISETP.EQ.OR P3, PT, R18, UR7, P2 ;  /* 0x0000000712007c0c */ /* 0x000fe20009762670 */
[----:B------:R-:W-:-:S12]  /*1340*/  @!P4 FADD.FTZ R17, R17, R19 ;  /* 0x000000131111c221 */ /* 0x000fd80000010000 */
[----:B------:R-:W-:-:S04]  /*1350*/  @!P3 IMAD R19, R5, R18, R0 ;  /* 0x000000120513b224 */ /* 0x000fc800078e0200 */
[----:B------:R-:W-:-:S06]  /*1360*/  @!P3 IMAD.WIDE.U32 R18, R19, 0x8, R28 ;  /* 0x000000081312b825 */ /* 0x000fcc00078e001c */
[----:B------:R-:W2:Y:S01]  /*1370*/  @!P3 LDG.E.64 R18, desc[UR8][R18.64] ;  /* 0x000000081212b981 */ /* 0x000ea2000c1e1b00 */
[----:B------:R-:W-:-:S04]  /*1380*/  IADD3 R20, R20, -0x10, RZ ;  /* 0xfffffff014147810 */ /* 0x000fc80007ffe0ff */
[----:B------:R-:W-:Y:S01]  /*1390*/  ISETP.GT.AND P4, PT, R20, 0xc, PT ;  /* 0x0000000c1400780c */ /* 0x000fe20003f84270 */
[----:B----4-:R-:W-:Y:S01]  /*13a0*/  @!P5 FADD.FTZ R16, R16, R10 ;  /* 0x0000000a1010d221 */ /* 0x010fe20000010000 */
[----:B------:R-:W-:Y:S01]  /*13b0*/  @!P5 FADD.FTZ R17, R17, R11 ;  /* 0x0000000b1111d221 */ /* 0x000fe20000010000 */
[----:B------:R-:W-:Y:S02]  /*13c0*/  IADD3 R21, R21, 0x10, RZ ;  /* 0x0000001015157810 */ /* 0x000fe40007ffe0ff */
[----:B---3--:R-:W-:Y:S01]  /*13d0*/  @!P6 FADD.FTZ R16, R16, R8 ;  /* 0x000000081010e221 */ /* 0x008fe20000010000 */
[----:B------:R-:W-:-:S03]  /*13e0*/  @!P6 FADD.FTZ R17, R17, R9 ;  /* 0x000000091111e221 */ /* 0x000fc60000010000 */
[----:B--2---:R-:W-:Y:S01]  /*13f0*/  @!P3 FADD.FTZ R16, R16, R18 ;  /* 0x000000121010b221 */ /* 0x004fe20000010000 */
[----:B------:R-:W-:-:S03]  /*1400*/  @!P3 FADD.FTZ R17, R17, R19 ;  /* 0x000000131111b221 */ /* 0x000fc60000010000 */
[----:B------:R-:W-:Y:S05]  /*1410*/  @P4 BRA `(.L_x_2025) ;  /* 0xfffffff800344947 */ /* 0x000fea000383ffff */
.L_x_2024:
[----:B------:R-:W-:-:S13]  /*1420*/  ISETP.GT.AND P3, PT, R20, 0x4, PT ;  /* 0x000000041400780c */ /* 0x000fda0003f64270 */
[----:B------:R-:W-:Y:S05]  /*1430*/  @!P3 BRA `(.L_x_2026) ;  /* 0x0000000000ecb947 */ /* 0x000fea0003800000 */
[C---:B------:R-:W-:Y:S02]  /*1440*/  ISETP.EQ.OR P0, PT, R21.reuse, UR7, P2 ;  /* 0x0000000715007c0c */ /* 0x040fe40009702670 */
[C---:B------:R-:W-:Y:S02]  /*1450*/  IADD3 R11, R21.reuse, 0x1, RZ ;  /* 0x00000001150b7810 */ /* 0x040fe40007ffe0ff */
[----:B------:R-:W-:-:S09]  /*1460*/  IADD3 R19, R21, 0x2, RZ ;  /* 0x0000000215137810 */ /* 0x000fd20007ffe0ff */
[----:B------:R-:W-:-:S04]  /*1470*/  @!P0 IMAD R9, R21, R5, R0 ;  /* 0x0000000515098224 */ /* 0x000fc800078e0200 */
[----:B------:R-:W-:Y:S01]  /*1480*/  @!P0 IMAD.WIDE.U32 R8, R9, 0x8, R28 ;  /* 0x0000000809088825 */ /* 0x000fe200078e001c */
[----:B------:R-:W-:Y:S02]  /*1490*/  ISETP.EQ.OR P3, PT, R11, UR7, P2 ;  /* 0x000000070b007c0c */ /* 0x000fe40009762670 */
[----:B------:R-:W-:-:S03]  /*14a0*/  ISETP.EQ.OR P4, PT, R19, UR7, P2 ;  /* 0x0000000713007c0c */ /* 0x000fc60009782670 */
[----:B------:R-:W0:Y:S08]  /*14b0*/  @!P0 LDG.E.64 R8, desc[UR8][R8.64] ;  /* 0x0000000808088981 */ /* 0x000e30000c1e1b00 */
[C-C-:B------:R-:W-:Y:S02]  /*14c0*/  @!P3 IMAD R11, R5.reuse, R11, R0.reuse ;  /* 0x0000000b050bb224 */ /* 0x140fe400078e0200 */
[----:B------:R-:W-:-:S02]  /*14d0*/  @!P4 IMAD R19, R5, R19, R0 ;  /* 0x000000130513c224 */ /* 0x000fc400078e0200 */
[----:B------:R-:W-:-:S04]  /*14e0*/  @!P3 IMAD.WIDE.U32 R10, R11, 0x8, R28 ;  /* 0x000000080b0ab825 */ /* 0x000fc800078e001c */
[----:B------:R-:W-:Y:S02]  /*14f0*/  @!P4 IMAD.WIDE.U32 R18, R19, 0x8, R28 ;  /* 0x000000081312c825 */ /* 0x000fe400078e001c */
[----:B------:R-:W2:Y:S04]  /*1500*/  @!P3 LDG.E.64 R10, desc[UR8][R10.64] ;  /* 0x000000080a0ab981 */ /* 0x000ea8000c1e1b00 */
[----:B------:R-:W3:Y:S01]  /*1510*/  @!P4 LDG.E.64 R18, desc[UR8][R18.64] ;  /* 0x000000081212c981 */ /* 0x000ee2000c1e1b00 */
[----:B0-----:R-:W-:Y:S01]  /*1520*/  @!P0 FADD.FTZ R17, R17, R9 ;  /* 0x0000000911118221 */ /* 0x001fe20000010000 */
[C---:B------:R-:W-:Y:S01]  /*1530*/  IADD3 R9, R21.reuse, 0x3, RZ ;  /* 0x0000000315097810 */ /* 0x040fe20007ffe0ff */
[----:B------:R-:W-:Y:S01]  /*1540*/  @!P0 FADD.FTZ R16, R16, R8 ;  /* 0x0000000810108221 */ /* 0x000fe20000010000 */
[----:B------:R-:W-:-:S02]  /*1550*/  IADD3 R21, R21, 0x4, RZ ;  /* 0x0000000415157810 */ /* 0x000fc40007ffe0ff */
[----:B------:R-:W-:Y:S02]  /*1560*/  ISETP.EQ.OR P5, PT, R9, UR7, P2 ;  /* 0x0000000709007c0c */ /* 0x000fe400097a2670 */
[----:B------:R-:W-:-:S11]  /*1570*/  ISETP.EQ.OR P0, PT, R21, UR7, P2 ;  /* 0x0000000715007c0c */ /* 0x000fd60009702670 */
[----:B------:R-:W-:Y:S02]  /*1580*/  @!P5 IMAD R9, R5, R9, R0 ;  /* 0x000000090509d224 */ /* 0x000fe400078e0200 */
[----:B--2---:R-:W-:Y:S01]  /*1590*/  @!P3 FADD.FTZ R16, R16, R10 ;  /* 0x0000000a1010b221 */ /* 0x004fe20000010000 */
[----:B------:R-:W-:Y:S01]  /*15a0*/  @!P3 FADD.FTZ R17, R17, R11 ;  /* 0x0000000b1111b221 */ /* 0x000fe20000010000 */
[----:B------:R-:W-:Y:S02]  /*15b0*/  @!P0 IMAD R11, R5, R21, R0 ;  /* 0x00000015050b8224 */ /* 0x000fe400078e0200 */
[----:B------:R-:W-:-:S04]  /*15c0*/  @!P5 IMAD.WIDE.U32 R8, R9, 0x8, R28 ;  /* 0x000000080908d825 */ /* 0x000fc800078e001c */
[----:B---3--:R-:W-:Y:S01]  /*15d0*/  @!P4 FADD.FTZ R16, R16, R18 ;  /* 0x000000121010c221 */ /* 0x008fe20000010000 */
[----:B------:R-:W-:Y:S01]  /*15e0*/  @!P4 FADD.FTZ R17, R17, R19 ;  /* 0x000000131111c221 */ /* 0x000fe20000010000 */
[----:B------:R-:W-:Y:S01]  /*15f0*/  @!P0 IMAD.WIDE.U32 R18, R11, 0x8, R28 ;  /* 0x000000080b128825 */ /* 0x000fe200078e001c */
[----:B------:R-:W2:Y:S05]  /*1600*/  @!P5 LDG.E.64 R8, desc[UR8][R8.64] ;  /* 0x000000080808d981 */ /* 0x000eaa000c1e1b00 */
[----:B------:R-:W3:Y:S01]  /*1610*/  @!P0 LDG.E.64 R18, desc[UR8][R18.64] ;  /* 0x0000000812128981 */ /* 0x000ee2000c1e1b00 */
[----:B------:R-:W-:-:S04]  /*1620*/  IADD3 R10, R21, 0x1, RZ ;  /* 0x00000001150a7810 */ /* 0x000fc80007ffe0ff */
[----:B------:R-:W-:-:S13]  /*1630*/  ISETP.EQ.OR P3, PT, R10, UR7, P2 ;  /* 0x000000070a007c0c */ /* 0x000fda0009762670 */
[----:B------:R-:W-:-:S04]  /*1640*/  @!P3 IMAD R11, R5, R10, R0 ;  /* 0x0000000a050bb224 */ /* 0x000fc800078e0200 */
[----:B------:R-:W-:-:S06]  /*1650*/  @!P3 IMAD.WIDE.U32 R10, R11, 0x8, R28 ;  /* 0x000000080b0ab825 */ /* 0x000fcc00078e001c */
[----:B------:R-:W4:Y:S01]  /*1660*/  @!P3 LDG.E.64 R10, desc[UR8][R10.64] ;  /* 0x000000080a0ab981 */ /* 0x000f22000c1e1b00 */
[----:B--2---:R-:W-:Y:S01]  /*1670*/  @!P5 FADD.FTZ R16, R16, R8 ;  /* 0x000000081010d221 */ /* 0x004fe20000010000 */
[----:B------:R-:W-:Y:S01]  /*1680*/  @!P5 FADD.FTZ R17, R17, R9 ;  /* 0x000000091111d221 */ /* 0x000fe20000010000 */
[C---:B------:R-:W-:Y:S02]  /*1690*/  IADD3 R9, R21.reuse, 0x2, RZ ;  /* 0x0000000215097810 */ /* 0x040fe40007ffe0ff */
[----:B---3--:R-:W-:Y:S01]  /*16a0*/  @!P0 FADD.FTZ R16, R16, R18 ;  /* 0x0000001210108221 */ /* 0x008fe20000010000 */
[----:B------:R-:W-:Y:S02]  /*16b0*/  IADD3 R18, R21, 0x3, RZ ;  /* 0x0000000315127810 */ /* 0x000fe40007ffe0ff */
[----:B------:R-:W-:Y:S02]  /*16c0*/  ISETP.EQ.OR P4, PT, R9, UR7, P2 ;  /* 0x0000000709007c0c */ /* 0x000fe40009782670 */
[----:B------:R-:W-:Y:S01]  /*16d0*/  ISETP.EQ.OR P5, PT, R18, UR7, P2 ;  /* 0x0000000712007c0c */ /* 0x000fe200097a2670 */
[----:B------:R-:W-:-:S10]  /*16e0*/  @!P0 FADD.FTZ R17, R17, R19 ;  /* 0x0000001311118221 */ /* 0x000fd40000010000 */
[C-C-:B------:R-:W-:Y:S02]  /*16f0*/  @!P4 IMAD R9, R5.reuse, R9, R0.reuse ;  /* 0x000000090509c224 */ /* 0x140fe400078e0200 */
[----:B------:R-:W-:Y:S02]  /*1700*/  @!P5 IMAD R19, R5, R18, R0 ;  /* 0x000000120513d224 */ /* 0x000fe400078e0200 */
[----:B------:R-:W-:-:S04]  /*1710*/  @!P4 IMAD.WIDE.U32 R8, R9, 0x8, R28 ;  /* 0x000000080908c825 */ /* 0x000fc800078e001c */
[----:B------:R-:W-:Y:S02]  /*1720*/  @!P5 IMAD.WIDE.U32 R18, R19, 0x8, R28 ;  /* 0x000000081312d825 */ /* 0x000fe400078e001c */
[----:B------:R-:W2:Y:S04]  /*1730*/  @!P4 LDG.E.64 R8, desc[UR8][R8.64] ;  /* 0x000000080808c981 */ /* 0x000ea8000c1e1b00 */
[----:B------:R-:W3:Y:S01]  /*1740*/  @!P5 LDG.E.64 R18, desc[UR8][R18.64] ;  /* 0x000000081212d981 */ /* 0x000ee2000c1e1b00 */
[----:B----4-:R-:W-:Y:S01]  /*1750*/  @!P3 FADD.FTZ R16, R16, R10 ;  /* 0x0000000a1010b221 */ /* 0x010fe20000010000 */
[----:B------:R-:W-:Y:S01]  /*1760*/  @!P3 FADD.FTZ R17, R17, R11 ;  /* 0x0000000b1111b221 */ /* 0x000fe20000010000 */
[----:B------:R-:W-:Y:S02]  /*1770*/  IADD3 R20, R20, -0x4, RZ ;  /* 0xfffffffc14147810 */ /* 0x000fe40007ffe0ff */
[----:B------:R-:W-:-:S02]  /*1780*/  PLOP3.LUT P0, PT, PT, PT, PT, 0x8, 0x0 ;  /* 0x000000000000781c */ /* 0x000fc40003f0e170 */
[----:B------:R-:W-:Y:S02]  /*1790*/  IADD3 R20, R20, -0x4, RZ ;  /* 0xfffffffc14147810 */ /* 0x000fe40007ffe0ff */
[----:B------:R-:W-:Y:S01]  /*17a0*/  IADD3 R21, R21, 0x4, RZ ;  /* 0x0000000415157810 */ /* 0x000fe20007ffe0ff */
[----:B--2---:R-:W-:Y:S01]  /*17b0*/  @!P4 FADD.FTZ R16, R16, R8 ;  /* 0x000000081010c221 */ /* 0x004fe20000010000 */
[----:B------:R-:W-:-:S03]  /*17c0*/  @!P4 FADD.FTZ R17, R17, R9 ;  /* 0x000000091111c221 */ /* 0x000fc60000010000 */
[----:B---3--:R-:W-:Y:S01]  /*17d0*/  @!P5 FADD.FTZ R16, R16, R18 ;  /* 0x000000121010d221 */ /* 0x008fe20000010000 */
[----:B------:R-:W-:-:S07]  /*17e0*/  @!P5 FADD.FTZ R17, R17, R19 ;  /* 0x000000131111d221 */ /* 0x000fce0000010000 */
.L_x_2026:
[----:B------:R-:W-:-:S13]  /*17f0*/  ISETP.NE.OR P0, PT, R20, RZ, P0 ;  /* 0x000000ff1400720c */ /* 0x000fda0000705670 */
[----:B------:R-:W-:Y:S05]  /*1800*/  @!P0 BRA `(.L_x_2022) ;  /* 0x00000000007c8947 */ /* 0x000fea0003800000 */
.L_x_2023:
[C---:B------:R-:W-:Y:S02]  /*1810*/  ISETP.EQ.OR P0, PT, R21.reuse, UR7, P2 ;  /* 0x0000000715007c0c */ /* 0x040fe40009702670 */
[C---:B------:R-:W-:Y:S02]  /*1820*/  IADD3 R9, R21.reuse, 0x1, RZ ;  /* 0x0000000115097810 */ /* 0x040fe40007ffe0ff */
[----:B------:R-:W-:Y:S02]  /*1830*/  IADD3 R19, R21, 0x2, RZ ;  /* 0x0000000215137810 */ /* 0x000fe40007ffe0ff */
[----:B------:R-:W-:-:S07]  /*1840*/  ISETP.EQ.OR P3, PT, R9, UR7, P2 ;  /* 0x0000000709007c0c */ /* 0x000fce0009762670 */
[----:B------:R-:W-:-:S04]  /*1850*/  @!P0 IMAD R11, R5, R21, R0 ;  /* 0x00000015050b8224 */ /* 0x000fc800078e0200 */
[----:B------:R-:W-:-:S06]  /*1860*/  @!P0 IMAD.WIDE.U32 R10, R11, 0x8, R28 ;  /* 0x000000080b0a8825 */ /* 0x000fcc00078e001c */
[----:B------:R-:W0:Y:S01]  /*1870*/  @!P0 LDG.E.64 R10, desc[UR8][R10.64] ;  /* 0x000000080a0a8981 */ /* 0x000e22000c1e1b00 */
[----:B------:R-:W-:Y:S01]  /*1880*/  ISETP.EQ.OR P4, PT, R19, UR7, P2 ;  /* 0x0000000713007c0c */ /* 0x000fe20009782670 */
[----:B------:R-:W-:Y:S01]  /*1890*/  @!P3 IMAD R9, R5, R9, R0 ;  /* 0x000000090509b224 */ /* 0x000fe200078e0200 */
[----:B------:R-:W-:-:S03]  /*18a0*/  IADD3 R18, R21, 0x3, RZ ;  /* 0x0000000315127810 */ /* 0x000fc60007ffe0ff */
[----:B------:R-:W-:Y:S01]  /*18b0*/  @!P3 IMAD.WIDE.U32 R8, R9, 0x8, R28 ;  /* 0x000000080908b825 */ /* 0x000fe200078e001c */
[----:B------:R-:W-:-:S05]  /*18c0*/  ISETP.EQ.OR P5, PT, R18, UR7, P2 ;  /* 0x0000000712007c0c */ /* 0x000fca00097a2670 */
[----:B------:R-:W2:Y:S02]  /*18d0*/  @!P3 LDG.E.64 R8, desc[UR8][R8.64] ;  /* 0x000000080808b981 */ /* 0x000ea4000c1e1b00 */
[----:B------:R-:W-:Y:S02]  /*18e0*/  @!P4 IMAD R19, R5, R19, R0 ;  /* 0x000000130513c224 */ /* 0x000fe400078e0200 */
[----:B0-----:R-:W-:Y:S01]  /*18f0*/  @!P0 FADD.FTZ R16, R16, R10 ;  /* 0x0000000a10108221 */ /* 0x001fe20000010000 */
[----:B------:R-:W-:Y:S01]  /*1900*/  @!P0 FADD.FTZ R17, R17, R11 ;  /* 0x0000000b11118221 */ /* 0x000fe20000010000 */
[----:B------:R-:W-:-:S04]  /*1910*/  @!P4 IMAD.WIDE.U32 R10, R19, 0x8, R28 ;  /* 0x00000008130ac825 */ /* 0x000fc800078e001c */
[----:B------:R-:W-:Y:S02]  /*1920*/  @!P5 IMAD R19, R5, R18, R0 ;  /* 0x000000120513d224 */ /* 0x000fe400078e0200 */
[----:B------:R-:W3:Y:S02]  /*1930*/  @!P4 LDG.E.64 R10, desc[UR8][R10.64] ;  /* 0x000000080a0ac981 */ /* 0x000ee4000c1e1b00 */
[----:B------:R-:W-:Y:S01]  /*1940*/  @!P5 IMAD.WIDE.U32 R18, R19, 0x8, R28 ;  /* 0x000000081312d825 */ /* 0x000fe200078e001c */
[----:B------:R-:W-:-:S03]  /*1950*/  IADD3 R20, R20, -0x4, RZ ;  /* 0xfffffffc14147810 */ /* 0x000fc60007ffe0ff */
[----:B--2---:R-:W-:Y:S02]  /*1960*/  @!P3 FADD.FTZ R16, R16, R8 ;  /* 0x000000081010b221 */ /* 0x004fe40000010000 */
[----:B------:R-:W2:Y:S01]  /*1970*/  @!P5 LDG.E.64 R18, desc[UR8][R18.64] ;  /* 0x000000081212d981 */ /* 0x000ea2000c1e1b00 */
[----:B------:R-:W-:Y:S01]  /*1980*/  ISETP.NE.AND P0, PT, R20, RZ, PT ;  /* 0x000000ff1400720c */ /* 0x000fe20003f05270 */
[----:B------:R-:W-:Y:S01]  /*1990*/  @!P3 FADD.FTZ R17, R17, R9 ;  /* 0x000000091111b221 */ /* 0x000fe20000010000 */
[----:B------:R-:W-:Y:S01]  /*19a0*/  IADD3 R21, R21, 0x4, RZ ;  /* 0x0000000415157810 */ /* 0x000fe20007ffe0ff */
[----:B---3--:R-:W-:Y:S02]  /*19b0*/  @!P4 FADD.FTZ R16, R16, R10 ;  /* 0x0000000a1010c221 */ /* 0x008fe40000010000 */
[----:B------:R-:W-:Y:S02]  /*19c0*/  @!P4 FADD.FTZ R17, R17, R11 ;  /* 0x0000000b1111c221 */ /* 0x000fe40000010000 */
[----:B--2---:R-:W-:-:S02]  /*19d0*/  @!P5 FADD.FTZ R16, R16, R18 ;  /* 0x000000121010d221 */ /* 0x004fc40000010000 */
[----:B------:R-:W-:-:S04]  /*19e0*/  @!P5 FADD.FTZ R17, R17, R19 ;  /* 0x000000131111d221 */ /* 0x000fc80000010000 */
[----:B------:R-:W-:Y:S05]  /*19f0*/  @P0 BRA `(.L_x_2023) ;  /* 0xfffffffc00840947 */ /* 0x000fea000383ffff */
.L_x_2022:
[----:B------:R-:W-:-:S13]  /*1a00*/  LOP3.LUT P0, R15, R15, 0x3, RZ, 0xc0, !PT ;  /* 0x000000030f0f7812 */ /* 0x000fda000780c0ff */
        /* <DEDUP_REMOVED lines=10> */
.L_x_2028:
[----:B------:R-:W-:Y:S05]  /*1ab0*/  BSYNC B0 ;  /* 0x0000000000007941 */ /* 0x000fea0003800000 */
.L_x_2027:
        /* <DEDUP_REMOVED lines=16> */
.L_x_2019:
[----:B------:R-:W-:Y:S01]  /*1bc0*/  ULDC.64 UR12, c[0x0][0x218] ;  /* 0x00008600000c7ab9 */ /* 0x000fe20000000a00 */
[----:B------:R-:W-:Y:S01]  /*1bd0*/  LOP3.LUT P0, RZ, R2, UR7, RZ, 0xfc, !PT ;  /* 0x0000000702ff7c12 */ /* 0x000fe2000f80fcff */
[----:B------:R-:W2:Y:S01]  /*1be0*/  S2UR UR6, SR_CgaCtaId ;  /* 0x00000000000679c3 */ /* 0x000ea20000008800 */
[----:B------:R-:W-:Y:S01]  /*1bf0*/  ISETP.EQ.U32.AND P3, PT, RZ, UR12, PT ;  /* 0x0000000cff007c0c */ /* 0x000fe2000bf62070 */
[----:B------:R-:W-:Y:S01]  /*1c00*/  UMOV UR5, 0x400 ;  /* 0x0000040000057882 */ /* 0x000fe20000000000 */
[----:B------:R-:W-:Y:S01]  /*1c10*/  ULDC UR11, c[0x0][0x2a4] ;  /* 0x0000a900000b7ab9 */ /* 0x000fe20000000800 */
[----:B-1----:R-:W-:Y:S01]  /*1c20*/  SHF.R.S32.HI R11, RZ, 0x1f, R26 ;  /* 0x0000001fff0b7819 */ /* 0x002fe2000001141a */
[----:B------:R-:W-:Y:S01]  /*1c30*/  ULDC.64 UR14, c[0x0][0x230] ;  /* 0x00008c00000e7ab9 */ /* 0x000fe20000000a00 */
[----:B------:R-:W-:Y:S01]  /*1c40*/  ISETP.EQ.OR.EX P0, PT, RZ, UR13, P0, P3 ;  /* 0x0000000dff007c0c */ /* 0x000fe20008702730 */
[----:B------:R-:W-:Y:S01]  /*1c50*/  ULDC.64 UR12, c[0x0][0x228] ;  /* 0x00008a00000c7ab9 */ /* 0x000fe20000000a00 */
[----:B------:R-:W-:-:S02]  /*1c60*/  SHF.L.U32 R10, R26, 0x2, RZ ;  /* 0x000000021a0a7819 */ /* 0x000fc400000006ff */
[----:B------:R-:W-:Y:S02]  /*1c70*/  SHF.L.U64.HI R11, R26, 0x2, R11 ;  /* 0x000000021a0b7819 */ /* 0x000fe4000001020b */
[C---:B------:R-:W-:Y:S02]  /*1c80*/  IADD3 R26, P3, R10.reuse, UR12, RZ ;  /* 0x0000000c0a1a7c10 */ /* 0x040fe4000ff7e0ff */
[----:B------:R-:W-:Y:S02]  /*1c90*/  IADD3 R10, P4, R10, UR14, RZ ;  /* 0x0000000e0a0a7c10 */ /* 0x000fe4000ff9e0ff */
[C---:B------:R-:W-:Y:S02]  /*1ca0*/  IADD3.X R27, R11.reuse, UR13, RZ, P3, !PT ;  /* 0x0000000d0b1b7c10 */ /* 0x040fe40009ffe4ff */
[----:B------:R-:W-:Y:S01]  /*1cb0*/  IADD3.X R11, R11, UR15, RZ, P4, !PT ;  /* 0x0000000f0b0b7c10 */ /* 0x000fe2000a7fe4ff */
[----:B------:R-:W1:Y:S01]  /*1cc0*/  @!P0 LDC.64 R8, c[0x0][0x218] ;  /* 0x00008600ff088b82 */ /* 0x000e620000000a00 */
[----:B------:R-:W-:Y:S01]  /*1cd0*/  @!P0 FMUL.FTZ R21, R17, UR11 ;  /* 0x0000000b11158c20 */ /* 0x000fe20008410000 */
[----:B------:R-:W-:Y:S01]  /*1ce0*/  @!P0 FMUL.FTZ R20, R16, UR11 ;  /* 0x0000000b10148c20 */ /* 0x000fe20008410000 */
[----:B--2---:R-:W-:-:S09]  /*1cf0*/  ULEA UR5, UR6, UR5, 0x18 ;  /* 0x0000000506057291 */ /* 0x004fd2000f8ec03f */
[----:B------:R0:W-:Y:S01]  /*1d00*/  @!P2 STS.64 [UR5+0x30], R16 ;  /* 0x00003010ff00a988 */ /* 0x0001e20008000a05 */
[----:B-1----:R-:W-:-:S05]  /*1d10*/  @!P0 IMAD.WIDE R28, R6, 0x8, R8 ;  /* 0x00000008061c8825 */ /* 0x002fca00078e0208 */
[----:B------:R1:W-:Y:S01]  /*1d20*/  @!P0 STG.E.64 desc[UR8][R28.64], R20 ;  /* 0x000000141c008986 */ /* 0x0003e2000c101b08 */
[----:B------:R-:W-:Y:S06]  /*1d30*/  BAR.SYNC.DEFER_BLOCKING 0x0 ;  /* 0x0000000000007b1d */ /* 0x000fec0000010000 */
[----:B------:R2:W4:Y:S04]  /*1d40*/  LDG.E.64 R8, desc[UR8][R26.64] ;  /* 0x000000081a087981 */ /* 0x000528000c1e1b00 */
[----:B------:R-:W4:Y:S01]  /*1d50*/  LDG.E.64 R10, desc[UR8][R10.64] ;  /* 0x000000080a0a7981 */ /* 0x000f22000c1e1b00 */
[----:B0-----:R-:W-:-:S02]  /*1d60*/  PRMT R17, R12, 0x7632, R17 ;  /* 0x000076320c117816 */ /* 0x001fc40000000011 */
[----:B-1----:R-:W-:Y:S01]  /*1d70*/  SHF.L.U32 R21, R12, 0x10, RZ ;  /* 0x000000100c157819 */ /* 0x002fe200000006ff */
[----:B------:R-:W0:Y:S01]  /*1d80*/  LDS.64 R18, [UR5+0x30] ;  /* 0x00003005ff127984 */ /* 0x000e220008000a00 */
[----:B------:R-:W-:Y:S02]  /*1d90*/  SHF.L.U32 R17, R17, 0x10, RZ ;  /* 0x0000001011117819 */ /* 0x000fe400000006ff */
[----:B--2---:R-:W-:Y:S01]  /*1da0*/  SHF.L.U32 R27, R14, 0x10, RZ ;  /* 0x000000100e1b7819 */ /* 0x004fe200000006ff */
[----:B0-----:R-:W-:-:S04]  /*1db0*/  FMUL.FTZ R18, R18, UR11 ;  /* 0x0000000b12127c20 */ /* 0x001fc80008410000 */
[----:B------:R-:W-:Y:S01]  /*1dc0*/  FMUL.FTZ R15, R18, R18 ;  /* 0x00000012120f7220 */ /* 0x000fe20000410000 */
[--C-:B------:R-:W-:Y:S01]  /*1dd0*/  FADD.FTZ R12, R21, -R18.reuse ;  /* 0x80000012150c7221 */ /* 0x100fe20000010000 */
[----:B------:R-:W-:Y:S02]  /*1de0*/  FADD.FTZ R20, R27, -R18 ;  /* 0x800000121b147221 */ /* 0x000fe40000010000 */
[----:B------:R-:W-:-:S05]  /*1df0*/  FFMA.FTZ R15, R19, UR11, -R15 ;  /* 0x0000000b130f7c23 */ /* 0x000fca000801080f */
[----:B------:R-:W-:-:S13]  /*1e00*/  FSETP.GTU.FTZ.AND P0, PT, R15, RZ, PT ;  /* 0x000000ff0f00720b */ /* 0x000fda0003f1c000 */
[----:B------:R-:W0:Y:S02]  /*1e10*/  @P0 LDC R19, c[0x0][0x238] ;  /* 0x00008e00ff130b82 */ /* 0x000e240000000800 */
[--C-:B0-----:R-:W-:Y:S01]  /*1e20*/  @P0 FADD.FTZ R16, R15, R19.reuse ;  /* 0x000000130f100221 */ /* 0x101fe20000010000 */
[----:B------:R-:W-:Y:S01]  /*1e30*/  HFMA2.MMA R15, -RZ, RZ, 1.875, 0 ;  /* 0x3f800000ff0f7435 */ /* 0x000fe200000001ff */
[----:B------:R-:W-:Y:S01]  /*1e40*/  PRMT R19, R14, 0x7632, R19 ;  /* 0x000076320e137816 */ /* 0x000fe20000000013 */
[----:B------:R-:W-:-:S03]  /*1e50*/  FADD.FTZ R14, -R18, R17 ;  /* 0x00000011120e7221 */ /* 0x000fc60000010100 */
[----:B------:R-:W-:-:S05]  /*1e60*/  SHF.L.U32 R19, R19, 0x10, RZ ;  /* 0x0000001013137819 */ /* 0x000fca00000006ff */
[----:B------:R-:W0:Y:S01]  /*1e70*/  @P0 MUFU.RSQ R15, R16 ;  /* 0x00000010000f0308 */ /* 0x000e220000001400 */
[----:B------:R-:W-:Y:S01]  /*1e80*/  ISETP.NE.AND P0, PT, RZ, UR10, PT ;  /* 0x0000000aff007c0c */ /* 0x000fe2000bf05270 */
[----:B------:R-:W-:Y:S01]  /*1e90*/  FADD.FTZ R26, -R18, R19 ;  /* 0x00000013121a7221 */ /* 0x000fe20000010100 */
[-C--:B0-----:R-:W-:Y:S01]  /*1ea0*/  FMUL.FTZ R17, R12, R15.reuse ;  /* 0x0000000f0c117220 */ /* 0x081fe20000410000 */
[-C--:B------:R-:W-:Y:S01]  /*1eb0*/  FMUL.FTZ R19, R20, R15.reuse ;  /* 0x0000000f14137220 */ /* 0x080fe20000410000 */
[-C--:B------:R-:W-:Y:S01]  /*1ec0*/  FMUL.FTZ R18, R14, R15.reuse ;  /* 0x0000000f0e127220 */ /* 0x080fe20000410000 */
[----:B------:R-:W-:Y:S01]  /*1ed0*/  FMUL.FTZ R26, R26, R15 ;  /* 0x0000000f1a1a7220 */ /* 0x000fe20000410000 */
[----:B------:R-:W-:Y:S01]  /*1ee0*/  IADD3 R14, R3, 0x20, RZ ;  /* 0x00000020030e7810 */ /* 0x000fe20007ffe0ff */
[C-C-:B----4-:R-:W-:Y:S01]  /*1ef0*/  FFMA.FTZ R16, R8.reuse, R17, R10.reuse ;  /* 0x0000001108107223 */ /* 0x150fe2000001000a */
[----:B------:R-:W-:Y:S01]  /*1f00*/  FFMA.FTZ R12, R8, R19, R10 ;  /* 0x00000013080c7223 */ /* 0x000fe2000001000a */
[C-C-:B------:R-:W-:Y:S01]  /*1f10*/  FFMA.FTZ R15, R9.reuse, R26, R11.reuse ;  /* 0x0000001a090f7223 */ /* 0x140fe2000001000b */
[----:B------:R-:W-:-:S03]  /*1f20*/  FFMA.FTZ R17, R9, R18, R11 ;  /* 0x0000001209117223 */ /* 0x000fc6000001000b */
[----:B------:R-:W-:Y:S05]  /*1f30*/  @!P0 BRA `(.L_x_2029) ;  /* 0x0000000000288947 */ /* 0x000fea0003800000 */
        /* <DEDUP_REMOVED lines=9> */
[----:B-1----:R-:W-:-:S07]  /*1fd0*/  FMUL.FTZ R17, R17, R18 ;  /* 0x0000001211117220 */ /* 0x002fce0000410000 */
.L_x_2029:
[----:B------:R-:W-:Y:S04]  /*1fe0*/  BSSY B0, `(.L_x_2030) ;  /* 0x000000e000007945 */ /* 0x000fe80003800000 */
[----:B------:R-:W-:Y:S05]  /*1ff0*/  @!P1 BRA `(.L_x_2031) ;  /* 0x0000000000309947 */ /* 0x000fea0003800000 */
[----:B------:R-:W-:Y:S01]  /*2000*/  ULDC.64 UR12, c[0x0][0x270] ;  /* 0x00009c00000c7ab9 */ /* 0x000fe20000000a00 */
[----:B------:R-:W-:Y:S01]  /*2010*/  MOV R8, R22 ;  /* 0x0000001600087202 */ /* 0x000fe20000000f00 */
[----:B------:R-:W-:Y:S01]  /*2020*/  IMAD R10, R13, UR12, RZ ;  /* 0x0000000c0d0a7c24 */ /* 0x000fe2000f8e02ff */
[----:B------:R-:W-:Y:S02]  /*2030*/  MOV R9, R25 ;  /* 0x0000001900097202 */ /* 0x000fe40000000f00 */
[----:B------:R-:W-:Y:S01]  /*2040*/  F2FP.BF16.F32.PACK_AB R17, R17, R16 ;  /* 0x000000101111723e */ /* 0x000fe200000010ff */
[C---:B------:R-:W-:Y:S02]  /*2050*/  IMAD R11, R3.reuse, UR13, R10 ;  /* 0x0000000d030b7c24 */ /* 0x040fe4000f8e020a */
[----:B------:R-:W-:Y:S01]  /*2060*/  IMAD.WIDE.U32 R8, R3, UR12, R8 ;  /* 0x0000000c03087c25 */ /* 0x000fe2000f8e0008 */
[----:B------:R-:W-:Y:S02]  /*2070*/  ULDC.64 UR12, c[0x0][0x210] ;  /* 0x00008400000c7ab9 */ /* 0x000fe40000000a00 */
[----:B------:R-:W-:-:S02]  /*2080*/  LEA R10, P2, R8, UR12, 0x1 ;  /* 0x0000000c080a7c11 */ /* 0x000fc4000f8408ff */
[----:B------:R-:W-:-:S04]  /*2090*/  IADD3 R11, R9, R11, RZ ;  /* 0x0000000b090b7210 */ /* 0x000fc80007ffe0ff */
[----:B------:R-:W-:-:S05]  /*20a0*/  LEA.HI.X R11, R8, UR13, R11, 0x1, P2 ;  /* 0x0000000d080b7c11 */ /* 0x000fca00090f0c0b */
[----:B------:R0:W-:Y:S02]  /*20b0*/  STG.E desc[UR8][R10.64], R17 ;  /* 0x000000110a007986 */ /* 0x0001e4000c101908 */
.L_x_2031:
[----:B------:R-:W-:Y:S05]  /*20c0*/  BSYNC B0 ;  /* 0x0000000000007941 */ /* 0x000fea0003800000 */
.L_x_2030:
[----:B------:R-:W-:Y:S05]  /*20d0*/  @!P0 BRA `(.L_x_2032) ;  /* 0x0000000000288947 */ /* 0x000fea0003800000 */
        /* <DEDUP_REMOVED lines=10> */
.L_x_2032:
[----:B------:R-:W-:Y:S01]  /*2180*/  ULDC.64 UR12, c[0x0][0x278] ;  /* 0x00009e00000c7ab9 */ /* 0x000fe20000000a00 */
[----:B0-----:R-:W-:Y:S01]  /*2190*/  SHF.R.S32.HI R11, RZ, 0x1f, R14 ;  /* 0x0000001fff0b7819 */ /* 0x001fe2000001140e */
[----:B------:R-:W-:Y:S01]  /*21a0*/  BSSY B0, `(.L_x_2033) ;  /* 0x0000011000007945 */ /* 0x000fe20003800000 */
[----:B------:R-:W-:-:S04]  /*21b0*/  ISETP.GE.U32.AND P0, PT, R14, UR12, PT ;  /* 0x0000000c0e007c0c */ /* 0x000fc8000bf06070 */
[----:B------:R-:W-:-:S04]  /*21c0*/  ISETP.GE.AND.EX P0, PT, R11, UR13, PT, P0 ;  /* 0x0000000d0b007c0c */ /* 0x000fc8000bf06300 */
[----:B------:R-:W-:-:S13]  /*21d0*/  ISETP.LT.U32.AND P0, PT, R2, 0x80, !P0 ;  /* 0x000000800200780c */ /* 0x000fda0004701070 */
        /* <DEDUP_REMOVED lines=13> */
.L_x_2034:
[----:B------:R-:W-:Y:S05]  /*22b0*/  BSYNC B0 ;  /* 0x0000000000007941 */ /* 0x000fea0003800000 */
.L_x_2033:
[----:B---3--:R-:W-:Y:S02]  /*22c0*/  IADD3 R6, R5, R6, RZ ;  /* 0x0000000605067210 */ /* 0x008fe40007ffe0ff */
[----:B------:R-:W-:Y:S02]  /*22d0*/  IADD3 R4, R4, 0x1, RZ ;  /* 0x0000000104047810 */ /* 0x000fe40007ffe0ff */
[----:B------:R-:W-:-:S13]  /*22e0*/  ISETP.GE.AND P0, PT, R6, UR4, PT ;  /* 0x0000000406007c0c */ /* 0x000fda000bf06270 */
[----:B------:R-:W-:Y:S05]  /*22f0*/  @!P0 BRA `(.L_x_2035) ;  /* 0xffffffdc00b88947 */ /* 0x000fea000383ffff */
[----:B------:R-:W-:Y:S05]  /*2300*/  EXIT ;  /* 0x000000000000794d */ /* 0x000fea0003800000 */
.L_x_2036:
        /* <DEDUP_REMOVED lines=15> */
.L_x_3368:


//--------------------- .text._Z35group_norm_nhwc_fwd_one_pass_kernelI11Bf16IOFp32WLi128ELi8ELi128EEv26Group_norm_nhwc_fwd_params --------------------------
	.section	.text._Z35group_norm_nhwc_fwd_one_pass_kernelI11Bf16IOFp32WLi128ELi8ELi128EEv26Group_norm_nhwc_fwd_params,"ax",@progbits
	.align	128
        .global         _Z35group_norm_nhwc_fwd_one_pass_kernelI11Bf16IOFp32WLi128ELi8ELi128EEv26Group_norm_nhwc_fwd_params
        .type           _Z35group_norm_nhwc_fwd_one_pass_kernelI11Bf16IOFp32WLi128ELi8ELi128EEv26Group_norm_nhwc_fwd_params,@function
        .size           _Z35group_norm_nhwc_fwd_one_pass_kernelI11Bf16IOFp32WLi128ELi8ELi128EEv26Group_norm_nhwc_fwd_params,(.L_x_3369 - _Z35group_norm_nhwc_fwd_one_pass_kernelI11Bf16IOFp32WLi128ELi8ELi128EEv26Group_norm_nhwc_fwd_params)
        .other          _Z35group_norm_nhwc_fwd_one_pass_kernelI11Bf16IOFp32WLi128ELi8ELi128EEv26Group_norm_nhwc_fwd_params,@"STO_CUDA_ENTRY STV_DEFAULT"
_Z35group_norm_nhwc_fwd_one_pass_kernelI11Bf16IOFp32WLi128ELi8ELi128EEv26Group_norm_nhwc_fwd_params:
.text._Z35group_norm_nhwc_fwd_one_pass_kernelI11Bf16IOFp32WLi128ELi8ELi128EEv26Group_norm_nhwc_fwd_params:
[----:B------:R-:W-:Y:S01]  /*0000*/  LDC R1, c[0x0][0x28] ;  /* 0x00000a00ff017b82 */ /* 0x000fe20000000800 */
[----:B------:R-:W0:Y:S01]  /*0010*/  S2R R0, SR_CTAID.Y ;  /* 0x0000000000007919 */ /* 0x000e220000002600 */
[----:B------:R-:W-:Y:S01]  /*0020*/  ULDC UR4, c[0x0][0x288] ;  /* 0x0000a20000047ab9 */ /* 0x000fe20000000800 */
[----:B------:R-:W-:Y:S02]  /*0030*/  ULDC UR5, c[0x0][0x258] ;  /* 0x0000960000057ab9 */ /* 0x000fe40000000800 */
[----:B------:R-:W-:-:S06]  /*0040*/  UIMAD UR4, UR4, UR5, URZ ;  /* 0x00000005040472a4 */ /* 0x000fcc000f8e023f */
[----:B0-----:R-:W-:-:S13]  /*0050*/  ISETP.GE.AND P0, PT, R0, UR4, PT ;  /* 0x0000000400007c0c */ /* 0x001fda000bf06270 */
[----:B------:R-:W-:Y:S05]  /*0060*/  @P0 EXIT ;  /* 0x000000000000094d */ /* 0x000fea0003800000 */
[----:B------:R-:W0:Y:S01]  /*0070*/  S2R R2, SR_TID.X ;  /* 0x0000000000027919 */ /* 0x000e220000002100 */
[----:B------:R-:W0:Y:S01]  /*0080*/  S2UR UR7, SR_CTAID.X ;  /* 0x00000000000779c3 */ /* 0x000e220000002500 */
[----:B------:R-:W-:Y:S01]  /*0090*/  ULDC.64 UR8, c[0x0][0x218] ;  /* 0x0000860000087ab9 */ /* 0x000fe20000000a00 */
[----:B------:R-:W-:Y:S01]  /*00a0*/  HFMA2.MMA R5, -RZ, RZ, 0, 0 ;  /* 0x00000000ff057435 */ /* 0x000fe200000001ff */
[----:B------:R-:W-:Y:S01]  /*00b0*/  ISETP.NE.U32.AND P0, PT, RZ, UR8, PT ;  /* 0x00000008ff007c0c */ /* 0x000fe2000bf05070 */
[----:B------:R-:W-:Y:S01]  /*00c0*/  ULDC.U8 UR10, c[0x0][0x28c] ;  /* 0x0000a300000a7ab9 */ /* 0x000fe20000000000 */
[----:B------:R-:W-:-:S03]  /*00d0*/  MOV R6, R0 ;  /* 0x0000000000067202 */ /* 0x000fc60000000f00 */
[----:B------:R-:W1:Y:S08]  /*00e0*/  LDC R3, c[0x0][0x10] ;  /* 0x00000400ff037b82 */ /* 0x000e700000000800 */
[----:B------:R-:W2:Y:S01]  /*00f0*/  LDC R4, c[0x0][0xc] ;  /* 0x00000300ff047b82 */ /* 0x000ea20000000800 */
[----:B0-----:R-:W-:-:S04]  /*0100*/  LOP3.LUT P1, RZ, R2, UR7, RZ, 0xfc, !PT ;  /* 0x0000000702ff7c12 */ /* 0x001fc8000f82fcff */
[----:B------:R-:W-:Y:S01]  /*0110*/  ISETP.NE.AND.EX P1, PT, RZ, UR9, !P1, P0 ;  /* 0x00000009ff007c0c */ /* 0x000fe2000cf25300 */
[----:B------:R-:W-:-:S12]  /*0120*/  ULDC.64 UR8, c[0x0][0x208] ;  /* 0x0000820000087ab9 */ /* 0x000fd80000000a00 */
.L_x_2061:
[----:B0-----:R-:W0:Y:S01]  /*0130*/  LDC R7, c[0x0][0x288] ;  /* 0x0000a200ff077b82 */ /* 0x001e220000000800 */
[----:B------:R-:W-:Y:S01]  /*0140*/  ULDC.64 UR12, c[0x0][0x278] ;  /* 0x00009e00000c7ab9 */ /* 0x000fe20000000a00 */
[----:B------:R-:W-:Y:S01]  /*0150*/  ULDC.64 UR14, c[0x0][0x280] ;  /* 0x0000a000000e7ab9 */ /* 0x000fe20000000a00 */
[----:B0-----:R-:W-:-:S04]  /*0160*/  IABS R13, R7 ;  /* 0x00000007000d7213 */ /* 0x001fc80000000000 */
[----:B------:R-:W0:Y:S08]  /*0170*/  I2F.RP R10, R13 ;  /* 0x0000000d000a7306 */ /* 0x000e300000209400 */
[----:B0-----:R-:W0:Y:S02]  /*0180*/  MUFU.RCP R10, R10 ;  /* 0x0000000a000a7308 */ /* 0x001e240000001000 */
[----:B0-2---:R-:W-:-:S02]  /*0190*/  IADD3 R8, R10, 0xffffffe, RZ ;  /* 0x0ffffffe0a087810 */ /* 0x005fc40007ffe0ff */
[----:B------:R-:W0:Y:S04]  /*01a0*/  LDC R10, c[0x0][0x294] ;  /* 0x0000a500ff0a7b82 */ /* 0x000e280000000800 */
[----:B------:R3:W4:Y:S02]  /*01b0*/  F2I.FTZ.U32.TRUNC.NTZ R9, R8 ;  /* 0x0000000800097305 */ /* 0x000724000021f000 */
[----:B---3--:R-:W-:Y:S02]  /*01c0*/  MOV R8, RZ ;  /* 0x000000ff00087202 */ /* 0x008fe40000000f00 */
[----:B----4-:R-:W-:-:S05]  /*01d0*/  IADD3 R12, RZ, -R9, RZ ;  /* 0x80000009ff0c7210 */ /* 0x010fca0007ffe0ff */
[----:B------:R-:W-:Y:S01]  /*01e0*/  IMAD R11, R12, R13, RZ ;  /* 0x0000000d0c0b7224 */ /* 0x000fe200078e02ff */
[----:B------:R-:W-:-:S03]  /*01f0*/  IABS R12, R6 ;  /* 0x00000006000c7213 */ /* 0x000fc60000000000 */
[----:B------:R-:W-:-:S06]  /*0200*/  IMAD.HI.U32 R9, R9, R11, R8 ;  /* 0x0000000b09097227 */ /* 0x000fcc00078e0008 */
[----:B------:R-:W-:-:S05]  /*0210*/  IMAD.HI.U32 R11, R9, R12, RZ ;  /* 0x0000000c090b7227 */ /* 0x000fca00078e00ff */
[----:B------:R-:W-:-:S05]  /*0220*/  IADD3 R9, -R11, RZ, RZ ;  /* 0x000000ff0b097210 */ /* 0x000fca0007ffe1ff */
[----:B------:R-:W-:Y:S01]  /*0230*/  IMAD R8, R13, R9, R12 ;  /* 0x000000090d087224 */ /* 0x000fe200078e020c */
[----:B------:R-:W-:-:S04]  /*0240*/  SHF.R.U32.HI R9, RZ, 0x2, R2 ;  /* 0x00000002ff097819 */ /* 0x000fc80000011602 */
[----:B------:R-:W-:Y:S01]  /*0250*/  ISETP.GT.U32.AND P4, PT, R13, R8, PT ;  /* 0x000000080d00720c */ /* 0x000fe20003f84070 */
[----:B0-----:R-:W-:-:S05]  /*0260*/  IMAD R9, R10, UR7, R9 ;  /* 0x000000070a097c24 */ /* 0x001fca000f8e0209 */
[C---:B------:R-:W-:Y:S02]  /*0270*/  ISETP.GE.U32.AND P0, PT, R9.reuse, UR12, PT ;  /* 0x0000000c09007c0c */ /* 0x040fe4000bf06070 */
[C---:B------:R-:W-:Y:S02]  /*0280*/  IADD3 R16, R9.reuse, 0x20, RZ ;  /* 0x0000002009107810 */ /* 0x040fe40007ffe0ff */
[----:B------:R-:W-:Y:S02]  /*0290*/  IADD3 R18, R9, 0x60, RZ ;  /* 0x0000006009127810 */ /* 0x000fe40007ffe0ff */
[----:B------:R-:W-:Y:S02]  /*02a0*/  SHF.R.S32.HI R17, RZ, 0x1f, R16 ;  /* 0x0000001fff117819 */ /* 0x000fe40000011410 */
[----:B------:R-:W-:Y:S02]  /*02b0*/  @!P4 IADD3 R8, R8, -R13, RZ ;  /* 0x8000000d0808c210 */ /* 0x000fe40007ffe0ff */
[----:B------:R-:W-:-:S02]  /*02c0*/  @!P4 IADD3 R11, R11, 0x1, RZ ;  /* 0x000000010b0bc810 */ /* 0x000fc40007ffe0ff */
[----:B------:R-:W-:Y:S02]  /*02d0*/  ISETP.GE.U32.AND P3, PT, R8, R13, PT ;  /* 0x0000000d0800720c */ /* 0x000fe40003f66070 */
[----:B------:R-:W-:Y:S02]  /*02e0*/  LOP3.LUT R8, R6, R7, RZ, 0x3c, !PT ;  /* 0x0000000706087212 */ /* 0x000fe400078e3cff */
[----:B------:R-:W-:Y:S02]  /*02f0*/  SHF.R.S32.HI R13, RZ, 0x1f, R9 ;  /* 0x0000001fff0d7819 */ /* 0x000fe40000011409 */
[----:B------:R-:W-:Y:S02]  /*0300*/  ISETP.GE.AND P2, PT, R8, RZ, PT ;  /* 0x000000ff0800720c */ /* 0x000fe40003f46270 */
[----:B------:R-:W-:Y:S02]  /*0310*/  ISETP.GE.AND.EX P0, PT, R13, UR13, PT, P0 ;  /* 0x0000000d0d007c0c */ /* 0x000fe4000bf06300 */
[----:B------:R-:W-:-:S02]  /*0320*/  ISETP.NE.AND P4, PT, R7, RZ, PT ;  /* 0x000000ff0700720c */ /* 0x000fc40003f85270 */
[C---:B------:R-:W-:Y:S02]  /*0330*/  ISETP.LT.U32.AND P0, PT, R2.reuse, 0x80, !P0 ;  /* 0x000000800200780c */ /* 0x040fe40004701070 */
[----:B------:R-:W-:Y:S02]  /*0340*/  @P3 IADD3 R11, R11, 0x1, RZ ;  /* 0x000000010b0b3810 */ /* 0x000fe40007ffe0ff */
[----:B------:R-:W-:Y:S02]  /*0350*/  SHF.L.U32 R8, R2, 0x1, RZ ;  /* 0x0000000102087819 */ /* 0x000fe400000006ff */
[----:B-1----:R-:W-:Y:S02]  /*0360*/  SHF.R.S32.HI R19, RZ, 0x1f, R18 ;  /* 0x0000001fff137819 */ /* 0x002fe40000011412 */
[----:B------:R-:W-:Y:S02]  /*0370*/  @!P2 IADD3 R11, -R11, RZ, RZ ;  /* 0x000000ff0b0ba210 */ /* 0x000fe40007ffe1ff */
[----:B------:R-:W-:-:S02]  /*0380*/  ISETP.GE.U32.AND P2, PT, R16, UR12, PT ;  /* 0x0000000c10007c0c */ /* 0x000fc4000bf46070 */
[----:B------:R-:W-:Y:S01]  /*0390*/  @!P4 LOP3.LUT R11, RZ, R7, RZ, 0x33, !PT ;  /* 0x00000007ff0bc212 */ /* 0x000fe200078e33ff */
[----:B------:R-:W0:Y:S01]  /*03a0*/  @P0 LDC.64 R28, c[0x0][0x270] ;  /* 0x00009c00ff1c0b82 */ /* 0x000e220000000a00 */
[----:B------:R-:W-:Y:S02]  /*03b0*/  ISETP.GE.AND.EX P2, PT, R17, UR13, PT, P2 ;  /* 0x0000000d11007c0c */ /* 0x000fe4000bf46320 */
[----:B------:R-:W-:Y:S02]  /*03c0*/  IADD3 R10, -R11, RZ, RZ ;  /* 0x000000ff0b0a7210 */ /* 0x000fe40007ffe1ff */
[----:B------:R-:W-:Y:S02]  /*03d0*/  ISETP.LT.U32.AND P2, PT, R2, 0x80, !P2 ;  /* 0x000000800200780c */ /* 0x000fe40005741070 */
[----:B------:R-:W-:Y:S01]  /*03e0*/  LOP3.LUT R8, R8, 0x6, RZ, 0xc0, !PT ;  /* 0x0000000608087812 */ /* 0x000fe200078ec0ff */
[----:B------:R-:W-:Y:S01]  /*03f0*/  IMAD R7, R7, R10, R6 ;  /* 0x0000000a07077224 */ /* 0x000fe200078e0206 */
[----:B------:R-:W-:-:S02]  /*0400*/  SHF.R.S32.HI R10, RZ, 0x1f, R11 ;  /* 0x0000001fff0a7819 */ /* 0x000fc4000001140b */
[----:B------:R-:W-:Y:S02]  /*0410*/  ISETP.GE.U32.AND P4, PT, R18, UR12, PT ;  /* 0x0000000c12007c0c */ /* 0x000fe4000bf86070 */
[----:B------:R-:W-:Y:S01]  /*0420*/  LEA R26, R7, R8, 0x3 ;  /* 0x00000008071a7211 */ /* 0x000fe200078e18ff */
[----:B------:R-:W-:Y:S01]  /*0430*/  IMAD R10, R10, UR14, RZ ;  /* 0x0000000e0a0a7c24 */ /* 0x000fe2000f8e02ff */
[----:B------:R-:W-:Y:S02]  /*0440*/  ISETP.GE.AND.EX P4, PT, R19, UR13, PT, P4 ;  /* 0x0000000d13007c0c */ /* 0x000fe4000bf86340 */
[----:B------:R-:W-:Y:S01]  /*0450*/  SHF.R.S32.HI R27, RZ, 0x1f, R26 ;  /* 0x0000001fff1b7819 */ /* 0x000fe2000001141a */
[----:B------:R-:W3:Y:S01]  /*0460*/  @P2 LDC.64 R14, c[0x0][0x270] ;  /* 0x00009c00ff0e2b82 */ /* 0x000ee20000000a00 */
[C---:B------:R-:W-:Y:S01]  /*0470*/  IMAD R25, R11.reuse, UR15, R10 ;  /* 0x0000000f0b197c24 */ /* 0x040fe2000f8e020a */
[----:B------:R-:W-:Y:S01]  /*0480*/  ISETP.LT.U32.AND P4, PT, R2, 0x80, !P4 ;  /* 0x000000800200780c */ /* 0x000fe20006781070 */
[----:B------:R-:W-:-:S05]  /*0490*/  IMAD.WIDE.U32 R22, R11, UR14, R26 ;  /* 0x0000000e0b167c25 */ /* 0x000fca000f8e001a */
[----:B------:R-:W4:Y:S01]  /*04a0*/  @P0 LDC.64 R10, c[0x0][0x220] ;  /* 0x00008800ff0a0b82 */ /* 0x000f220000000a00 */
[----:B0-----:R-:W-:Y:S01]  /*04b0*/  @P0 IMAD R8, R13, R28, RZ ;  /* 0x0000001c0d080224 */ /* 0x001fe200078e02ff */
[----:B------:R-:W-:Y:S02]  /*04c0*/  IADD3 R13, R9, 0x40, RZ ;  /* 0x00000040090d7810 */ /* 0x000fe40007ffe0ff */
[----:B------:R-:W-:Y:S01]  /*04d0*/  IADD3 R25, R23, R25, RZ ;  /* 0x0000001917197210 */ /* 0x000fe20007ffe0ff */
[----:B------:R-:W-:Y:S01]  /*04e0*/  @P0 IMAD R7, R9, R29, R8 ;  /* 0x0000001d09070224 */ /* 0x000fe200078e0208 */
[----:B------:R-:W-:Y:S02]  /*04f0*/  ISETP.GE.U32.AND P3, PT, R13, UR12, PT ;  /* 0x0000000c0d007c0c */ /* 0x000fe4000bf66070 */
[----:B------:R-:W-:Y:S02]  /*0500*/  SHF.R.S32.HI R20, RZ, 0x1f, R13 ;  /* 0x0000001fff147819 */ /* 0x000fe4000001140d */
[----:B------:R-:W-:-:S02]  /*0510*/  @P0 MOV R24, R22 ;  /* 0x0000001600180202 */ /* 0x000fc40000000f00 */
[----:B------:R-:W-:Y:S02]  /*0520*/  ISETP.GE.AND.EX P3, PT, R20, UR13, PT, P3 ;  /* 0x0000000d14007c0c */ /* 0x000fe4000bf66330 */
[----:B------:R-:W-:Y:S01]  /*0530*/  @P2 MOV R30, R22 ;  /* 0x00000016001e2202 */ /* 0x000fe20000000f00 */
[----:B------:R-:W-:Y:S01]  /*0540*/  @P0 IMAD.WIDE.U32 R28, R9, R28, R24 ;  /* 0x0000001c091c0225 */ /* 0x000fe200078e0018 */
[----:B------:R-:W-:Y:S01]  /*0550*/  ISETP.LT.U32.AND P3, PT, R2, 0x80, !P3 ;  /* 0x000000800200780c */ /* 0x000fe20005f61070 */
[----:B------:R-:W0:Y:S01]  /*0560*/  @P2 LDC.64 R8, c[0x0][0x220] ;  /* 0x00008800ff082b82 */ /* 0x000e220000000a00 */
[----:B------:R-:W-:Y:S01]  /*0570*/  @P2 MOV R31, R25 ;  /* 0x00000019001f2202 */ /* 0x000fe20000000f00 */
[----:B---3--:R-:W-:Y:S01]  /*0580*/  @P2 IMAD R17, R17, R14, RZ ;  /* 0x0000000e11112224 */ /* 0x008fe200078e02ff */
[----:B------:R-:W-:-:S03]  /*0590*/  @P0 IADD3 R7, R29, R7, RZ ;  /* 0x000000071d070210 */ /* 0x000fc60007ffe0ff */
[C---:B------:R-:W-:Y:S02]  /*05a0*/  @P2 IMAD R15, R16.reuse, R15, R17 ;  /* 0x0000000f100f2224 */ /* 0x040fe400078e0211 */
[----:B------:R-:W-:Y:S01]  /*05b0*/  @P2 IMAD.WIDE.U32 R16, R16, R14, R30 ;  /* 0x0000000e10102225 */ /* 0x000fe200078e001e */
[----:B----4-:R-:W-:-:S04]  /*05c0*/  @P0 LEA R30, P5, R28, R10, 0x1 ;  /* 0x0000000a1c1e0211 */ /* 0x010fc800078a08ff */
[----:B------:R-:W-:Y:S02]  /*05d0*/  @P0 LEA.HI.X R31, R28, R11, R7, 0x1, P5 ;  /* 0x0000000b1c1f0211 */ /* 0x000fe400028f0c07 */
[----:B------:R-:W3:Y:S01]  /*05e0*/  @P3 LDC.64 R10, c[0x0][0x270] ;  /* 0x00009c00ff0a3b82 */ /* 0x000ee20000000a00 */
[----:B------:R-:W-:-:S07]  /*05f0*/  @P2 IADD3 R7, R17, R15, RZ ;  /* 0x0000000f11072210 */ /* 0x000fce0007ffe0ff */
[----:B------:R-:W4:Y:S01]  /*0600*/  @P4 LDC.64 R14, c[0x0][0x270] ;  /* 0x00009c00ff0e4b82 */ /* 0x000f220000000a00 */
[----:B0-----:R-:W-:-:S04]  /*0610*/  @P2 LEA R28, P5, R16, R8, 0x1 ;  /* 0x00000008101c2211 */ /* 0x001fc800078a08ff */
[----:B------:R-:W-:Y:S02]  /*0620*/  @P2 LEA.HI.X R29, R16, R9, R7, 0x1, P5 ;  /* 0x00000009101d2211 */ /* 0x000fe400028f0c07 */
[----:B------:R-:W-:Y:S01]  /*0630*/  MOV R12, RZ ;  /* 0x000000ff000c7202 */ /* 0x000fe20000000f00 */
[----:B------:R-:W0:Y:S01]  /*0640*/  @P3 LDC.64 R16, c[0x0][0x220] ;  /* 0x00008800ff103b82 */ /* 0x000e220000000a00 */
[----:B------:R-:W-:Y:S02]  /*0650*/  @P3 MOV R21, R25 ;  /* 0x0000001900153202 */ /* 0x000fe40000000f00 */
[----:B------:R-:W-:Y:S02]  /*0660*/  MOV R7, RZ ;  /* 0x000000ff00077202 */ /* 0x000fe40000000f00 */
[----:B------:R5:W2:Y:S03]  /*0670*/  @P2 LDG.E R12, desc[UR8][R28.64] ;  /* 0x000000081c0c2981 */ /* 0x000aa6000c1e1900 */
[----:B------:R-:W1:Y:S01]  /*0680*/  @P4 LDC.64 R8, c[0x0][0x220] ;  /* 0x00008800ff084b82 */ /* 0x000e620000000a00 */
[----:B---3--:R-:W-:Y:S01]  /*0690*/  @P3 IMAD R20, R20, R10, RZ ;  /* 0x0000000a14143224 */ /* 0x008fe200078e02ff */
[----:B------:R-:W3:Y:S03]  /*06a0*/  @P0 LDG.E R7, desc[UR8][R30.64] ;  /* 0x000000081e070981 */ /* 0x000ee6000c1e1900 */
[----:B------:R-:W-:Y:S01]  /*06b0*/  @P3 IMAD R11, R13, R11, R20 ;  /* 0x0000000b0d0b3224 */ /* 0x000fe200078e0214 */
[----:B------:R-:W-:-:S02]  /*06c0*/  @P3 MOV R20, R22 ;  /* 0x0000001600143202 */ /* 0x000fc40000000f00 */
[----:B-----5:R-:W-:Y:S01]  /*06d0*/  @P4 MOV R28, R22 ;  /* 0x00000016001c4202 */ /* 0x020fe20000000f00 */
[----:B----4-:R-:W-:Y:S01]  /*06e0*/  @P4 IMAD R19, R19, R14, RZ ;  /* 0x0000000e13134224 */ /* 0x010fe200078e02ff */
[----:B------:R-:W-:Y:S01]  /*06f0*/  @P4 MOV R29, R25 ;  /* 0x00000019001d4202 */ /* 0x000fe20000000f00 */
[----:B------:R-:W-:-:S04]  /*0700*/  @P3 IMAD.WIDE.U32 R20, R13, R10, R20 ;  /* 0x0000000a0d143225 */ /* 0x000fc800078e0014 */
[C---:B------:R-:W-:Y:S02]  /*0710*/  @P4 IMAD R15, R18.reuse, R15, R19 ;  /* 0x0000000f120f4224 */ /* 0x040fe400078e0213 */
[----:B------:R-:W-:Y:S01]  /*0720*/  @P4 IMAD.WIDE.U32 R28, R18, R14, R28 ;  /* 0x0000000e121c4225 */ /* 0x000fe200078e001c */
[----:B------:R-:W-:Y:S02]  /*0730*/  @P3 IADD3 R11, R21, R11, RZ ;  /* 0x0000000b150b3210 */ /* 0x000fe40007ffe0ff */
[----:B0-----:R-:W-:Y:S02]  /*0740*/  @P3 LEA R16, P0, R20, R16, 0x1 ;  /* 0x0000001014103211 */ /* 0x001fe400078008ff */
[----:B------:R-:W-:Y:S02]  /*0750*/  @P4 IADD3 R15, R29, R15, RZ ;  /* 0x0000000f1d0f4210 */ /* 0x000fe40007ffe0ff */
[----:B-1----:R-:W-:Y:S02]  /*0760*/  @P4 LEA R8, P2, R28, R8, 0x1 ;  /* 0x000000081c084211 */ /* 0x002fe400078408ff */
[----:B------:R-:W-:-:S02]  /*0770*/  MOV R13, RZ ;  /* 0x000000ff000d7202 */ /* 0x000fc40000000f00 */
[----:B------:R-:W-:Y:S02]  /*0780*/  @P3 LEA.HI.X R17, R20, R17, R11, 0x1, P0 ;  /* 0x0000001114113211 */ /* 0x000fe400000f0c0b */
[----:B------:R-:W-:Y:S02]  /*0790*/  MOV R14, RZ ;  /* 0x000000ff000e7202 */ /* 0x000fe40000000f00 */
[----:B------:R-:W-:Y:S01]  /*07a0*/  @P4 LEA.HI.X R9, R28, R9, R15, 0x1, P2 ;  /* 0x000000091c094211 */ /* 0x000fe200010f0c0f */
[----:B------:R0:W4:Y:S04]  /*07b0*/  @P3 LDG.E R13, desc[UR8][R16.64] ;  /* 0x00000008100d3981 */ /* 0x000128000c1e1900 */
[----:B------:R1:W5:Y:S01]  /*07c0*/  @P4 LDG.E R14, desc[UR8][R8.64] ;  /* 0x00000008080e4981 */ /* 0x000362000c1e1900 */
[----:B------:R-:W0:Y:S01]  /*07d0*/  S2UR UR6, SR_CgaCtaId ;  /* 0x00000000000679c3 */ /* 0x000e220000008800 */
[----:B------:R-:W-:-:S02]  /*07e0*/  UMOV UR5, 0x400 ;  /* 0x0000040000057882 */ /* 0x000fc40000000000 */
[----:B0-----:R-:W-:Y:S01]  /*07f0*/  ULEA UR5, UR6, UR5, 0x18 ;  /* 0x0000000506057291 */ /* 0x001fe2000f8ec03f */
[----:B------:R-:W-:Y:S01]  /*0800*/  BSSY B0, `(.L_x_2037) ;  /* 0x0000050000007945 */ /* 0x000fe20003800000 */
[----:B--2---:R-:W-:Y:S02]  /*0810*/  PRMT R15, R12, 0x7632, R15 ;  /* 0x000076320c0f7816 */ /* 0x004fe4000000000f */
[----:B---3--:R-:W-:Y:S02]  /*0820*/  PRMT R10, R7, 0x7632, R10 ;  /* 0x00007632070a7816 */ /* 0x008fe4000000000a */
[----:B------:R-:W-:Y:S02]  /*0830*/  SHF.L.U32 R19, R15, 0x10, RZ ;  /* 0x000000100f137819 */ /* 0x000fe400000006ff */
[----:B------:R-:W-:Y:S01]  /*0840*/  SHF.L.U32 R11, R10, 0x10, RZ ;  /* 0x000000100a0b7819 */ /* 0x000fe200000006ff */
[----:B------:R-:W-:Y:S01]  /*0850*/  IMAD.U32 R10, R7, 0x10000, RZ ;  /* 0x00010000070a7824 */ /* 0x000fe200078e00ff */
[----:B------:R-:W-:Y:S01]  /*0860*/  SHF.L.U32 R18, R12, 0x10, RZ ;  /* 0x000000100c127819 */ /* 0x000fe200000006ff */
[----:B------:R-:W-:-:S02]  /*0870*/  FMUL.FTZ R21, R19, R19 ;  /* 0x0000001313157220 */ /* 0x000fc40000410000 */
[----:B------:R-:W-:Y:S01]  /*0880*/  FMUL.FTZ R15, R11, R11 ;  /* 0x0000000b0b0f7220 */ /* 0x000fe20000410000 */
[----:B------:R-:W-:Y:S01]  /*0890*/  FADD.FTZ R11, R10, R11 ;  /* 0x0000000b0a0b7221 */ /* 0x000fe20000010000 */
[----:B------:R-:W-:Y:S02]  /*08a0*/  FADD.FTZ R16, R18, R19 ;  /* 0x0000001312107221 */ /* 0x000fe40000010000 */
[----:B------:R-:W-:Y:S01]  /*08b0*/  FFMA.FTZ R10, R10, R10, R15 ;  /* 0x0000000a0a0a7223 */ /* 0x000fe2000001000f */
[----:B------:R-:W-:Y:S01]  /*08c0*/  FADD.FTZ R11, RZ, R11 ;  /* 0x0000000bff0b7221 */ /* 0x000fe20000010000 */
[----:B-1----:R-:W-:Y:S02]  /*08d0*/  FFMA.FTZ R8, R18, R18, R21 ;  /* 0x0000001212087223 */ /* 0x002fe40000010015 */
[----:B------:R-:W0:Y:S01]  /*08e0*/  S2R R18, SR_LANEID ;  /* 0x0000000000127919 */ /* 0x000e220000000000 */
[----:B------:R-:W-:Y:S01]  /*08f0*/  FADD.FTZ R11, R11, R16 ;  /* 0x000000100b0b7221 */ /* 0x000fe20000010000 */
[----:B----4-:R-:W-:-:S02]  /*0900*/  PRMT R9, R13, 0x7632, R9 ;  /* 0x000076320d097816 */ /* 0x010fc40000000009 */
[C---:B-----5:R-:W-:Y:S02]  /*0910*/  PRMT R15, R14.reuse, 0x7632, R15 ;  /* 0x000076320e0f7816 */ /* 0x060fe4000000000f */
[----:B------:R-:W-:Y:S02]  /*0920*/  SHF.L.U32 R17, R9, 0x10, RZ ;  /* 0x0000001009117819 */ /* 0x000fe400000006ff */
[----:B------:R-:W-:Y:S01]  /*0930*/  SHF.L.U32 R9, R15, 0x10, RZ ;  /* 0x000000100f097819 */ /* 0x000fe200000006ff */
[----:B------:R-:W-:Y:S01]  /*0940*/  FADD.FTZ R15, RZ, R10 ;  /* 0x0000000aff0f7221 */ /* 0x000fe20000010000 */
[----:B------:R-:W-:Y:S01]  /*0950*/  SHF.L.U32 R16, R13, 0x10, RZ ;  /* 0x000000100d107819 */ /* 0x000fe200000006ff */
[----:B------:R-:W-:Y:S01]  /*0960*/  FMUL.FTZ R19, R17, R17 ;  /* 0x0000001111137220 */ /* 0x000fe20000410000 */
[----:B------:R-:W-:Y:S01]  /*0970*/  SHF.L.U32 R10, R14, 0x10, RZ ;  /* 0x000000100e0a7819 */ /* 0x000fe200000006ff */
[----:B------:R-:W-:Y:S01]  /*0980*/  FADD.FTZ R8, R15, R8 ;  /* 0x000000080f087221 */ /* 0x000fe20000010000 */
[----:B------:R-:W-:Y:S01]  /*0990*/  FMUL.FTZ R15, R9, R9 ;  /* 0x00000009090f7220 */ /* 0x000fe20000410000 */
[C---:B------:R-:W-:Y:S01]  /*09a0*/  FADD.FTZ R20, R16.reuse, R17 ;  /* 0x0000001110147221 */ /* 0x040fe20000010000 */
[----:B------:R-:W-:Y:S01]  /*09b0*/  FFMA.FTZ R19, R16, R16, R19 ;  /* 0x0000001010137223 */ /* 0x000fe20000010013 */
[C---:B------:R-:W-:Y:S01]  /*09c0*/  FADD.FTZ R16, R10.reuse, R9 ;  /* 0x000000090a107221 */ /* 0x040fe20000010000 */
[----:B------:R-:W-:Y:S01]  /*09d0*/  FFMA.FTZ R15, R10, R10, R15 ;  /* 0x0000000a0a0f7223 */ /* 0x000fe2000001000f */
[----:B------:R-:W-:Y:S01]  /*09e0*/  FADD.FTZ R11, R11, R20 ;  /* 0x000000140b0b7221 */ /* 0x000fe20000010000 */
[----:B------:R-:W-:-:S03]  /*09f0*/  FADD.FTZ R8, R8, R19 ;  /* 0x0000001308087221 */ /* 0x000fc60000010000 */
[----:B------:R-:W-:Y:S01]  /*0a00*/  FADD.FTZ R16, R11, R16 ;  /* 0x000000100b107221 */ /* 0x000fe20000010000 */
[----:B------:R-:W-:-:S04]  /*0a10*/  FADD.FTZ R17, R8, R15 ;  /* 0x0000000f08117221 */ /* 0x000fc80000010000 */
[----:B------:R-:W1:Y:S04]  /*0a20*/  SHFL.DOWN PT, R9, R16, 0x1, 0x1f ;  /* 0x08201f0010097f89 */ /* 0x000e6800000e0000 */
[----:B------:R-:W2:Y:S01]  /*0a30*/  SHFL.DOWN PT, R8, R17, 0x1, 0x1f ;  /* 0x08201f0011087f89 */ /* 0x000ea200000e0000 */
[----:B0-----:R-:W-:-:S13]  /*0a40*/  ISETP.GT.AND P0, PT, R18, 0x1e, PT ;  /* 0x0000001e1200780c */ /* 0x001fda0003f04270 */
[----:B-1----:R-:W-:Y:S01]  /*0a50*/  @!P0 FADD.FTZ R16, R16, R9 ;  /* 0x0000000910108221 */ /* 0x002fe20000010000 */
[----:B--2---:R-:W-:-:S04]  /*0a60*/  @!P0 FADD.FTZ R17, R17, R8 ;  /* 0x0000000811118221 */ /* 0x004fc80000010000 */
[----:B------:R-:W0:Y:S04]  /*0a70*/  SHFL.DOWN PT, R9, R16, 0x2, 0x1f ;  /* 0x08401f0010097f89 */ /* 0x000e2800000e0000 */
[----:B------:R-:W1:Y:S01]  /*0a80*/  SHFL.DOWN PT, R8, R17, 0x2, 0x1f ;  /* 0x08401f0011087f89 */ /* 0x000e6200000e0000 */
[----:B------:R-:W-:-:S13]  /*0a90*/  ISETP.GT.AND P0, PT, R18, 0x1d, PT ;  /* 0x0000001d1200780c */ /* 0x000fda0003f04270 */
[----:B0-----:R-:W-:Y:S01]  /*0aa0*/  @!P0 FADD.FTZ R16, R16, R9 ;  /* 0x0000000910108221 */ /* 0x001fe20000010000 */
[----:B-1----:R-:W-:-:S04]  /*0ab0*/  @!P0 FADD.FTZ R17, R17, R8 ;  /* 0x0000000811118221 */ /* 0x002fc80000010000 */
[----:B------:R-:W0:Y:S04]  /*0ac0*/  SHFL.DOWN PT, R9, R16, 0x4, 0x1f ;  /* 0x08801f0010097f89 */ /* 0x000e2800000e0000 */
[----:B------:R-:W1:Y:S01]  /*0ad0*/  SHFL.DOWN PT, R8, R17, 0x4, 0x1f ;  /* 0x08801f0011087f89 */ /* 0x000e6200000e0000 */
[----:B------:R-:W-:-:S13]  /*0ae0*/  ISETP.GT.AND P0, PT, R18, 0x1b, PT ;  /* 0x0000001b1200780c */ /* 0x000fda0003f04270 */
[----:B0-----:R-:W-:Y:S01]  /*0af0*/  @!P0 FADD.FTZ R16, R16, R9 ;  /* 0x0000000910108221 */ /* 0x001fe20000010000 */
[----:B-1----:R-:W-:-:S04]  /*0b00*/  @!P0 FADD.FTZ R17, R17, R8 ;  /* 0x0000000811118221 */ /* 0x002fc80000010000 */
[----:B------:R-:W0:Y:S04]  /*0b10*/  SHFL.DOWN PT, R9, R16, 0x8, 0x1f ;  /* 0x09001f0010097f89 */ /* 0x000e2800000e0000 */
[----:B------:R-:W1:Y:S01]  /*0b20*/  SHFL.DOWN PT, R8, R17, 0x8, 0x1f ;  /* 0x09001f0011087f89 */ /* 0x000e6200000e0000 */
[----:B------:R-:W-:Y:S02]  /*0b30*/  ISETP.GT.AND P0, PT, R18, 0x17, PT ;  /* 0x000000171200780c */ /* 0x000fe40003f04270 */
[----:B------:R-:W-:-:S11]  /*0b40*/  SHF.R.S32.HI R11, RZ, 0x1f, R2 ;  /* 0x0000001fff0b7819 */ /* 0x000fd60000011402 */
[----:B0-----:R-:W-:Y:S01]  /*0b50*/  @!P0 FADD.FTZ R16, R16, R9 ;  /* 0x0000000910108221 */ /* 0x001fe20000010000 */
[----:B-1----:R-:W-:-:S04]  /*0b60*/  @!P0 FADD.FTZ R17, R17, R8 ;  /* 0x0000000811118221 */ /* 0x002fc80000010000 */
[----:B------:R-:W0:Y:S04]  /*0b70*/  SHFL.DOWN PT, R9, R16, 0x10, 0x1f ;  /* 0x0a001f0010097f89 */ /* 0x000e2800000e0000 */
[----:B------:R-:W1:Y:S01]  /*0b80*/  SHFL.DOWN PT, R8, R17, 0x10, 0x1f ;  /* 0x0a001f0011087f89 */ /* 0x000e6200000e0000 */
[C---:B------:R-:W-:Y:S02]  /*0b90*/  ISETP.GT.AND P0, PT, R18.reuse, 0xf, PT ;  /* 0x0000000f1200780c */ /* 0x040fe40003f04270 */
[----:B------:R-:W-:Y:S02]  /*0ba0*/  LEA.HI R11, R11, R2, RZ, 0x5 ;  /* 0x000000020b0b7211 */ /* 0x000fe400078f28ff */
[----:B------:R-:W-:Y:S02]  /*0bb0*/  ISETP.NE.AND P2, PT, R18, RZ, PT ;  /* 0x000000ff1200720c */ /* 0x000fe40003f45270 */
[----:B------:R-:W-:-:S04]  /*0bc0*/  SHF.R.S32.HI R11, RZ, 0x5, R11 ;  /* 0x00000005ff0b7819 */ /* 0x000fc8000001140b */
[----:B------:R-:W-:-:S03]  /*0bd0*/  LEA R11, R11, UR5, 0x3 ;  /* 0x000000050b0b7c11 */ /* 0x000fc6000f8e18ff */
[----:B0-----:R-:W-:Y:S01]  /*0be0*/  @!P0 FADD.FTZ R16, R16, R9 ;  /* 0x0000000910108221 */ /* 0x001fe20000010000 */
[----:B-1----:R-:W-:-:S05]  /*0bf0*/  @!P0 FADD.FTZ R17, R17, R8 ;  /* 0x0000000811118221 */ /* 0x002fca0000010000 */
[----:B------:R0:W-:Y:S01]  /*0c00*/  @!P2 STS.64 [R11+0x8], R16 ;  /* 0x000008100b00a388 */ /* 0x0001e20000000a00 */
[----:B------:R-:W-:Y:S01]  /*0c10*/  BAR.SYNC.DEFER_BLOCKING 0x0 ;  /* 0x0000000000007b1d */ /* 0x000fe20000010000 */
[----:B------:R-:W-:Y:S02]  /*0c20*/  ISETP.NE.AND P2, PT, R2, RZ, PT ;  /* 0x000000ff0200720c */ /* 0x000fe40003f45270 */
[----:B------:R-:W-:-:S11]  /*0c30*/  ISETP.GE.U32.AND P0, PT, R4, 0x2, PT ;  /* 0x000000020400780c */ /* 0x000fd60003f06070 */
        /* <DEDUP_REMOVED lines=12> */
.L_x_2038:
[----:B------:R-:W-:Y:S05]  /*0d00*/  BSYNC B0 ;  /* 0x0000000000007941 */ /* 0x000fea0003800000 */
.L_x_2037:
[----:B------:R-:W-:Y:S05]  /*0d10*/  @!P0 BRA `(.L_x_2039) ;  /* 0x0000001000708947 */ /* 0x000fea0003800000 */
        /* <DEDUP_REMOVED lines=10> */
[----:B------:R-:W-:Y:S01]  /*0dc0*/  LOP3.LUT P0, RZ, R5, 0x2, RZ, 0xc0, !PT ;  /* 0x0000000205ff7812 */ /* 0x000fe2000780c0ff */
[----:B------:R-:W-:Y:S01]  /*0dd0*/  IMAD R11, R3, UR7, R0 ;  /* 0x00000007030b7c24 */ /* 0x000fe2000f8e0200 */
[----:B------:R-:W-:Y:S02]  /*0de0*/  MOV R15, 0xffffffff ;  /* 0xffffffff000f7802 */ /* 0x000fe40000000f00 */
[----:B------:R-:W-:Y:S02]  /*0df0*/  SEL R19, R4, RZ, !P0 ;  /* 0x000000ff04137207 */ /* 0x000fe40004000000 */
[----:B------:R-:W-:Y:S02]  /*0e00*/  SEL R15, R15, 0x1, P0 ;  /* 0x000000010f0f7807 */ /* 0x000fe40000000000 */
[----:B------:R-:W-:Y:S02]  /*0e10*/  ISETP.NE.AND P0, PT, R19, -0x1, PT ;  /* 0xffffffff1300780c */ /* 0x000fe40003f05270 */
[----:B------:R-:W-:-:S04]  /*0e20*/  LEA R10, P3, R11, R28, 0x3 ;  /* 0x0000001c0b0a7211 */ /* 0x000fc800078618ff */
[----:B------:R-:W-:-:S05]  /*0e30*/  LEA.HI.X R11, R11, R29, RZ, 0x3, P3 ;  /* 0x0000001d0b0b7211 */ /* 0x000fca00018f1cff */
[----:B------:R0:W-:Y:S01]  /*0e40*/  STG.E.64 desc[UR8][R10.64], R16 ;  /* 0x000000100a007986 */ /* 0x0001e2000c101b08 */
[----:B------:R-:W-:Y:S06]  /*0e50*/  MEMBAR.ALL.GPU ;  /* 0x0000000000007992 */ /* 0x000fec000000a000 */
[----:B------:R-:W-:-:S00]  /*0e60*/  ERRBAR ;  /* 0x00000000000079ab */ /* 0x000fc00000000000 */
[----:B------:R-:W-:Y:S06]  /*0e70*/  CGAERRBAR ;  /* 0x00000000000075ab */ /* 0x000fec0000000000 */
[----:B------:R0:W-:Y:S01]  /*0e80*/  REDG.E.ADD.S32.STRONG.GPU desc[UR8][R8.64], R15 ;  /* 0x0000000f0800798e */ /* 0x0001e2000c10e388 */
[----:B------:R-:W-:Y:S05]  /*0e90*/  @!P0 BRA `(.L_x_2040) ;  /* 0x0000000000148947 */ /* 0x000fea0003800000 */
.L_x_2041:
[----:B0-----:R-:W2:Y:S04]  /*0ea0*/  LDG.E.STRONG.GPU R10, desc[UR8][R8.64] ;  /* 0x00000008080a7981 */ /* 0x001ea8000c1ef900 */
[----:B--2---:R-:W-:Y:S01]  /*0eb0*/  CCTL.IVALL ;  /* 0x00000000ff00798f */ /* 0x004fe20002000000 */
[----:B------:R-:W-:Y:S05]  /*0ec0*/  YIELD ;  /* 0x0000000000007946 */ /* 0x000fea0003800000 */
[----:B------:R-:W-:-:S13]  /*0ed0*/  ISETP.NE.AND P0, PT, R10, R19, PT ;  /* 0x000000130a00720c */ /* 0x000fda0003f05270 */
[----:B------:R-:W-:Y:S05]  /*0ee0*/  @P0 BRA `(.L_x_2041) ;  /* 0xfffffffc00ec0947 */ /* 0x000fea000383ffff */
.L_x_2040:
[----:B------:R-:W-:Y:S01]  /*0ef0*/  ISETP.NE.AND P0, PT, R4, RZ, PT ;  /* 0x000000ff0400720c */ /* 0x000fe20003f05270 */
[----:B------:R-:W-:Y:S05]  /*0f00*/  WARPSYNC.ALL ;  /* 0x0000000000007948 */ /* 0x000fea0003800000 */
[----:B------:R-:W-:Y:S07]  /*0f10*/  BAR.SYNC.DEFER_BLOCKING 0x0 ;  /* 0x0000000000007b1d */ /* 0x000fee0000010000 */
[----:B------:R-:W-:Y:S05]  /*0f20*/  @!P0 BRA `(.L_x_2039) ;  /* 0x0000000c00ec8947 */ /* 0x000fea0003800000 */
[----:B0-----:R-:W-:Y:S01]  /*0f30*/  IADD3 R8, R4, -0x1, RZ ;  /* 0xffffffff04087810 */ /* 0x001fe20007ffe0ff */
        /* <DEDUP_REMOVED lines=12> */
.L_x_2045:
[----:B------:R-:W-:-:S13]  /*1000*/  ISETP.EQ.OR P5, PT, R20, UR7, P2 ;  /* 0x0000000714007c0c */ /* 0x000fda00097a2670 */
[----:B------:R-:W-:-:S04]  /*1010*/  @!P5 IMAD R19, R3, R20, R0 ;  /* 0x000000140313d224 */ /* 0x000fc800078e0200 */
[----:B------:R-:W-:-:S06]  /*1020*/  @!P5 IMAD.WIDE.U32 R18, R19, 0x8, R28 ;  /* 0x000000081312d825 */ /* 0x000fcc00078e001c */
[----:B------:R-:W2:Y:S01]  /*1030*/  @!P5 LDG.E.64 R18, desc[UR8][R18.64] ;  /* 0x000000081212d981 */ /* 0x000ea2000c1e1b00 */
[C---:B------:R-:W-:Y:S02]  /*1040*/  IADD3 R11, R20.reuse, 0x1, RZ ;  /* 0x00000001140b7810 */ /* 0x040fe40007ffe0ff */
[----:B------:R-:W-:Y:S02]  /*1050*/  IADD3 R8, R20, 0x2, RZ ;  /* 0x0000000214087810 */ /* 0x000fe40007ffe0ff */
[----:B------:R-:W-:Y:S02]  /*1060*/  ISETP.EQ.OR P6, PT, R11, UR7, P2 ;  /* 0x000000070b007c0c */ /* 0x000fe400097c2670 */
[----:B------:R-:W-:-:S11]  /*1070*/  ISETP.EQ.OR P3, PT, R8, UR7, P2 ;  /* 0x0000000708007c0c */ /* 0x000fd60009762670 */
[C-C-:B------:R-:W-:Y:S02]  /*1080*/  @!P6 IMAD R11, R3.reuse, R11, R0.reuse ;  /* 0x0000000b030be224 */ /* 0x140fe400078e0200 */
[----:B------:R-:W-:Y:S02]  /*1090*/  @!P3 IMAD R9, R3, R8, R0 ;  /* 0x000000080309b224 */ /* 0x000fe400078e0200 */
[----:B------:R-:W-:-:S04]  /*10a0*/  @!P6 IMAD.WIDE.U32 R10, R11, 0x8, R28 ;  /* 0x000000080b0ae825 */ /* 0x000fc800078e001c */
[----:B------:R-:W-:Y:S02]  /*10b0*/  @!P3 IMAD.WIDE.U32 R8, R9, 0x8, R28 ;  /* 0x000000080908b825 */ /* 0x000fe400078e001c */
[----:B------:R-:W3:Y:S04]  /*10c0*/  @!P6 LDG.E.64 R10, desc[UR8][R10.64] ;  /* 0x000000080a0ae981 */ /* 0x000ee8000c1e1b00 */
[----:B------:R-:W4:Y:S01]  /*10d0*/  @!P3 LDG.E.64 R8, desc[UR8][R8.64] ;  /* 0x000000080808b981 */ /* 0x000f22000c1e1b00 */
[----:B--2---:R-:W-:Y:S01]  /*10e0*/  @!P5 FADD.FTZ R16, R16, R18 ;  /* 0x000000121010d221 */ /* 0x004fe20000010000 */
[----:B------:R-:W-:-:S04]  /*10f0*/  IADD3 R18, R20, 0x3, RZ ;  /* 0x0000000314127810 */ /* 0x000fc80007ffe0ff */
[----:B------:R-:W-:Y:S01]  /*1100*/  ISETP.EQ.OR P4, PT, R18, UR7, P2 ;  /* 0x0000000712007c0c */ /* 0x000fe20009782670 */
[----:B------:R-:W-:-:S12]  /*1110*/  @!P5 FADD.FTZ R17, R17, R19 ;  /* 0x000000131111d221 */ /* 0x000fd80000010000 */
[----:B------:R-:W-:-:S04]  /*1120*/  @!P4 IMAD R21, R3, R18, R0 ;  /* 0x000000120315c224 */ /* 0x000fc800078e0200 */
[----:B------:R-:W-:-:S06]  /*1130*/  @!P4 IMAD.WIDE.U32 R18, R21, 0x8, R28 ;  /* 0x000000081512c825 */ /* 0x000fcc00078e001c */
[----:B------:R-:W2:Y:S01]  /*1140*/  @!P4 LDG.E.64 R18, desc[UR8][R18.64] ;  /* 0x000000081212c981 */ /* 0x000ea2000c1e1b00 */
[----:B---3--:R-:W-:Y:S01]  /*1150*/  @!P6 FADD.FTZ R16, R16, R10 ;  /* 0x0000000a1010e221 */ /* 0x008fe20000010000 */
[----:B------:R-:W-:-:S03]  /*1160*/  IADD3 R10, R20, 0x4, RZ ;  /* 0x00000004140a7810 */ /* 0x000fc60007ffe0ff */
[----:B----4-:R-:W-:Y:S01]  /*1170*/  @!P3 FADD.FTZ R16, R16, R8 ;  /* 0x000000081010b221 */ /* 0x010fe20000010000 */
[----:B------:R-:W-:Y:S02]  /*1180*/  ISETP.EQ.OR P5, PT, R10, UR7, P2 ;  /* 0x000000070a007c0c */ /* 0x000fe400097a2670 */
[----:B------:R-:W-:Y:S01]  /*1190*/  IADD3 R8, R20, 0x5, RZ ;  /* 0x0000000514087810 */ /* 0x000fe20007ffe0ff */
[----:B------:R-:W-:-:S03]  /*11a0*/  @!P6 FADD.FTZ R17, R17, R11 ;  /* 0x0000000b1111e221 */ /* 0x000fc60000010000 */
[----:B------:R-:W-:Y:S01]  /*11b0*/  ISETP.EQ.OR P6, PT, R8, UR7, P2 ;  /* 0x0000000708007c0c */ /* 0x000fe200097c2670 */
[----:B------:R-:W-:-:S06]  /*11c0*/  @!P3 FADD.FTZ R17, R17, R9 ;  /* 0x000000091111b221 */ /* 0x000fcc0000010000 */
[----:B------:R-:W-:-:S04]  /*11d0*/  @!P5 IMAD R11, R3, R10, R0 ;  /* 0x0000000a030bd224 */ /* 0x000fc800078e0200 */
[----:B------:R-:W-:-:S04]  /*11e0*/  @!P5 IMAD.WIDE.U32 R10, R11, 0x8, R28 ;  /* 0x000000080b0ad825 */ /* 0x000fc800078e001c */
[----:B------:R-:W-:Y:S02]  /*11f0*/  @!P6 IMAD R9, R3, R8, R0 ;  /* 0x000000080309e224 */ /* 0x000fe400078e0200 */
[----:B------:R-:W3:Y:S02]  /*1200*/  @!P5 LDG.E.64 R10, desc[UR8][R10.64] ;  /* 0x000000080a0ad981 */ /* 0x000ee4000c1e1b00 */
[----:B------:R-:W-:-:S06]  /*1210*/  @!P6 IMAD.WIDE.U32 R8, R9, 0x8, R28 ;  /* 0x000000080908e825 */ /* 0x000fcc00078e001c */
        /* <DEDUP_REMOVED lines=8> */
[----:B------:R-:W-:-:S04]  /*12a0*/  IADD3 R21, R20, 0x7, RZ ;  /* 0x0000000714157810 */ /* 0x000fc80007ffe0ff */
[----:B------:R-:W-:Y:S01]  /*12b0*/  ISETP.EQ.OR P4, PT, R21, UR7, P2 ;  /* 0x0000000715007c0c */ /* 0x000fe20009782670 */
[----:B---3--:R-:W-:Y:S01]  /*12c0*/  @!P5 FADD.FTZ R17, R17, R11 ;  /* 0x0000000b1111d221 */ /* 0x008fe20000010000 */
[----:B------:R-:W-:Y:S01]  /*12d0*/  @!P5 FADD.FTZ R16, R16, R10 ;  /* 0x0000000a1010d221 */ /* 0x000fe20000010000 */
[----:B------:R-:W-:Y:S02]  /*12e0*/  IADD3 R10, R20, 0x8, RZ ;  /* 0x00000008140a7810 */ /* 0x000fe40007ffe0ff */
[----:B----4-:R-:W-:Y:S01]  /*12f0*/  @!P6 FADD.FTZ R17, R17, R9 ;  /* 0x000000091111e221 */ /* 0x010fe20000010000 */
[----:B------:R-:W-:Y:S01]  /*1300*/  @!P6 FADD.FTZ R16, R16, R8 ;  /* 0x000000081010e221 */ /* 0x000fe20000010000 */
[----:B------:R-:W-:Y:S02]  /*1310*/  ISETP.EQ.OR P6, PT, R10, UR7, P2 ;  /* 0x000000070a007c0c */ /* 0x000fe400097c2670 */
[----:B------:R-:W-:-:S04]  /*1320*/  IADD3 R11, R20, 0x9, RZ ;  /* 0x00000009140b7810 */ /* 0x000fc80007ffe0ff */
[----:B------:R-:W-:Y:S01]  /*1330*/  @!P4 IMAD R9, R3, R21, R0 ;  /* 0x000000150309c224 */ /* 0x000fe200078e0200 */
[----:B------:R-:W-:-:S03]  /*1340*/  ISETP.EQ.OR P5, PT, R11, UR7, P2 ;  /* 0x000000070b007c0c */ /* 0x000fc600097a2670 */
[----:B------:R-:W-:-:S06]  /*1350*/  @!P4 IMAD.WIDE.U32 R8, R9, 0x8, R28 ;  /* 0x000000080908c825 */ /* 0x000fcc00078e001c */
[----:B------:R-:W3:Y:S01]  /*1360*/  @!P4 LDG.E.64 R8, desc[UR8][R8.64] ;  /* 0x000000080808c981 */ /* 0x000ee2000c1e1b00 */
[----:B------:R-:W-:-:S03]  /*1370*/  @!P6 IMAD R21, R3, R10, R0 ;  /* 0x0000000a0315e224 */ /* 0x000fc600078e0200 */
[----:B------:R-:W-:-:S04]  /*1380*/  @!P5 IMAD R11, R3, R11, R0 ;  /* 0x0000000b030bd224 */ /* 0x000fc800078e0200 */
[----:B------:R-:W-:-:S06]  /*1390*/  @!P5 IMAD.WIDE.U32 R10, R11, 0x8, R28 ;  /* 0x000000080b0ad825 */ /* 0x000fcc00078e001c */
[----:B------:R-:W4:Y:S01]  /*13a0*/  @!P5 LDG.E.64 R10, desc[UR8][R10.64] ;  /* 0x000000080a0ad981 */ /* 0x000f22000c1e1b00 */
[----:B--2---:R-:W-:Y:S01]  /*13b0*/  @!P3 FADD.FTZ R16, R16, R18 ;  /* 0x000000121010b221 */ /* 0x004fe20000010000 */
[----:B------:R-:W-:Y:S01]  /*13c0*/  @!P3 FADD.FTZ R17, R17, R19 ;  /* 0x000000131111b221 */ /* 0x000fe20000010000 */
[----:B------:R-:W-:-:S06]  /*13d0*/  @!P6 IMAD.WIDE.U32 R18, R21, 0x8, R28 ;  /* 0x000000081512e825 */ /* 0x000fcc00078e001c */
[----:B------:R-:W2:Y:S01]  /*13e0*/  @!P6 LDG.E.64 R18, desc[UR8][R18.64] ;  /* 0x000000081212e981 */ /* 0x000ea2000c1e1b00 */
[----:B---3--:R-:W-:Y:S01]  /*13f0*/  @!P4 FADD.FTZ R17, R17, R9 ;  /* 0x000000091111c221 */ /* 0x008fe20000010000 */
[----:B------:R-:W-:Y:S01]  /*1400*/  IADD3 R9, R20, 0xa, RZ ;  /* 0x0000000a14097810 */ /* 0x000fe20007ffe0ff */
[----:B------:R-:W-:Y:S01]  /*1410*/  @!P4 FADD.FTZ R16, R16, R8 ;  /* 0x000000081010c221 */ /* 0x000fe20000010000 */
[----:B------:R-:W-:Y:S02]  /*1420*/  IADD3 R8, R20, 0xb, RZ ;  /* 0x0000000b14087810 */ /* 0x000fe40007ffe0ff */
[----:B------:R-:W-:Y:S02]  /*1430*/  ISETP.EQ.OR P4, PT, R9, UR7, P2 ;  /* 0x0000000709007c0c */ /* 0x000fe40009782670 */
[----:B------:R-:W-:Y:S01]  /*1440*/  ISETP.EQ.OR P3, PT, R8, UR7, P2 ;  /* 0x0000000708007c0c */ /* 0x000fe20009762670 */
[----:B--2---:R-:W-:Y:S01]  /*1450*/  @!P6 FADD.FTZ R16, R16, R18 ;  /* 0x000000121010e221 */ /* 0x004fe20000010000 */
[----:B------:R-:W-:-:S09]  /*1460*/  @!P6 FADD.FTZ R17, R17, R19 ;  /* 0x000000131111e221 */ /* 0x000fd20000010000 */
[----:B------:R-:W-:Y:S02]  /*1470*/  @!P4 IMAD R19, R3, R9, R0 ;  /* 0x000000090313c224 */ /* 0x000fe400078e0200 */
[----:B----4-:R-:W-:Y:S01]  /*1480*/  @!P5 FADD.FTZ R16, R16, R10 ;  /* 0x0000000a1010d221 */ /* 0x010fe20000010000 */
[----:B------:R-:W-:Y:S02]  /*1490*/  VIADD R10, R20, 0xc ;  /* 0x0000000c140a7836 */ /* 0x000fe40000000000 */
[----:B------:R-:W-:-:S04]  /*14a0*/  @!P4 IMAD.WIDE.U32 R18, R19, 0x8, R28 ;  /* 0x000000081312c825 */ /* 0x000fc800078e001c */
[----:B------:R-:W-:Y:S01]  /*14b0*/  @!P3 IMAD R9, R3, R8, R0 ;  /* 0x000000080309b224 */ /* 0x000fe200078e0200 */
[----:B------:R-:W-:Y:S01]  /*14c0*/  ISETP.EQ.OR P6, PT, R10, UR7, P2 ;  /* 0x000000070a007c0c */ /* 0x000fe200097c2670 */
[----:B------:R-:W2:Y:S02]  /*14d0*/  @!P4 LDG.E.64 R18, desc[UR8][R18.64] ;  /* 0x000000081212c981 */ /* 0x000ea4000c1e1b00 */
[----:B------:R-:W-:-:S06]  /*14e0*/  @!P3 IMAD.WIDE.U32 R8, R9, 0x8, R28 ;  /* 0x000000080908b825 */ /* 0x000fcc00078e001c */
[----:B------:R-:W3:Y:S01]  /*14f0*/  @!P3 LDG.E.64 R8, desc[UR8][R8.64] ;  /* 0x000000080808b981 */ /* 0x000ee2000c1e1b00 */
[----:B------:R-:W-:-:S03]  /*1500*/  @!P5 FADD.FTZ R17, R17, R11 ;  /* 0x0000000b1111d221 */ /* 0x000fc60000010000 */
[----:B------:R-:W-:-:S04]  /*1510*/  @!P6 IMAD R21, R3, R10, R0 ;  /* 0x0000000a0315e224 */ /* 0x000fc800078e0200 */
[----:B------:R-:W-:-:S06]  /*1520*/  @!P6 IMAD.WIDE.U32 R10, R21, 0x8, R28 ;  /* 0x00000008150ae825 */ /* 0x000fcc00078e001c */
[----:B------:R-:W4:Y:S01]  /*1530*/  @!P6 LDG.E.64 R10, desc[UR8][R10.64] ;  /* 0x000000080a0ae981 */ /* 0x000f22000c1e1b00 */
[----:B------:R-:W-:-:S04]  /*1540*/  IADD3 R21, R20, 0xd, RZ ;  /* 0x0000000d14157810 */ /* 0x000fc80007ffe0ff */
[----:B------:R-:W-:Y:S01]  /*1550*/  ISETP.EQ.OR P5, PT, R21, UR7, P2 ;  /* 0x0000000715007c0c */ /* 0x000fe200097a2670 */
[----:B--2---:R-:W-:Y:S01]  /*1560*/  @!P4 FADD.FTZ R17, R17, R19 ;  /* 0x000000131111c221 */ /* 0x004fe20000010000 */
[----:B------:R-:W-:Y:S01]  /*1570*/  IADD3 R19, R20, 0xe, RZ ;  /* 0x0000000e14137810 */ /* 0x000fe20007ffe0ff */
[----:B------:R-:W-:Y:S01]  /*1580*/  @!P4 FADD.FTZ R16, R16, R18 ;  /* 0x000000121010c221 */ /* 0x000fe20000010000 */
[----:B------:R-:W-:Y:S02]  /*1590*/  IADD3 R18, R20, 0xf, RZ ;  /* 0x0000000f14127810 */ /* 0x000fe40007ffe0ff */
[----:B------:R-:W-:Y:S01]  /*15a0*/  ISETP.EQ.OR P4, PT, R19, UR7, P2 ;  /* 0x0000000713007c0c */ /* 0x000fe20009782670 */
[----:B---3--:R-:W-:-:S06]  /*15b0*/  @!P3 FADD.FTZ R17, R17, R9 ;  /* 0x000000091111b221 */ /* 0x008fcc0000010000 */
[----:B------:R-:W-:Y:S02]  /*15c0*/  @!P5 IMAD R9, R3, R21, R0 ;  /* 0x000000150309d224 */ /* 0x000fe400078e0200 */
[----:B------:R-:W-:Y:S01]  /*15d0*/  @!P3 FADD.FTZ R16, R16, R8 ;  /* 0x000000081010b221 */ /* 0x000fe20000010000 */
[----:B------:R-:W-:Y:S01]  /*15e0*/  ISETP.EQ.OR P3, PT, R18, UR7, P2 ;  /* 0x0000000712007c0c */ /* 0x000fe20009762670 */
[----:B------:R-:W-:-:S04]  /*15f0*/  @!P5 IMAD.WIDE.U32 R8, R9, 0x8, R28 ;  /* 0x000000080908d825 */ /* 0x000fc800078e001c */
[----:B------:R-:W-:Y:S02]  /*1600*/  @!P4 IMAD R19, R3, R19, R0 ;  /* 0x000000130313c224 */ /* 0x000fe400078e0200 */
[----:B------:R-:W2:Y:S01]  /*1610*/  @!P5 LDG.E.64 R8, desc[UR8][R8.64] ;  /* 0x000000080808d981 */ /* 0x000ea2000c1e1b00 */
[----:B----4-:R-:W-:Y:S01]  /*1620*/  @!P6 FADD.FTZ R16, R16, R10 ;  /* 0x0000000a1010e221 */ /* 0x010fe20000010000 */
[----:B------:R-:W-:Y:S01]  /*1630*/  @!P6 FADD.FTZ R17, R17, R11 ;  /* 0x0000000b1111e221 */ /* 0x000fe20000010000 */
        /* <DEDUP_REMOVED lines=15> */
.L_x_2044:
[----:B------:R-:W-:-:S13]  /*1730*/  ISETP.GT.AND P3, PT, R15, 0x4, PT ;  /* 0x000000040f00780c */ /* 0x000fda0003f64270 */
[----:B------:R-:W-:Y:S05]  /*1740*/  @!P3 BRA `(.L_x_2046) ;  /* 0x0000000000ecb947 */ /* 0x000fea0003800000 */
[C---:B------:R-:W-:Y:S02]  /*1750*/  ISETP.EQ.OR P3, PT, R20.reuse, UR7, P2 ;  /* 0x0000000714007c0c */ /* 0x040fe40009762670 */
[----:B------:R-:W-:-:S04]  /*1760*/  IADD3 R19, R20, 0x1, RZ ;  /* 0x0000000114137810 */ /* 0x000fc80007ffe0ff */
[----:B------:R-:W-:-:S07]  /*1770*/  ISETP.EQ.OR P4, PT, R19, UR7, P2 ;  /* 0x0000000713007c0c */ /* 0x000fce0009782670 */
[----:B------:R-:W-:-:S04]  /*1780*/  @!P3 IMAD R9, R20, R3, R0 ;  /* 0x000000031409b224 */ /* 0x000fc800078e0200 */
[----:B------:R-:W-:-:S06]  /*1790*/  @!P3 IMAD.WIDE.U32 R8, R9, 0x8, R28 ;  /* 0x000000080908b825 */ /* 0x000fcc00078e001c */
[----:B------:R-:W2:Y:S01]  /*17a0*/  @!P3 LDG.E.64 R8, desc[UR8][R8.64] ;  /* 0x000000080808b981 */ /* 0x000ea2000c1e1b00 */
[----:B------:R-:W-:-:S04]  /*17b0*/  @!P4 IMAD R19, R3, R19, R0 ;  /* 0x000000130313c224 */ /* 0x000fc800078e0200 */
[----:B------:R-:W-:-:S06]  /*17c0*/  @!P4 IMAD.WIDE.U32 R18, R19, 0x8, R28 ;  /* 0x000000081312c825 */ /* 0x000fcc00078e001c */
[----:B------:R-:W3:Y:S01]  /*17d0*/  @!P4 LDG.E.64 R18, desc[UR8][R18.64] ;  /* 0x000000081212c981 */ /* 0x000ee2000c1e1b00 */
[C---:B------:R-:W-:Y:S02]  /*17e0*/  IADD3 R11, R20.reuse, 0x2, RZ ;  /* 0x00000002140b7810 */ /* 0x040fe40007ffe0ff */
[----:B------:R-:W-:Y:S02]  /*17f0*/  IADD3 R10, R20, 0x3, RZ ;  /* 0x00000003140a7810 */ /* 0x000fe40007ffe0ff */
[----:B------:R-:W-:Y:S02]  /*1800*/  ISETP.EQ.OR P5, PT, R11, UR7, P2 ;  /* 0x000000070b007c0c */ /* 0x000fe400097a2670 */
[----:B------:R-:W-:Y:S02]  /*1810*/  ISETP.EQ.OR P0, PT, R10, UR7, P2 ;  /* 0x000000070a007c0c */ /* 0x000fe40009702670 */
[----:B------:R-:W-:-:S09]  /*1820*/  IADD3 R20, R20, 0x4, RZ ;  /* 0x0000000414147810 */ /* 0x000fd20007ffe0ff */
[C-C-:B------:R-:W-:Y:S02]  /*1830*/  @!P5 IMAD R11, R3.reuse, R11, R0.reuse ;  /* 0x0000000b030bd224 */ /* 0x140fe400078e0200 */
[----:B------:R-:W-:Y:S02]  /*1840*/  @!P0 IMAD R21, R3, R10, R0 ;  /* 0x0000000a03158224 */ /* 0x000fe400078e0200 */
[----:B--2---:R-:W-:Y:S01]  /*1850*/  @!P3 FADD.FTZ R16, R16, R8 ;  /* 0x000000081010b221 */ /* 0x004fe20000010000 */
[----:B------:R-:W-:Y:S01]  /*1860*/  @!P3 FADD.FTZ R17, R17, R9 ;  /* 0x000000091111b221 */ /* 0x000fe20000010000 */
[----:B------:R-:W-:Y:S01]  /*1870*/  @!P5 IMAD.WIDE.U32 R8, R11, 0x8, R28 ;  /* 0x000000080b08d825 */ /* 0x000fe200078e001c */
[----:B------:R-:W-:-:S04]  /*1880*/  ISETP.EQ.OR P3, PT, R20, UR7, P2 ;  /* 0x0000000714007c0c */ /* 0x000fc80009762670 */
[----:B------:R0:W2:Y:S02]  /*1890*/  @!P5 LDG.E.64 R10, desc[UR8][R8.64] ;  /* 0x00000008080ad981 */ /* 0x0000a4000c1e1b00 */
[----:B0-----:R-:W-:-:S06]  /*18a0*/  @!P0 IMAD.WIDE.U32 R8, R21, 0x8, R28 ;  /* 0x0000000815088825 */ /* 0x001fcc00078e001c */
[----:B------:R-:W4:Y:S01]  /*18b0*/  @!P0 LDG.E.64 R8, desc[UR8][R8.64] ;  /* 0x0000000808088981 */ /* 0x000f22000c1e1b00 */
[----:B---3--:R-:W-:Y:S01]  /*18c0*/  @!P4 FADD.FTZ R17, R17, R19 ;  /* 0x000000131111c221 */ /* 0x008fe20000010000 */
[----:B------:R-:W-:Y:S02]  /*18d0*/  @!P3 IMAD R19, R3, R20, R0 ;  /* 0x000000140313b224 */ /* 0x000fe400078e0200 */
[----:B------:R-:W-:Y:S02]  /*18e0*/  @!P4 FADD.FTZ R16, R16, R18 ;  /* 0x000000121010c221 */ /* 0x000fe40000010000 */
[----:B------:R-:W-:-:S06]  /*18f0*/  @!P3 IMAD.WIDE.U32 R18, R19, 0x8, R28 ;  /* 0x000000081312b825 */ /* 0x000fcc00078e001c */
[----:B------:R-:W3:Y:S01]  /*1900*/  @!P3 LDG.E.64 R18, desc[UR8][R18.64] ;  /* 0x000000081212b981 */ /* 0x000ee2000c1e1b00 */
[----:B------:R-:W-:Y:S01]  /*1910*/  IADD3 R31, R20, 0x1, RZ ;  /* 0x00000001141f7810 */ /* 0x000fe20007ffe0ff */
[----:B--2---:R-:W-:Y:S01]  /*1920*/  @!P5 FADD.FTZ R16, R16, R10 ;  /* 0x0000000a1010d221 */ /* 0x004fe20000010000 */
[----:B------:R-:W-:Y:S01]  /*1930*/  @!P5 FADD.FTZ R17, R17, R11 ;  /* 0x0000000b1111d221 */ /* 0x000fe20000010000 */
[----:B------:R-:W-:Y:S02]  /*1940*/  IADD3 R11, R20, 0x2, RZ ;  /* 0x00000002140b7810 */ /* 0x000fe40007ffe0ff */
[----:B------:R-:W-:Y:S02]  /*1950*/  ISETP.EQ.OR P5, PT, R31, UR7, P2 ;  /* 0x000000071f007c0c */ /* 0x000fe400097a2670 */
[----:B------:R-:W-:Y:S01]  /*1960*/  ISETP.EQ.OR P6, PT, R11, UR7, P2 ;  /* 0x000000070b007c0c */ /* 0x000fe200097c2670 */
[----:B----4-:R-:W-:Y:S01]  /*1970*/  @!P0 FADD.FTZ R16, R16, R8 ;  /* 0x0000000810108221 */ /* 0x010fe20000010000 */
[----:B------:R-:W-:-:S09]  /*1980*/  IADD3 R8, R20, 0x3, RZ ;  /* 0x0000000314087810 */ /* 0x000fd20007ffe0ff */
[--C-:B------:R-:W-:Y:S02]  /*1990*/  @!P5 IMAD R31, R3, R31, R0.reuse ;  /* 0x0000001f031fd224 */ /* 0x100fe400078e0200 */
[----:B------:R-:W-:Y:S01]  /*19a0*/  @!P0 FADD.FTZ R17, R17, R9 ;  /* 0x0000000911118221 */ /* 0x000fe20000010000 */
[----:B------:R-:W-:Y:S01]  /*19b0*/  @!P6 IMAD R11, R3, R11, R0 ;  /* 0x0000000b030be224 */ /* 0x000fe200078e0200 */
[----:B------:R-:W-:Y:S01]  /*19c0*/  ISETP.EQ.OR P4, PT, R8, UR7, P2 ;  /* 0x0000000708007c0c */ /* 0x000fe20009782670 */
[----:B------:R-:W-:-:S04]  /*19d0*/  @!P5 IMAD.WIDE.U32 R30, R31, 0x8, R28 ;  /* 0x000000081f1ed825 */ /* 0x000fc800078e001c */
[----:B------:R-:W-:-:S04]  /*19e0*/  @!P6 IMAD.WIDE.U32 R10, R11, 0x8, R28 ;  /* 0x000000080b0ae825 */ /* 0x000fc800078e001c */
[----:B---3--:R-:W-:Y:S01]  /*19f0*/  @!P3 FADD.FTZ R16, R16, R18 ;  /* 0x000000121010b221 */ /* 0x008fe20000010000 */
[----:B------:R-:W-:Y:S01]  /*1a00*/  @!P3 FADD.FTZ R17, R17, R19 ;  /* 0x000000131111b221 */ /* 0x000fe20000010000 */
[----:B------:R-:W2:Y:S02]  /*1a10*/  @!P6 LDG.E.64 R10, desc[UR8][R10.64] ;  /* 0x000000080a0ae981 */ /* 0x000ea4000c1e1b00 */
[----:B------:R-:W-:Y:S02]  /*1a20*/  @!P4 IMAD R18, R3, R8, R0 ;  /* 0x000000080312c224 */ /* 0x000fe400078e0200 */
[----:B------:R-:W3:Y:S02]  /*1a30*/  @!P5 LDG.E.64 R8, desc[UR8][R30.64] ;  /* 0x000000081e08d981 */ /* 0x000ee4000c1e1b00 */
[----:B------:R-:W-:-:S06]  /*1a40*/  @!P4 IMAD.WIDE.U32 R18, R18, 0x8, R28 ;  /* 0x000000081212c825 */ /* 0x000fcc00078e001c */
[----:B------:R-:W4:Y:S01]  /*1a50*/  @!P4 LDG.E.64 R18, desc[UR8][R18.64] ;  /* 0x000000081212c981 */ /* 0x000f22000c1e1b00 */
[----:B------:R-:W-:Y:S02]  /*1a60*/  IADD3 R15, R15, -0x4, RZ ;  /* 0xfffffffc0f0f7810 */ /* 0x000fe40007ffe0ff */
[----:B------:R-:W-:Y:S02]  /*1a70*/  PLOP3.LUT P0, PT, PT, PT, PT, 0x8, 0x0 ;  /* 0x000000000000781c */ /* 0x000fe40003f0e170 */
[----:B------:R-:W-:Y:S02]  /*1a80*/  IADD3 R15, R15, -0x4, RZ ;  /* 0xfffffffc0f0f7810 */ /* 0x000fe40007ffe0ff */
[----:B------:R-:W-:Y:S01]  /*1a90*/  IADD3 R20, R20, 0x4, RZ ;  /* 0x0000000414147810 */ /* 0x000fe20007ffe0ff */
[----:B---3--:R-:W-:Y:S01]  /*1aa0*/  @!P5 FADD.FTZ R16, R16, R8 ;  /* 0x000000081010d221 */ /* 0x008fe20000010000 */
[----:B------:R-:W-:-:S03]  /*1ab0*/  @!P5 FADD.FTZ R17, R17, R9 ;  /* 0x000000091111d221 */ /* 0x000fc60000010000 */
[----:B--2---:R-:W-:Y:S01]  /*1ac0*/  @!P6 FADD.FTZ R16, R16, R10 ;  /* 0x0000000a1010e221 */ /* 0x004fe20000010000 */
[----:B------:R-:W-:-:S03]  /*1ad0*/  @!P6 FADD.FTZ R17, R17, R11 ;  /* 0x0000000b1111e221 */ /* 0x000fc60000010000 */
[----:B----4-:R-:W-:Y:S01]  /*1ae0*/  @!P4 FADD.FTZ R16, R16, R18 ;  /* 0x000000121010c221 */ /* 0x010fe20000010000 */
[----:B------:R-:W-:-:S07]  /*1af0*/  @!P4 FADD.FTZ R17, R17, R19 ;  /* 0x000000131111c221 */ /* 0x000fce0000010000 */
.L_x_2046:
[----:B------:R-:W-:-:S13]  /*1b00*/  ISETP.NE.OR P0, PT, R15, RZ, P0 ;  /* 0x000000ff0f00720c */ /* 0x000fda0000705670 */
[----:B------:R-:W-:Y:S05]  /*1b10*/  @!P0 BRA `(.L_x_2042) ;  /* 0x00000000007c8947 */ /* 0x000fea0003800000 */
.L_x_2043:
        /* <DEDUP_REMOVED lines=8> */
[----:B------:R-:W-:-:S04]  /*1ba0*/  IADD3 R18, R20, 0x3, RZ ;  /* 0x0000000314127810 */ /* 0x000fc80007ffe0ff */
[----:B------:R-:W-:-:S05]  /*1bb0*/  ISETP.EQ.OR P5, PT, R18, UR7, P2 ;  /* 0x0000000712007c0c */ /* 0x000fca00097a2670 */
[C-C-:B------:R-:W-:Y:S02]  /*1bc0*/  @!P3 IMAD R31, R3.reuse, R31, R0.reuse ;  /* 0x0000001f031fb224 */ /* 0x140fe400078e0200 */
[----:B------:R-:W-:Y:S02]  /*1bd0*/  @!P4 IMAD R11, R3, R11, R0 ;  /* 0x0000000b030bc224 */ /* 0x000fe400078e0200 */
[----:B------:R-:W-:-:S04]  /*1be0*/  @!P3 IMAD.WIDE.U32 R30, R31, 0x8, R28 ;  /* 0x000000081f1eb825 */ /* 0x000fc800078e001c */
[----:B------:R-:W-:-:S04]  /*1bf0*/  @!P4 IMAD.WIDE.U32 R10, R11, 0x8, R28 ;  /* 0x000000080b0ac825 */ /* 0x000fc800078e001c */
[----:B------:R-:W-:Y:S02]  /*1c00*/  @!P5 IMAD R19, R3, R18, R0 ;  /* 0x000000120313d224 */ /* 0x000fe400078e0200 */
[----:B------:R-:W3:Y:S02]  /*1c10*/  @!P4 LDG.E.64 R10, desc[UR8][R10.64] ;  /* 0x000000080a0ac981 */ /* 0x000ee4000c1e1b00 */
[----:B------:R-:W-:-:S06]  /*1c20*/  @!P5 IMAD.WIDE.U32 R18, R19, 0x8, R28 ;  /* 0x000000081312d825 */ /* 0x000fcc00078e001c */
[----:B------:R-:W4:Y:S01]  /*1c30*/  @!P5 LDG.E.64 R18, desc[UR8][R18.64] ;  /* 0x000000081212d981 */ /* 0x000f22000c1e1b00 */
[----:B--2---:R-:W-:Y:S01]  /*1c40*/  @!P0 FADD.FTZ R16, R16, R8 ;  /* 0x0000000810108221 */ /* 0x004fe20000010000 */
[----:B------:R-:W-:Y:S02]  /*1c50*/  @!P0 FADD.FTZ R17, R17, R9 ;  /* 0x0000000911118221 */ /* 0x000fe40000010000 */
[----:B------:R-:W2:Y:S01]  /*1c60*/  @!P3 LDG.E.64 R8, desc[UR8][R30.64] ;  /* 0x000000081e08b981 */ /* 0x000ea2000c1e1b00 */
[----:B------:R-:W-:-:S04]  /*1c70*/  IADD3 R15, R15, -0x4, RZ ;  /* 0xfffffffc0f0f7810 */ /* 0x000fc80007ffe0ff */
[----:B------:R-:W-:Y:S02]  /*1c80*/  ISETP.NE.AND P0, PT, R15, RZ, PT ;  /* 0x000000ff0f00720c */ /* 0x000fe40003f05270 */
[----:B------:R-:W-:Y:S01]  /*1c90*/  IADD3 R20, R20, 0x4, RZ ;  /* 0x0000000414147810 */ /* 0x000fe20007ffe0ff */
[----:B--2---:R-:W-:Y:S01]  /*1ca0*/  @!P3 FADD.FTZ R16, R16, R8 ;  /* 0x000000081010b221 */ /* 0x004fe20000010000 */
[----:B------:R-:W-:-:S03]  /*1cb0*/  @!P3 FADD.FTZ R17, R17, R9 ;  /* 0x000000091111b221 */ /* 0x000fc60000010000 */
[----:B---3--:R-:W-:Y:S01]  /*1cc0*/  @!P4 FADD.FTZ R16, R16, R10 ;  /* 0x0000000a1010c221 */ /* 0x008fe20000010000 */
[----:B------:R-:W-:-:S03]  /*1cd0*/  @!P4 FADD.FTZ R17, R17, R11 ;  /* 0x0000000b1111c221 */ /* 0x000fc60000010000 */
[----:B----4-:R-:W-:Y:S01]  /*1ce0*/  @!P5 FADD.FTZ R16, R16, R18 ;  /* 0x000000121010d221 */ /* 0x010fe20000010000 */
[----:B------:R-:W-:Y:S01]  /*1cf0*/  @!P5 FADD.FTZ R17, R17, R19 ;  /* 0x000000131111d221 */ /* 0x000fe20000010000 */
[----:B------:R-:W-:Y:S06]  /*1d00*/  @P0 BRA `(.L_x_2043) ;  /* 0xfffffffc00840947 */ /* 0x000fec000383ffff */
.L_x_2042:
        /* <DEDUP_REMOVED lines=12> */
.L_x_2048:
[----:B------:R-:W-:Y:S05]  /*1dd0*/  BSYNC B0 ;  /* 0x0000000000007941 */ /* 0x000fea0003800000 */
.L_x_2047:
        /* <DEDUP_REMOVED lines=16> */
.L_x_2039:
[----:B------:R-:W1:Y:S01]  /*1ee0*/  S2UR UR6, SR_CgaCtaId ;  /* 0x00000000000679c3 */ /* 0x000e620000008800 */
[----:B------:R-:W-:Y:S01]  /*1ef0*/  UMOV UR5, 0x400 ;  /* 0x0000040000057882 */ /* 0x000fe20000000000 */
[----:B------:R-:W-:Y:S01]  /*1f00*/  ULDC UR11, c[0x0][0x2a4] ;  /* 0x0000a900000b7ab9 */ /* 0x000fe20000000800 */
[----:B0-----:R-:W-:Y:S01]  /*1f10*/  SHF.L.U32 R10, R26, 0x2, RZ ;  /* 0x000000021a0a7819 */ /* 0x001fe200000006ff */
[----:B------:R-:W-:Y:S01]  /*1f20*/  ULDC.64 UR12, c[0x0][0x228] ;  /* 0x00008a00000c7ab9 */ /* 0x000fe20000000a00 */
[----:B------:R-:W-:Y:S01]  /*1f30*/  SHF.R.S32.HI R11, RZ, 0x1f, R26 ;  /* 0x0000001fff0b7819 */ /* 0x000fe2000001141a */
[----:B------:R-:W-:Y:S01]  /*1f40*/  ULDC.64 UR14, c[0x0][0x230] ;  /* 0x00008c00000e7ab9 */ /* 0x000fe20000000a00 */
[----:B------:R-:W-:Y:S01]  /*1f50*/  IADD3 R18, P0, R10, UR12, RZ ;  /* 0x0000000c0a127c10 */ /* 0x000fe2000ff1e0ff */
[----:B------:R-:W0:Y:S01]  /*1f60*/  @P1 LDC.64 R8, c[0x0][0x218] ;  /* 0x00008600ff081b82 */ /* 0x000e220000000a00 */
[----:B------:R-:W-:Y:S02]  /*1f70*/  SHF.L.U64.HI R26, R26, 0x2, R11 ;  /* 0x000000021a1a7819 */ /* 0x000fe4000001020b */
[----:B------:R-:W-:-:S02]  /*1f80*/  IADD3 R10, P3, R10, UR14, RZ ;  /* 0x0000000e0a0a7c10 */ /* 0x000fc4000ff7e0ff */
[C---:B------:R-:W-:Y:S02]  /*1f90*/  IADD3.X R19, R26.reuse, UR13, RZ, P0, !PT ;  /* 0x0000000d1a137c10 */ /* 0x040fe400087fe4ff */
[----:B------:R-:W-:Y:S01]  /*1fa0*/  IADD3.X R11, R26, UR15, RZ, P3, !PT ;  /* 0x0000000f1a0b7c10 */ /* 0x000fe20009ffe4ff */
[----:B------:R-:W2:Y:S01]  /*1fb0*/  LDC R28, c[0x0][0x294] ;  /* 0x0000a500ff1c7b82 */ /* 0x000ea20000000800 */
[----:B------:R-:W-:Y:S01]  /*1fc0*/  ULDC.64 UR14, c[0x0][0x278] ;  /* 0x00009e00000e7ab9 */ /* 0x000fe20000000a00 */
[----:B-1----:R-:W-:Y:S01]  /*1fd0*/  ULEA UR5, UR6, UR5, 0x18 ;  /* 0x0000000506057291 */ /* 0x002fe2000f8ec03f */
[----:B0-----:R-:W-:-:S04]  /*1fe0*/  @P1 IMAD.WIDE R20, R6, 0x8, R8 ;  /* 0x0000000806141825 */ /* 0x001fc800078e0208 */
[----:B------:R-:W-:Y:S01]  /*1ff0*/  @P1 FMUL.FTZ R9, R17, UR11 ;  /* 0x0000000b11091c20 */ /* 0x000fe20008410000 */
[----:B------:R-:W-:-:S03]  /*2000*/  @P1 FMUL.FTZ R8, R16, UR11 ;  /* 0x0000000b10081c20 */ /* 0x000fc60008410000 */
[----:B------:R-:W-:Y:S04]  /*2010*/  @!P2 STS.64 [UR5+0x30], R16 ;  /* 0x00003010ff00a988 */ /* 0x000fe80008000a05 */
[----:B------:R0:W-:Y:S01]  /*2020*/  @P1 STG.E.64 desc[UR8][R20.64], R8 ;  /* 0x0000000814001986 */ /* 0x0001e2000c101b08 */
[----:B------:R-:W-:Y:S06]  /*2030*/  BAR.SYNC.DEFER_BLOCKING 0x0 ;  /* 0x0000000000007b1d */ /* 0x000fec0000010000 */
[----:B0-----:R0:W3:Y:S04]  /*2040*/  LDG.E.64 R8, desc[UR8][R18.64] ;  /* 0x0000000812087981 */ /* 0x0010e8000c1e1b00 */
[----:B------:R-:W3:Y:S01]  /*2050*/  LDG.E.64 R10, desc[UR8][R10.64] ;  /* 0x000000080a0a7981 */ /* 0x000ee2000c1e1b00 */
[----:B------:R-:W-:-:S02]  /*2060*/  ISETP.NE.AND P2, PT, RZ, UR10, PT ;  /* 0x0000000aff007c0c */ /* 0x000fc4000bf45270 */
[C---:B------:R-:W-:Y:S01]  /*2070*/  PRMT R20, R13.reuse, 0x7632, R20 ;  /* 0x000076320d147816 */ /* 0x040fe20000000014 */
[----:B------:R-:W1:Y:S01]  /*2080*/  LDS.64 R16, [UR5+0x30] ;  /* 0x00003005ff107984 */ /* 0x000e620008000a00 */
[----:B------:R-:W-:Y:S02]  /*2090*/  SHF.L.U32 R21, R13, 0x10, RZ ;  /* 0x000000100d157819 */ /* 0x000fe400000006ff */
[C---:B0-----:R-:W-:Y:S02]  /*20a0*/  PRMT R18, R7.reuse, 0x7632, R18 ;  /* 0x0000763207127816 */ /* 0x041fe40000000012 */
[----:B------:R-:W-:Y:S02]  /*20b0*/  SHF.L.U32 R7, R7, 0x10, RZ ;  /* 0x0000001007077819 */ /* 0x000fe400000006ff */
[----:B------:R-:W-:Y:S02]  /*20c0*/  SHF.L.U32 R18, R18, 0x10, RZ ;  /* 0x0000001012127819 */ /* 0x000fe400000006ff */
[----:B------:R-:W-:-:S02]  /*20d0*/  PRMT R19, R12, 0x7632, R19 ;  /* 0x000076320c137816 */ /* 0x000fc40000000013 */
[----:B------:R-:W-:Y:S02]  /*20e0*/  SHF.L.U32 R12, R12, 0x10, RZ ;  /* 0x000000100c0c7819 */ /* 0x000fe400000006ff */
[----:B------:R-:W-:Y:S02]  /*20f0*/  SHF.L.U32 R19, R19, 0x10, RZ ;  /* 0x0000001013137819 */ /* 0x000fe400000006ff */
[----:B------:R-:W-:Y:S01]  /*2100*/  SHF.L.U32 R20, R20, 0x10, RZ ;  /* 0x0000001014147819 */ /* 0x000fe200000006ff */
[----:B-1----:R-:W-:-:S04]  /*2110*/  FMUL.FTZ R16, R16, UR11 ;  /* 0x0000000b10107c20 */ /* 0x002fc80008410000 */
[C---:B------:R-:W-:Y:S01]  /*2120*/  FMUL.FTZ R26, R16.reuse, R16 ;  /* 0x00000010101a7220 */ /* 0x040fe20000410000 */
[----:B------:R-:W-:Y:S01]  /*2130*/  FADD.FTZ R7, R7, -R16 ;  /* 0x8000001007077221 */ /* 0x000fe20000010000 */
[----:B------:R-:W-:Y:S01]  /*2140*/  FADD.FTZ R18, -R16, R18 ;  /* 0x0000001210127221 */ /* 0x000fe20000010100 */
[----:B------:R-:W-:Y:S01]  /*2150*/  FADD.FTZ R12, R12, -R16 ;  /* 0x800000100c0c7221 */ /* 0x000fe20000010000 */
[----:B------:R-:W-:Y:S01]  /*2160*/  FFMA.FTZ R26, R17, UR11, -R26 ;  /* 0x0000000b111a7c23 */ /* 0x000fe2000801081a */
[----:B------:R-:W-:Y:S01]  /*2170*/  SHF.R.U32.HI R17, RZ, 0x2, R2 ;  /* 0x00000002ff117819 */ /* 0x000fe20000011602 */
[C---:B------:R-:W-:Y:S01]  /*2180*/  FADD.FTZ R27, -R16.reuse, R19 ;  /* 0x00000013101b7221 */ /* 0x040fe20000010100 */
[----:B------:R-:W-:Y:S01]  /*2190*/  FADD.FTZ R21, R21, -R16 ;  /* 0x8000001015157221 */ /* 0x000fe20000010000 */
[----:B------:R-:W-:Y:S01]  /*21a0*/  FADD.FTZ R20, -R16, R20 ;  /* 0x0000001410147221 */ /* 0x000fe20000010100 */
[----:B------:R-:W-:Y:S01]  /*21b0*/  FSETP.GTU.FTZ.AND P0, PT, R26, RZ, PT ;  /* 0x000000ff1a00720b */ /* 0x000fe20003f1c000 */
[----:B--2---:R-:W-:-:S05]  /*21c0*/  IMAD R17, R28, UR7, R17 ;  /* 0x000000071c117c24 */ /* 0x004fca000f8e0211 */
[----:B------:R-:W-:-:S07]  /*21d0*/  SHF.R.S32.HI R13, RZ, 0x1f, R17 ;  /* 0x0000001fff0d7819 */ /* 0x000fce0000011411 */
[----:B------:R-:W0:Y:S02]  /*21e0*/  @P0 LDC R15, c[0x0][0x238] ;  /* 0x00008e00ff0f0b82 */ /* 0x000e240000000800 */
[----:B0-----:R-:W-:Y:S01]  /*21f0*/  @P0 FADD.FTZ R26, R26, R15 ;  /* 0x0000000f1a1a0221 */ /* 0x001fe20000010000 */
[----:B------:R-:W-:-:S06]  /*2200*/  IMAD.MOV.U32 R15, RZ, RZ, 0x3f800000 ;  /* 0x3f800000ff0f7424 */ /* 0x000fcc00078e00ff */
[----:B------:R0:W1:Y:S01]  /*2210*/  @P0 MUFU.RSQ R15, R26 ;  /* 0x0000001a000f0308 */ /* 0x0000620000001400 */
[----:B------:R-:W-:-:S04]  /*2220*/  ISETP.GE.U32.AND P0, PT, R17, UR14, PT ;  /* 0x0000000e11007c0c */ /* 0x000fc8000bf06070 */
[----:B------:R-:W-:Y:S02]  /*2230*/  ISETP.GE.AND.EX P0, PT, R13, UR15, PT, P0 ;  /* 0x0000000f0d007c0c */ /* 0x000fe4000bf06300 */
[C---:B0-----:R-:W-:Y:S02]  /*2240*/  PRMT R26, R14.reuse, 0x7632, R26 ;  /* 0x000076320e1a7816 */ /* 0x041fe4000000001a */
[----:B------:R-:W-:Y:S02]  /*2250*/  SHF.L.U32 R14, R14, 0x10, RZ ;  /* 0x000000100e0e7819 */ /* 0x000fe400000006ff */
[----:B------:R-:W-:Y:S02]  /*2260*/  SHF.L.U32 R26, R26, 0x10, RZ ;  /* 0x000000101a1a7819 */ /* 0x000fe400000006ff */
[----:B------:R-:W-:Y:S01]  /*2270*/  ISETP.LT.U32.AND P0, PT, R2, 0x80, !P0 ;  /* 0x000000800200780c */ /* 0x000fe20004701070 */
[----:B------:R-:W-:Y:S01]  /*2280*/  FADD.FTZ R14, R14, -R16 ;  /* 0x800000100e0e7221 */ /* 0x000fe20000010000 */
[-C--:B-1----:R-:W-:Y:S01]  /*2290*/  FMUL.FTZ R7, R7, R15.reuse ;  /* 0x0000000f07077220 */ /* 0x082fe20000410000 */
[----:B------:R-:W-:Y:S01]  /*22a0*/  FMUL.FTZ R18, R18, R15 ;  /* 0x0000000f12127220 */ /* 0x000fe20000410000 */
[----:B------:R-:W-:-:S02]  /*22b0*/  FADD.FTZ R26, -R16, R26 ;  /* 0x0000001a101a7221 */ /* 0x000fc40000010100 */
[----:B---3--:R-:W-:Y:S01]  /*22c0*/  FFMA.FTZ R7, R8, R7, R10 ;  /* 0x0000000708077223 */ /* 0x008fe2000001000a */
[----:B------:R-:W-:Y:S01]  /*22d0*/  FFMA.FTZ R16, R9, R18, R11 ;  /* 0x0000001209107223 */ /* 0x000fe2000001000b */
[----:B------:R-:W-:Y:S06]  /*22e0*/  @!P2 BRA `(.L_x_2049) ;  /* 0x000000000028a947 */ /* 0x000fec0003800000 */
        /* <DEDUP_REMOVED lines=10> */
.L_x_2049:
        /* <DEDUP_REMOVED lines=9> */
[----:B------:R-:W-:-:S04]  /*2420*/  ULDC.64 UR12, c[0x0][0x210] ;  /* 0x00008400000c7ab9 */ /* 0x000fc80000000a00 */
[----:B------:R-:W-:Y:S02]  /*2430*/  IADD3 R13, R19, R13, RZ ;  /* 0x0000000d130d7210 */ /* 0x000fe40007ffe0ff */
[----:B------:R-:W-:-:S04]  /*2440*/  LEA R28, P0, R18, UR12, 0x1 ;  /* 0x0000000c121c7c11 */ /* 0x000fc8000f8008ff */
[----:B------:R-:W-:-:S05]  /*2450*/  LEA.HI.X R29, R18, UR13, R13, 0x1, P0 ;  /* 0x0000000d121d7c11 */ /* 0x000fca00080f0c0d */
[----:B------:R0:W-:Y:S04]  /*2460*/  STG.E desc[UR8][R28.64], R7 ;  /* 0x000000071c007986 */ /* 0x0001e8000c101908 */
.L_x_2051:
[----:B------:R-:W-:Y:S05]  /*2470*/  BSYNC B0 ;  /* 0x0000000000007941 */ /* 0x000fea0003800000 */
.L_x_2050:
[-C--:B------:R-:W-:Y:S01]  /*2480*/  FMUL.FTZ R19, R12, R15.reuse ;  /* 0x0000000f0c137220 */ /* 0x080fe20000410000 */
[-C--:B------:R-:W-:Y:S01]  /*2490*/  FMUL.FTZ R21, R21, R15.reuse ;  /* 0x0000000f15157220 */ /* 0x080fe20000410000 */
[C---:B------:R-:W-:Y:S01]  /*24a0*/  IADD3 R13, R17.reuse, 0x20, RZ ;  /* 0x00000020110d7810 */ /* 0x040fe20007ffe0ff */
[----:B0-----:R-:W-:Y:S01]  /*24b0*/  FMUL.FTZ R29, R14, R15 ;  /* 0x0000000f0e1d7220 */ /* 0x001fe20000410000 */
[C---:B------:R-:W-:Y:S01]  /*24c0*/  IADD3 R7, R17.reuse, 0x40, RZ ;  /* 0x0000004011077810 */ /* 0x040fe20007ffe0ff */
[C-C-:B------:R-:W-:Y:S01]  /*24d0*/  FFMA.FTZ R14, R8.reuse, R19, R10.reuse ;  /* 0x00000013080e7223 */ /* 0x140fe2000001000a */
[----:B------:R-:W-:Y:S01]  /*24e0*/  IADD3 R17, R17, 0x60, RZ ;  /* 0x0000006011117810 */ /* 0x000fe20007ffe0ff */
[C-C-:B------:R-:W-:Y:S01]  /*24f0*/  FFMA.FTZ R12, R8.reuse, R21, R10.reuse ;  /* 0x00000015080c7223 */ /* 0x140fe2000001000a */
[----:B------:R-:W-:Y:S01]  /*2500*/  FFMA.FTZ R10, R8, R29, R10 ;  /* 0x0000001d080a7223 */ /* 0x000fe2000001000a */
[----:B------:R-:W-:Y:S01]  /*2510*/  ISETP.GE.U32.AND P0, PT, R13, UR14, PT ;  /* 0x0000000e0d007c0c */ /* 0x000fe2000bf06070 */
[-C--:B------:R-:W-:Y:S01]  /*2520*/  FMUL.FTZ R28, R20, R15.reuse ;  /* 0x0000000f141c7220 */ /* 0x080fe20000410000 */
[----:B------:R-:W-:Y:S01]  /*2530*/  ISETP.GE.U32.AND P3, PT, R7, UR14, PT ;  /* 0x0000000e07007c0c */ /* 0x000fe2000bf66070 */
[-C--:B------:R-:W-:Y:S01]  /*2540*/  FMUL.FTZ R26, R26, R15.reuse ;  /* 0x0000000f1a1a7220 */ /* 0x080fe20000410000 */
[----:B------:R-:W-:Y:S01]  /*2550*/  ISETP.GE.U32.AND P4, PT, R17, UR14, PT ;  /* 0x0000000e11007c0c */ /* 0x000fe2000bf86070 */
[----:B------:R-:W-:Y:S01]  /*2560*/  FMUL.FTZ R20, R27, R15 ;  /* 0x0000000f1b147220 */ /* 0x000fe20000410000 */
[----:B------:R-:W-:Y:S01]  /*2570*/  SHF.R.S32.HI R8, RZ, 0x1f, R13 ;  /* 0x0000001fff087819 */ /* 0x000fe2000001140d */
[C---:B------:R-:W-:Y:S01]  /*2580*/  FFMA.FTZ R19, R9.reuse, R28, R11 ;  /* 0x0000001c09137223 */ /* 0x040fe2000001000b */
[----:B------:R-:W-:Y:S01]  /*2590*/  SHF.R.S32.HI R16, RZ, 0x1f, R7 ;  /* 0x0000001fff107819 */ /* 0x000fe20000011407 */
[C---:B------:R-:W-:Y:S01]  /*25a0*/  FFMA.FTZ R15, R9.reuse, R26, R11 ;  /* 0x0000001a090f7223 */ /* 0x040fe2000001000b */
[----:B------:R-:W-:Y:S01]  /*25b0*/  SHF.R.S32.HI R18, RZ, 0x1f, R17 ;  /* 0x0000001fff127819 */ /* 0x000fe20000011411 */
[----:B------:R-:W-:Y:S01]  /*25c0*/  FFMA.FTZ R11, R9, R20, R11 ;  /* 0x00000014090b7223 */ /* 0x000fe2000001000b */
[----:B------:R-:W-:-:S02]  /*25d0*/  ISETP.GE.AND.EX P0, PT, R8, UR15, PT, P0 ;  /* 0x0000000f08007c0c */ /* 0x000fc4000bf06300 */
[----:B------:R-:W-:Y:S02]  /*25e0*/  ISETP.GE.AND.EX P3, PT, R16, UR15, PT, P3 ;  /* 0x0000000f10007c0c */ /* 0x000fe4000bf66330 */
[----:B------:R-:W-:Y:S02]  /*25f0*/  ISETP.GE.AND.EX P4, PT, R18, UR15, PT, P4 ;  /* 0x0000000f12007c0c */ /* 0x000fe4000bf86340 */
[C---:B------:R-:W-:Y:S02]  /*2600*/  ISETP.LT.U32.AND P0, PT, R2.reuse, 0x80, !P0 ;  /* 0x000000800200780c */ /* 0x040fe40004701070 */
[C---:B------:R-:W-:Y:S02]  /*2610*/  ISETP.LT.U32.AND P3, PT, R2.reuse, 0x80, !P3 ;  /* 0x000000800200780c */ /* 0x040fe40005f61070 */
[----:B------:R-:W-:Y:S01]  /*2620*/  ISETP.LT.U32.AND P4, PT, R2, 0x80, !P4 ;  /* 0x000000800200780c */ /* 0x000fe20006781070 */
[----:B------:R-:W-:-:S12]  /*2630*/  @!P2 BRA `(.L_x_2052) ;  /* 0x000000000028a947 */ /* 0x000fd80003800000 */
        /* <DEDUP_REMOVED lines=10> */
.L_x_2052:
[----:B------:R-:W-:Y:S04]  /*26e0*/  BSSY B0, `(.L_x_2053) ;  /* 0x000000e000007945 */ /* 0x000fe80003800000 */
[----:B------:R-:W-:Y:S05]  /*26f0*/  @!P0 BRA `(.L_x_2054) ;  /* 0x0000000000308947 */ /* 0x000fea0003800000 */
[----:B------:R-:W-:Y:S01]  /*2700*/  ULDC.64 UR12, c[0x0][0x270] ;  /* 0x00009c00000c7ab9 */ /* 0x000fe20000000a00 */
[----:B------:R-:W-:Y:S01]  /*2710*/  MOV R9, R25 ;  /* 0x0000001900097202 */ /* 0x000fe20000000f00 */
[----:B------:R-:W-:Y:S01]  /*2720*/  IMAD R20, R8, UR12, RZ ;  /* 0x0000000c08147c24 */ /* 0x000fe2000f8e02ff */
[----:B------:R-:W-:Y:S02]  /*2730*/  MOV R8, R22 ;  /* 0x0000001600087202 */ /* 0x000fe40000000f00 */
[----:B------:R-:W-:-:S03]  /*2740*/  F2FP.BF16.F32.PACK_AB R11, R11, R14 ;  /* 0x0000000e0b0b723e */ /* 0x000fc600000010ff */
[----:B------:R-:W-:-:S04]  /*2750*/  IMAD.WIDE.U32 R8, R13, UR12, R8 ;  /* 0x0000000c0d087c25 */ /* 0x000fc8000f8e0008 */
[----:B------:R-:W-:Y:S01]  /*2760*/  IMAD R13, R13, UR13, R20 ;  /* 0x0000000d0d0d7c24 */ /* 0x000fe2000f8e0214 */
[----:B------:R-:W-:Y:S02]  /*2770*/  ULDC.64 UR12, c[0x0][0x210] ;  /* 0x00008400000c7ab9 */ /* 0x000fe40000000a00 */
[----:B------:R-:W-:Y:S02]  /*2780*/  LEA R20, P0, R8, UR12, 0x1 ;  /* 0x0000000c08147c11 */ /* 0x000fe4000f8008ff */
[----:B------:R-:W-:-:S04]  /*2790*/  IADD3 R13, R9, R13, RZ ;  /* 0x0000000d090d7210 */ /* 0x000fc80007ffe0ff */
[----:B------:R-:W-:-:S05]  /*27a0*/  LEA.HI.X R21, R8, UR13, R13, 0x1, P0 ;  /* 0x0000000d08157c11 */ /* 0x000fca00080f0c0d */
[----:B------:R0:W-:Y:S02]  /*27b0*/  STG.E desc[UR8][R20.64], R11 ;  /* 0x0000000b14007986 */ /* 0x0001e4000c101908 */
.L_x_2054:
[----:B------:R-:W-:Y:S05]  /*27c0*/  BSYNC B0 ;  /* 0x0000000000007941 */ /* 0x000fea0003800000 */
.L_x_2053:
        /* <DEDUP_REMOVED lines=11> */
.L_x_2055:
[----:B------:R-:W-:Y:S04]  /*2880*/  BSSY B0, `(.L_x_2056) ;  /* 0x000000e000007945 */ /* 0x000fe80003800000 */
[----:B------:R-:W-:Y:S05]  /*2890*/  @!P3 BRA `(.L_x_2057) ;  /* 0x000000000030b947 */ /* 0x000fea0003800000 */
[----:B------:R-:W-:Y:S01]  /*28a0*/  ULDC.64 UR12, c[0x0][0x270] ;  /* 0x00009c00000c7ab9 */ /* 0x000fe20000000a00 */
[----:B------:R-:W-:Y:S01]  /*28b0*/  MOV R8, R22 ;  /* 0x0000001600087202 */ /* 0x000fe20000000f00 */
[----:B------:R-:W-:Y:S01]  /*28c0*/  IMAD R16, R16, UR12, RZ ;  /* 0x0000000c10107c24 */ /* 0x000fe2000f8e02ff */
[----:B------:R-:W-:Y:S02]  /*28d0*/  MOV R9, R25 ;  /* 0x0000001900097202 */ /* 0x000fe40000000f00 */
[----:B------:R-:W-:Y:S01]  /*28e0*/  F2FP.BF16.F32.PACK_AB R19, R19, R12 ;  /* 0x0000000c1313723e */ /* 0x000fe200000010ff */
[----:B------:R-:W-:-:S04]  /*28f0*/  IMAD.WIDE.U32 R8, R7, UR12, R8 ;  /* 0x0000000c07087c25 */ /* 0x000fc8000f8e0008 */
[----:B------:R-:W-:Y:S01]  /*2900*/  IMAD R7, R7, UR13, R16 ;  /* 0x0000000d07077c24 */ /* 0x000fe2000f8e0210 */
[----:B------:R-:W-:Y:S02]  /*2910*/  ULDC.64 UR12, c[0x0][0x210] ;  /* 0x00008400000c7ab9 */ /* 0x000fe40000000a00 */
[----:B0-----:R-:W-:Y:S02]  /*2920*/  LEA R20, P0, R8, UR12, 0x1 ;  /* 0x0000000c08147c11 */ /* 0x001fe4000f8008ff */
[----:B------:R-:W-:-:S04]  /*2930*/  IADD3 R7, R9, R7, RZ ;  /* 0x0000000709077210 */ /* 0x000fc80007ffe0ff */
[----:B------:R-:W-:-:S05]  /*2940*/  LEA.HI.X R21, R8, UR13, R7, 0x1, P0 ;  /* 0x0000000d08157c11 */ /* 0x000fca00080f0c07 */
[----:B------:R1:W-:Y:S02]  /*2950*/  STG.E desc[UR8][R20.64], R19 ;  /* 0x0000001314007986 */ /* 0x0003e4000c101908 */
.L_x_2057:
[----:B------:R-:W-:Y:S05]  /*2960*/  BSYNC B0 ;  /* 0x0000000000007941 */ /* 0x000fea0003800000 */
.L_x_2056:
[----:B------:R-:W-:Y:S05]  /*2970*/  @!P2 BRA `(.L_x_2058) ;  /* 0x000000000028a947 */ /* 0x000fea0003800000 */
[----:B0-----:R-:W-:Y:S01]  /*2980*/  FMUL.FTZ R11, R15, -1.4426950216293334961 ;  /* 0xbfb8aa3b0f0b7820 */ /* 0x001fe20000410000 */
[----:B------:R-:W-:-:S05]  /*2990*/  FMUL.FTZ R7, R10, -1.4426950216293334961 ;  /* 0xbfb8aa3b0a077820 */ /* 0x000fca0000410000 */
[----:B------:R-:W0:Y:S08]  /*29a0*/  MUFU.EX2 R11, R11 ;  /* 0x0000000b000b7308 */ /* 0x000e300000000800 */
[----:B------:R-:W2:Y:S01]  /*29b0*/  MUFU.EX2 R7, R7 ;  /* 0x0000000700077308 */ /* 0x000ea20000000800 */
[----:B0-----:R-:W-:-:S07]  /*29c0*/  FADD.FTZ R12, R11, 1 ;  /* 0x3f8000000b0c7421 */ /* 0x001fce0000010000 */
[----:B------:R-:W0:Y:S01]  /*29d0*/  MUFU.RCP R12, R12 ;  /* 0x0000000c000c7308 */ /* 0x000e220000001000 */
[----:B--2---:R-:W-:-:S07]  /*29e0*/  FADD.FTZ R8, R7, 1 ;  /* 0x3f80000007087421 */ /* 0x004fce0000010000 */
[----:B------:R-:W2:Y:S01]  /*29f0*/  MUFU.RCP R9, R8 ;  /* 0x0000000800097308 */ /* 0x000ea20000001000 */
[----:B0-----:R-:W-:Y:S01]  /*2a00*/  FMUL.FTZ R15, R15, R12 ;  /* 0x0000000c0f0f7220 */ /* 0x001fe20000410000 */
[----:B--2---:R-:W-:-:S07]  /*2a10*/  FMUL.FTZ R10, R10, R9 ;  /* 0x000000090a0a7220 */ /* 0x004fce0000410000 */
.L_x_2058:
[----:B------:R-:W-:Y:S04]  /*2a20*/  BSSY B0, `(.L_x_2059) ;  /* 0x000000d000007945 */ /* 0x000fe80003800000 */
[----:B------:R-:W-:Y:S05]  /*2a30*/  @!P4 BRA `(.L_x_2060) ;  /* 0x00000000002cc947 */ /* 0x000fea0003800000 */
[----:B------:R-:W-:Y:S01]  /*2a40*/  ULDC.64 UR12, c[0x0][0x270] ;  /* 0x00009c00000c7ab9 */ /* 0x000fe20000000a00 */
[----:B------:R-:W-:Y:S01]  /*2a50*/  MOV R23, R25 ;  /* 0x0000001900177202 */ /* 0x000fe20000000f00 */
[----:B------:R-:W-:Y:S01]  /*2a60*/  IMAD R18, R18, UR12, RZ ;  /* 0x0000000c12127c24 */ /* 0x000fe2000f8e02ff */
[----:B------:R-:W-:Y:S01]  /*2a70*/  F2FP.BF16.F32.PACK_AB R15, R15, R10 ;  /* 0x0000000a0f0f723e */ /* 0x000fe200000010ff */
[----:B------:R-:W-:-:S04]  /*2a80*/  IMAD.WIDE.U32 R22, R17, UR12, R22 ;  /* 0x0000000c11167c25 */ /* 0x000fc8000f8e0016 */
[----:B------:R-:W-:Y:S01]  /*2a90*/  IMAD R17, R17, UR13, R18 ;  /* 0x0000000d11117c24 */ /* 0x000fe2000f8e0212 */
[----:B------:R-:W-:Y:S02]  /*2aa0*/  ULDC.64 UR12, c[0x0][0x210] ;  /* 0x00008400000c7ab9 */ /* 0x000fe40000000a00 */
[----:B------:R-:W-:Y:S02]  /*2ab0*/  LEA R8, P0, R22, UR12, 0x1 ;  /* 0x0000000c16087c11 */ /* 0x000fe4000f8008ff */
[----:B------:R-:W-:-:S04]  /*2ac0*/  IADD3 R17, R23, R17, RZ ;  /* 0x0000001117117210 */ /* 0x000fc80007ffe0ff */
[----:B------:R-:W-:-:S05]  /*2ad0*/  LEA.HI.X R9, R22, UR13, R17, 0x1, P0 ;  /* 0x0000000d16097c11 */ /* 0x000fca00080f0c11 */
[----:B------:R2:W-:Y:S02]  /*2ae0*/  STG.E desc[UR8][R8.64], R15 ;  /* 0x0000000f08007986 */ /* 0x0005e4000c101908 */
.L_x_2060:
[----:B------:R-:W-:Y:S05]  /*2af0*/  BSYNC B0 ;  /* 0x0000000000007941 */ /* 0x000fea0003800000 */
.L_x_2059:
[----:B------:R-:W-:Y:S02]  /*2b00*/  IADD3 R6, R3, R6, RZ ;  /* 0x0000000603067210 */ /* 0x000fe40007ffe0ff */
[----:B------:R-:W-:Y:S02]  /*2b10*/  IADD3 R5, R5, 0x1, RZ ;  /* 0x0000000105057810 */ /* 0x000fe40007ffe0ff */
[----:B------:R-:W-:-:S13]  /*2b20*/  ISETP.GE.AND P0, PT, R6, UR4, PT ;  /* 0x0000000406007c0c */ /* 0x000fda000bf06270 */
[----:B------:R-:W-:Y:S05]  /*2b30*/  @!P0 BRA `(.L_x_2061) ;  /* 0xffffffd4007c8947 */ /* 0x000fea000383ffff */
[----:B------:R-:W-:Y:S05]  /*2b40*/  EXIT ;  /* 0x000000000000794d */ /* 0x000fea0003800000 */
.L_x_2062:
        /* <DEDUP_REMOVED lines=11> */
.L_x_3369:


//--------------------- .text._Z35group_norm_nhwc_fwd_one_pass_kernelI11Bf16IOFp32WLi256ELi8ELi128EEv26Group_norm_nhwc_fwd_params --------------------------
	.section	.text._Z35group_norm_nhwc_fwd_one_pass_kernelI11Bf16IOFp32WLi256ELi8ELi128EEv26Group_norm_nhwc_fwd_params,"ax",@progbits
	.align	128
        .global         _Z35group_norm_nhwc_fwd_one_pass_kernelI11Bf16IOFp32WLi256ELi8ELi128EEv26Group_norm_nhwc_fwd_params
        .type           _Z35group_norm_nhwc_fwd_one_pass_kernelI11Bf16IOFp32WLi256ELi8ELi128EEv26Group_norm_nhwc_fwd_params,@function
        .size           _Z35group_norm_nhwc_fwd_one_pass_kernelI11Bf16IOFp32WLi256ELi8ELi128EEv26Group_norm_nhwc_fwd_params,(.L_x_3370 - _Z35group_norm_nhwc_fwd_one_pass_kernelI11Bf16IOFp32WLi256ELi8ELi128EEv26Group_norm_nhwc_fwd_params)
        .other          _Z35group_norm_nhwc_fwd_one_pass_kernelI11Bf16IOFp32WLi256ELi8ELi128EEv26Group_norm_nhwc_fwd_params,@"STO_CUDA_ENTRY STV_DEFAULT"
_Z35group_norm_nhwc_fwd_one_pass_kernelI11Bf16IOFp32WLi256ELi8ELi128EEv26Group_norm_nhwc_fwd_params:
.text._Z35group_norm_nhwc_fwd_one_pass_kernelI11Bf16IOFp32WLi256ELi8ELi128EEv26Group_norm_nhwc_fwd_params:
        /* <DEDUP_REMOVED lines=11> */
[----:B------:R-:W-:Y:S01]  /*00b0*/  R2UR UR11, R0 ;  /* 0x00000000000b72ca */ /* 0x000fe200000e0000 */
[----:B------:R-:W-:Y:S01]  /*00c0*/  UMOV UR4, 0x400 ;  /* 0x0000040000047882 */ /* 0x000fe20000000000 */
[----:B------:R-:W-:Y:S01]  /*00d0*/  ULDC UR12, c[0x0][0x10] ;  /* 0x00000400000c7ab9 */ /* 0x000fe20000000800 */
[----:B------:R-:W-:-:S03]  /*00e0*/  ULDC.U8 UR13, c[0x0][0x28c] ;  /* 0x0000a300000d7ab9 */ /* 0x000fc60000000000 */
[----:B------:R-:W1:Y:S08]  /*00f0*/  LDC R3, c[0x0][0x294] ;  /* 0x0000a500ff037b82 */ /* 0x000e700000000800 */
[----:B------:R-:W2:Y:S01]  /*0100*/  S2UR UR6, SR_CgaCtaId ;  /* 0x00000000000679c3 */ /* 0x000ea20000008800 */
[----:B0-----:R-:W-:Y:S02]  /*0110*/  SHF.R.U32.HI R2, RZ, 0x2, R6 ;  /* 0x00000002ff027819 */ /* 0x001fe40000011606 */
[----:B------:R-:W-:-:S03]  /*0120*/  ISETP.GE.U32.AND P1, PT, R6, 0x80, PT ;  /* 0x000000800600780c */ /* 0x000fc60003f26070 */
[----:B-1----:R-:W-:Y:S01]  /*0130*/  IMAD R2, R3, UR10, R2 ;  /* 0x0000000a03027c24 */ /* 0x002fe2000f8e0202 */
[----:B--2---:R-:W-:-:S04]  /*0140*/  ULEA UR4, UR6, UR4, 0x18 ;  /* 0x0000000406047291 */ /* 0x004fc8000f8ec03f */
[C---:B------:R-:W-:Y:S02]  /*0150*/  IADD3 R3, R2.reuse, 0x60, RZ ;  /* 0x0000006002037810 */ /* 0x040fe40007ffe0ff */
[C---:B------:R-:W-:Y:S02]  /*0160*/  IADD3 R4, R2.reuse, 0x20, RZ ;  /* 0x0000002002047810 */ /* 0x040fe40007ffe0ff */
[----:B------:R-:W-:Y:S02]  /*0170*/  ISETP.LT.U32.AND P3, PT, R3, UR8, PT ;  /* 0x0000000803007c0c */ /* 0x000fe4000bf61070 */
[----:B------:R-:W-:Y:S02]  /*0180*/  SHF.R.S32.HI R3, RZ, 0x1f, R3 ;  /* 0x0000001fff037819 */ /* 0x000fe40000011403 */
[----:B------:R-:W-:Y:S02]  /*0190*/  IADD3 R36, R2, 0x40, RZ ;  /* 0x0000004002247810 */ /* 0x000fe40007ffe0ff */
[----:B------:R-:W-:-:S02]  /*01a0*/  ISETP.LT.AND.EX P3, PT, R3, UR9, !P1, P3 ;  /* 0x0000000903007c0c */ /* 0x000fc4000cf61330 */
[----:B------:R-:W-:Y:S02]  /*01b0*/  SHF.R.S32.HI R3, RZ, 0x1f, R6 ;  /* 0x0000001fff037819 */ /* 0x000fe40000011406 */
[----:B------:R-:W-:Y:S02]  /*01c0*/  ISETP.LT.U32.AND P2, PT, R4, UR8, PT ;  /* 0x0000000804007c0c */ /* 0x000fe4000bf41070 */
[----:B------:R-:W-:Y:S02]  /*01d0*/  LEA.HI R3, R3, R6, RZ, 0x5 ;  /* 0x0000000603037211 */ /* 0x000fe400078f28ff */
[----:B------:R-:W-:Y:S02]  /*01e0*/  SHF.R.S32.HI R5, RZ, 0x1f, R4 ;  /* 0x0000001fff057819 */ /* 0x000fe40000011404 */
[----:B------:R-:W-:Y:S02]  /*01f0*/  ISETP.LT.U32.AND P0, PT, R36, UR8, PT ;  /* 0x0000000824007c0c */ /* 0x000fe4000bf01070 */
[----:B------:R-:W-:-:S02]  /*0200*/  SHF.R.S32.HI R4, RZ, 0x1f, R36 ;  /* 0x0000001fff047819 */ /* 0x000fc40000011424 */
[----:B------:R-:W-:Y:S02]  /*0210*/  SHF.R.S32.HI R3, RZ, 0x5, R3 ;  /* 0x00000005ff037819 */ /* 0x000fe40000011403 */
[----:B------:R-:W-:Y:S02]  /*0220*/  ISETP.LT.AND.EX P2, PT, R5, UR9, !P1, P2 ;  /* 0x0000000905007c0c */ /* 0x000fe4000cf41320 */
[----:B------:R-:W-:Y:S01]  /*0230*/  ISETP.LT.AND.EX P1, PT, R4, UR9, !P1, P0 ;  /* 0x0000000904007c0c */ /* 0x000fe2000cf21300 */
[----:B------:R-:W-:Y:S01]  /*0240*/  ULDC.64 UR8, c[0x0][0x208] ;  /* 0x0000820000087ab9 */ /* 0x000fe20000000a00 */
[----:B------:R-:W-:Y:S01]  /*0250*/  LEA R35, R3, UR4, 0x3 ;  /* 0x0000000403237c11 */ /* 0x000fe2000f8e18ff */
[----:B------:R-:W-:-:S10]  /*0260*/  UMOV UR4, URZ ;  /* 0x0000003f00047c82 */ /* 0x000fd40008000000 */
.L_x_2099:
[----:B01----:R-:W0:Y:S01]  /*0270*/  LDC R9, c[0x0][0x288] ;  /* 0x0000a200ff097b82 */ /* 0x003e220000000800 */
[----:B------:R-:W-:Y:S01]  /*0280*/  IABS R8, UR11 ;  /* 0x0000000b00087c13 */ /* 0x000fe20008000000 */
[----:B------:R-:W1:Y:S01]  /*0290*/  S2R R37, SR_TID.X ;  /* 0x0000000000257919 */ /* 0x000e620000002100 */
[----:B------:R-:W-:Y:S01]  /*02a0*/  ULDC.64 UR6, c[0x0][0x280] ;  /* 0x0000a00000067ab9 */ /* 0x000fe20000000a00 */
[----:B------:R-:W-:Y:S02]  /*02b0*/  SHF.R.S32.HI R34, RZ, 0x1f, R2 ;  /* 0x0000001fff227819 */ /* 0x000fe40000011402 */
[C---:B------:R-:W-:Y:S02]  /*02c0*/  IADD3 R12, R2.reuse, 0x20, RZ ;  /* 0x00000020020c7810 */ /* 0x040fe40007ffe0ff */
[----:B--2---:R-:W2:Y:S01]  /*02d0*/  @P2 LDC.64 R22, c[0x0][0x270] ;  /* 0x00009c00ff162b82 */ /* 0x004ea20000000a00 */
[----:B------:R-:W-:Y:S02]  /*02e0*/  IADD3 R13, R2, 0x20, RZ ;  /* 0x00000020020d7810 */ /* 0x000fe40007ffe0ff */
[----:B------:R-:W-:-:S05]  /*02f0*/  SHF.R.S32.HI R12, RZ, 0x1f, R12 ;  /* 0x0000001fff0c7819 */ /* 0x000fca000001140c */
[----:B------:R-:W3:Y:S01]  /*0300*/  @P1 LDC.64 R24, c[0x0][0x270] ;  /* 0x00009c00ff181b82 */ /* 0x000ee20000000a00 */
[----:B0-----:R-:W-:-:S07]  /*0310*/  IABS R6, R9 ;  /* 0x0000000900067213 */ /* 0x001fce0000000000 */
[----:B------:R-:W0:Y:S01]  /*0320*/  @P2 LDC.64 R10, c[0x0][0x220] ;  /* 0x00008800ff0a2b82 */ /* 0x000e220000000a00 */
[----:B------:R-:W4:Y:S01]  /*0330*/  I2F.RP R3, R6 ;  /* 0x0000000600037306 */ /* 0x000f220000209400 */
[----:B--2---:R-:W-:-:S06]  /*0340*/  @P2 IMAD R28, R12, R22, RZ ;  /* 0x000000160c1c2224 */ /* 0x004fcc00078e02ff */
[----:B------:R-:W2:Y:S01]  /*0350*/  @P3 LDC.64 R26, c[0x0][0x270] ;  /* 0x00009c00ff1a3b82 */ /* 0x000ea20000000a00 */
[----:B------:R-:W-:Y:S01]  /*0360*/  SHF.R.S32.HI R12, RZ, 0x1f, R36 ;  /* 0x0000001fff0c7819 */ /* 0x000fe20000011424 */
[----:B------:R-:W-:-:S04]  /*0370*/  @P2 IMAD R28, R13, R23, R28 ;  /* 0x000000170d1c2224 */ /* 0x000fc800078e021c */
[----:B---3--:R-:W-:Y:S01]  /*0380*/  @P1 IMAD R31, R12, R24, RZ ;  /* 0x000000180c1f1224 */ /* 0x008fe200078e02ff */
[----:B----4-:R-:W3:Y:S03]  /*0390*/  MUFU.RCP R3, R3 ;  /* 0x0000000300037308 */ /* 0x010ee60000001000 */
[----:B------:R-:W-:Y:S01]  /*03a0*/  @P1 IMAD R31, R36, R25, R31 ;  /* 0x00000019241f1224 */ /* 0x000fe200078e021f */
[----:B---3--:R-:W-:-:S04]  /*03b0*/  IADD3 R4, R3, 0xffffffe, RZ ;  /* 0x0ffffffe03047810 */ /* 0x008fc80007ffe0ff */
[----:B------:R3:W4:Y:S02]  /*03c0*/  F2I.FTZ.U32.TRUNC.NTZ R5, R4 ;  /* 0x0000000400057305 */ /* 0x000724000021f000 */
[----:B---3--:R-:W-:Y:S01]  /*03d0*/  HFMA2.MMA R4, -RZ, RZ, 0, 0 ;  /* 0x00000000ff047435 */ /* 0x008fe200000001ff */
[----:B----4-:R-:W-:-:S05]  /*03e0*/  IADD3 R7, RZ, -R5, RZ ;  /* 0x80000005ff077210 */ /* 0x010fca0007ffe0ff */
[----:B------:R-:W-:-:S04]  /*03f0*/  IMAD R7, R7, R6, RZ ;  /* 0x0000000607077224 */ /* 0x000fc800078e02ff */
[----:B------:R-:W-:Y:S01]  /*0400*/  IMAD.HI.U32 R5, R5, R7, R4 ;  /* 0x0000000705057227 */ /* 0x000fe200078e0004 */
[----:B------:R-:W-:-:S05]  /*0410*/  MOV R7, R8 ;  /* 0x0000000800077202 */ /* 0x000fca0000000f00 */
[----:B------:R-:W-:-:S05]  /*0420*/  IMAD.HI.U32 R5, R5, R7, RZ ;  /* 0x0000000705057227 */ /* 0x000fca00078e00ff */
[----:B------:R-:W-:-:S05]  /*0430*/  IADD3 R3, -R5, RZ, RZ ;  /* 0x000000ff05037210 */ /* 0x000fca0007ffe1ff */
[----:B------:R-:W-:-:S05]  /*0440*/  IMAD R3, R6, R3, R7 ;  /* 0x0000000306037224 */ /* 0x000fca00078e0207 */
[----:B------:R-:W-:-:S13]  /*0450*/  ISETP.GT.U32.AND P4, PT, R6, R3, PT ;  /* 0x000000030600720c */ /* 0x000fda0003f84070 */
[-C--:B------:R-:W-:Y:S02]  /*0460*/  @!P4 IADD3 R3, R3, -R6.reuse, RZ ;  /* 0x800000060303c210 */ /* 0x080fe40007ffe0ff */
[----:B------:R-:W-:Y:S02]  /*0470*/  @!P4 IADD3 R5, R5, 0x1, RZ ;  /* 0x000000010505c810 */ /* 0x000fe40007ffe0ff */
[----:B------:R-:W-:Y:S02]  /*0480*/  ISETP.GE.U32.AND P0, PT, R3, R6, PT ;  /* 0x000000060300720c */ /* 0x000fe40003f06070 */
[C---:B------:R-:W-:Y:S01]  /*0490*/  LOP3.LUT R3, R9.reuse, UR11, RZ, 0x3c, !PT ;  /* 0x0000000b09037c12 */ /* 0x040fe2000f8e3cff */
[----:B------:R-:W3:Y:S01]  /*04a0*/  @P3 LDC.64 R6, c[0x0][0x220] ;  /* 0x00008800ff063b82 */ /* 0x000ee20000000a00 */
[----:B------:R-:W-:Y:S02]  /*04b0*/  ISETP.NE.AND P4, PT, R9, RZ, PT ;  /* 0x000000ff0900720c */ /* 0x000fe40003f85270 */
[----:B------:R-:W-:-:S02]  /*04c0*/  ISETP.GE.AND P5, PT, R3, RZ, PT ;  /* 0x000000ff0300720c */ /* 0x000fc40003fa6270 */
[----:B-1----:R-:W-:-:S04]  /*04d0*/  SHF.L.U32 R3, R37, 0x1, RZ ;  /* 0x0000000125037819 */ /* 0x002fc800000006ff */
[----:B------:R-:W-:Y:S02]  /*04e0*/  LOP3.LUT R3, R3, 0x6, RZ, 0xc0, !PT ;  /* 0x0000000603037812 */ /* 0x000fe400078ec0ff */
[----:B------:R-:W-:-:S05]  /*04f0*/  @P0 IADD3 R5, R5, 0x1, RZ ;  /* 0x0000000105050810 */ /* 0x000fca0007ffe0ff */
[----:B------:R-:W-:Y:S02]  /*0500*/  @!P5 IADD3 R5, -R5, RZ, RZ ;  /* 0x000000ff0505d210 */ /* 0x000fe40007ffe1ff */
[----:B------:R-:W-:-:S04]  /*0510*/  @!P4 LOP3.LUT R5, RZ, R9, RZ, 0x33, !PT ;  /* 0x00000009ff05c212 */ /* 0x000fc800078e33ff */
[----:B------:R-:W-:Y:S02]  /*0520*/  IADD3 R14, -R5, RZ, RZ ;  /* 0x000000ff050e7210 */ /* 0x000fe40007ffe1ff */
[----:B------:R-:W-:-:S03]  /*0530*/  SHF.R.S32.HI R4, RZ, 0x1f, R5 ;  /* 0x0000001fff047819 */ /* 0x000fc60000011405 */
[----:B------:R-:W-:Y:S02]  /*0540*/  IMAD R14, R9, R14, UR11 ;  /* 0x0000000b090e7e24 */ /* 0x000fe4000f8e020e */
[----:B------:R-:W-:Y:S01]  /*0550*/  IMAD R4, R4, UR6, RZ ;  /* 0x0000000604047c24 */ /* 0x000fe2000f8e02ff */
[----:B------:R-:W1:Y:S02]  /*0560*/  @P1 LDC.64 R8, c[0x0][0x220] ;  /* 0x00008800ff081b82 */ /* 0x000e640000000a00 */
[----:B------:R-:W-:Y:S01]  /*0570*/  LEA R14, R14, R3, 0x3 ;  /* 0x000000030e0e7211 */ /* 0x000fe200078e18ff */
[----:B------:R-:W-:Y:S01]  /*0580*/  IMAD R19, R5, UR7, R4 ;  /* 0x0000000705137c24 */ /* 0x000fe2000f8e0204 */
[----:B------:R-:W-:Y:S02]  /*0590*/  IADD3 R3, R2, 0x80, RZ ;  /* 0x0000008002037810 */ /* 0x000fe40007ffe0ff */
[----:B------:R-:W-:Y:S02]  /*05a0*/  SHF.R.S32.HI R15, RZ, 0x1f, R14 ;  /* 0x0000001fff0f7819 */ /* 0x000fe4000001140e */
[----:B------:R-:W-:-:S02]  /*05b0*/  SHF.R.S32.HI R32, RZ, 0x1f, R3 ;  /* 0x0000001fff207819 */ /* 0x000fc40000011403 */
[C---:B------:R-:W-:Y:S01]  /*05c0*/  IADD3 R4, R2.reuse, 0xa0, RZ ;  /* 0x000000a002047810 */ /* 0x040fe20007ffe0ff */
[----:B------:R-:W-:Y:S01]  /*05d0*/  IMAD.WIDE.U32 R16, R5, UR6, R14 ;  /* 0x0000000605107c25 */ /* 0x000fe2000f8e000e */
[----:B------:R-:W-:Y:S01]  /*05e0*/  ULDC.64 UR6, c[0x0][0x278] ;  /* 0x00009e0000067ab9 */ /* 0x000fe20000000a00 */
[C---:B------:R-:W-:Y:S02]  /*05f0*/  IADD3 R5, R2.reuse, 0x60, RZ ;  /* 0x0000006002057810 */ /* 0x040fe40007ffe0ff */
[----:B------:R-:W-:Y:S02]  /*0600*/  ISETP.GE.U32.AND P4, PT, R2, UR6, PT ;  /* 0x0000000602007c0c */ /* 0x000fe4000bf86070 */
[----:B------:R-:W-:Y:S02]  /*0610*/  ISETP.GE.U32.AND P5, PT, R3, UR6, PT ;  /* 0x0000000603007c0c */ /* 0x000fe4000bfa6070 */
[----:B------:R-:W-:Y:S02]  /*0620*/  ISETP.GE.AND.EX P4, PT, R34, UR7, PT, P4 ;  /* 0x0000000722007c0c */ /* 0x000fe4000bf86340 */
[----:B------:R-:W-:-:S02]  /*0630*/  ISETP.GE.AND.EX P5, PT, R32, UR7, PT, P5 ;  /* 0x0000000720007c0c */ /* 0x000fc4000bfa6350 */
[----:B------:R-:W-:Y:S02]  /*0640*/  ISETP.GT.U32.OR P4, PT, R37, 0x7f, P4 ;  /* 0x0000007f2500780c */ /* 0x000fe40002784470 */
[----:B------:R-:W-:Y:S02]  /*0650*/  IADD3 R19, R17, R19, RZ ;  /* 0x0000001311137210 */ /* 0x000fe40007ffe0ff */
[----:B------:R-:W-:Y:S02]  /*0660*/  ISETP.LT.U32.AND P5, PT, R37, 0x80, !P5 ;  /* 0x000000802500780c */ /* 0x000fe40006fa1070 */
[----:B------:R-:W-:Y:S02]  /*0670*/  @P2 MOV R18, R16 ;  /* 0x0000001000122202 */ /* 0x000fe40000000f00 */
[----:B------:R-:W-:Y:S02]  /*0680*/  ISETP.GE.U32.AND P0, PT, R4, UR6, PT ;  /* 0x0000000604007c0c */ /* 0x000fe4000bf06070 */
[----:B------:R-:W-:Y:S01]  /*0690*/  SHF.R.S32.HI R30, RZ, 0x1f, R4 ;  /* 0x0000001fff1e7819 */ /* 0x000fe20000011404 */
[----:B------:R-:W-:Y:S01]  /*06a0*/  @P2 IMAD.WIDE.U32 R22, R13, R22, R18 ;  /* 0x000000160d162225 */ /* 0x000fe200078e0012 */
[----:B------:R-:W-:Y:S01]  /*06b0*/  @P1 MOV R29, R19 ;  /* 0x00000013001d1202 */ /* 0x000fe20000000f00 */
[----:B------:R-:W4:Y:S01]  /*06c0*/  @!P4 LDC.64 R12, c[0x0][0x270] ;  /* 0x00009c00ff0ccb82 */ /* 0x000f220000000a00 */
[----:B------:R-:W-:-:S02]  /*06d0*/  ISETP.GE.AND.EX P0, PT, R30, UR7, PT, P0 ;  /* 0x000000071e007c0c */ /* 0x000fc4000bf06300 */
[----:B------:R-:W-:Y:S02]  /*06e0*/  @P2 IADD3 R23, R23, R28, RZ ;  /* 0x0000001c17172210 */ /* 0x000fe40007ffe0ff */
[----:B------:R-:W-:Y:S02]  /*06f0*/  @P1 MOV R28, R16 ;  /* 0x00000010001c1202 */ /* 0x000fe40000000f00 */
[----:B------:R-:W-:Y:S01]  /*0700*/  ISETP.LT.U32.AND P0, PT, R37, 0x80, !P0 ;  /* 0x000000802500780c */ /* 0x000fe20004701070 */
[----:B------:R-:W5:Y:S01]  /*0710*/  @P5 LDC.64 R20, c[0x0][0x270] ;  /* 0x00009c00ff145b82 */ /* 0x000f620000000a00 */
[----:B------:R-:W-:Y:S01]  /*0720*/  SHF.R.S32.HI R33, RZ, 0x1f, R5 ;  /* 0x0000001fff217819 */ /* 0x000fe20000011405 */
[----:B------:R-:W-:Y:S01]  /*0730*/  @P1 IMAD.WIDE.U32 R24, R36, R24, R28 ;  /* 0x0000001824181225 */ /* 0x000fe200078e001c */
[----:B0-----:R-:W-:Y:S02]  /*0740*/  @P2 LEA R10, P6, R22, R10, 0x1 ;  /* 0x0000000a160a2211 */ /* 0x001fe400078c08ff */
[----:B------:R-:W-:Y:S01]  /*0750*/  @P3 MOV R28, R16 ;  /* 0x00000010001c3202 */ /* 0x000fe20000000f00 */
[----:B--2---:R-:W-:Y:S01]  /*0760*/  @P3 IMAD R33, R33, R26, RZ ;  /* 0x0000001a21213224 */ /* 0x004fe200078e02ff */
[----:B------:R-:W-:-:S02]  /*0770*/  @P3 MOV R29, R19 ;  /* 0x00000013001d3202 */ /* 0x000fc40000000f00 */
[----:B------:R-:W-:Y:S02]  /*0780*/  @P2 LEA.HI.X R11, R22, R11, R23, 0x1, P6 ;  /* 0x0000000b160b2211 */ /* 0x000fe400030f0c17 */
[----:B------:R-:W-:Y:S01]  /*0790*/  @P1 IADD3 R25, R25, R31, RZ ;  /* 0x0000001f19191210 */ /* 0x000fe20007ffe0ff */
[----:B------:R-:W0:Y:S01]  /*07a0*/  @!P4 LDC.64 R22, c[0x0][0x220] ;  /* 0x00008800ff16cb82 */ /* 0x000e220000000a00 */
[C---:B-1----:R-:W-:Y:S01]  /*07b0*/  @P1 LEA R8, P6, R24.reuse, R8, 0x1 ;  /* 0x0000000818081211 */ /* 0x042fe200078c08ff */
[C---:B------:R-:W-:Y:S01]  /*07c0*/  @P3 IMAD R31, R5.reuse, R27, R33 ;  /* 0x0000001b051f3224 */ /* 0x040fe200078e0221 */
[----:B------:R-:W-:Y:S01]  /*07d0*/  @P5 MOV R33, R19 ;  /* 0x0000001300215202 */ /* 0x000fe20000000f00 */
[----:B------:R-:W-:Y:S01]  /*07e0*/  @P3 IMAD.WIDE.U32 R28, R5, R26, R28 ;  /* 0x0000001a051c3225 */ /* 0x000fe200078e001c */
[----:B------:R-:W-:-:S03]  /*07f0*/  @P1 LEA.HI.X R9, R24, R9, R25, 0x1, P6 ;  /* 0x0000000918091211 */ /* 0x000fc600030f0c19 */
[----:B------:R-:W1:Y:S01]  /*0800*/  @P0 LDC.64 R24, c[0x0][0x270] ;  /* 0x00009c00ff180b82 */ /* 0x000e620000000a00 */
[----:B------:R-:W-:Y:S01]  /*0810*/  @P3 IADD3 R31, R29, R31, RZ ;  /* 0x0000001f1d1f3210 */ /* 0x000fe20007ffe0ff */
[----:B----4-:R-:W-:Y:S01]  /*0820*/  @!P4 IMAD R5, R34, R12, RZ ;  /* 0x0000000c2205c224 */ /* 0x010fe200078e02ff */
[----:B---3--:R-:W-:Y:S01]  /*0830*/  @P3 LEA R6, P6, R28, R6, 0x1 ;  /* 0x000000061c063211 */ /* 0x008fe200078c08ff */
[----:B-----5:R-:W-:Y:S01]  /*0840*/  @P5 IMAD R32, R32, R20, RZ ;  /* 0x0000001420205224 */ /* 0x020fe200078e02ff */
[----:B------:R-:W-:Y:S01]  /*0850*/  @!P4 MOV R29, R19 ;  /* 0x00000013001dc202 */ /* 0x000fe20000000f00 */
[----:B------:R-:W-:Y:S01]  /*0860*/  @!P4 IMAD R5, R2, R13, R5 ;  /* 0x0000000d0205c224 */ /* 0x000fe200078e0205 */
[----:B------:R-:W-:Y:S01]  /*0870*/  @P3 LEA.HI.X R7, R28, R7, R31, 0x1, P6 ;  /* 0x000000071c073211 */ /* 0x000fe200030f0c1f */
[----:B------:R-:W2:Y:S01]  /*0880*/  @P5 LDC.64 R26, c[0x0][0x220] ;  /* 0x00008800ff1a5b82 */ /* 0x000ea20000000a00 */
[----:B------:R-:W-:Y:S02]  /*0890*/  @!P4 IMAD.MOV.U32 R28, RZ, RZ, R16 ;  /* 0x000000ffff1cc224 */ /* 0x000fe400078e0010 */
[----:B------:R-:W-:Y:S01]  /*08a0*/  @P5 IMAD R21, R3, R21, R32 ;  /* 0x0000001503155224 */ /* 0x000fe200078e0220 */
[----:B------:R-:W-:Y:S01]  /*08b0*/  @P5 MOV R32, R16 ;  /* 0x0000001000205202 */ /* 0x000fe20000000f00 */
[----:B------:R-:W-:-:S03]  /*08c0*/  @!P4 IMAD.WIDE.U32 R28, R2, R12, R28 ;  /* 0x0000000c021cc225 */ /* 0x000fc600078e001c */
[----:B------:R-:W3:Y:S01]  /*08d0*/  @P0 LDC.64 R12, c[0x0][0x220] ;  /* 0x00008800ff0c0b82 */ /* 0x000ee20000000a00 */
[----:B------:R-:W-:Y:S01]  /*08e0*/  @P5 IMAD.WIDE.U32 R32, R3, R20, R32 ;  /* 0x0000001403205225 */ /* 0x000fe200078e0020 */
[----:B------:R-:W-:Y:S01]  /*08f0*/  @!P4 IADD3 R5, R29, R5, RZ ;  /* 0x000000051d05c210 */ /* 0x000fe20007ffe0ff */
[----:B------:R-:W-:Y:S01]  /*0900*/  HFMA2.MMA R3, -RZ, RZ, 0, 0 ;  /* 0x00000000ff037435 */ /* 0x000fe200000001ff */
[C---:B0-----:R-:W-:Y:S02]  /*0910*/  @!P4 LEA R22, P6, R28.reuse, R22, 0x1 ;  /* 0x000000161c16c211 */ /* 0x041fe400078c08ff */
[----:B------:R-:W-:Y:S02]  /*0920*/  @P0 MOV R29, R19 ;  /* 0x00000013001d0202 */ /* 0x000fe40000000f00 */
[----:B------:R-:W-:Y:S01]  /*0930*/  @!P4 LEA.HI.X R23, R28, R23, R5, 0x1, P6 ;  /* 0x000000171c17c211 */ /* 0x000fe200030f0c05 */
[----:B-1----:R-:W-:Y:S01]  /*0940*/  @P0 IMAD R30, R30, R24, RZ ;  /* 0x000000181e1e0224 */ /* 0x002fe200078e02ff */
[----:B------:R-:W-:-:S02]  /*0950*/  @P0 MOV R28, R16 ;  /* 0x00000010001c0202 */ /* 0x000fc40000000f00 */
[----:B------:R-:W-:Y:S01]  /*0960*/  @P5 IADD3 R21, R33, R21, RZ ;  /* 0x0000001521155210 */ /* 0x000fe20007ffe0ff */
[----:B------:R-:W-:Y:S01]  /*0970*/  @P0 IMAD R25, R4, R25, R30 ;  /* 0x0000001904190224 */ /* 0x000fe200078e021e */
[----:B------:R-:W-:Y:S01]  /*0980*/  IADD3 R20, R2, 0xc0, RZ ;  /* 0x000000c002147810 */ /* 0x000fe20007ffe0ff */
[----:B------:R-:W-:Y:S01]  /*0990*/  @P0 IMAD.WIDE.U32 R4, R4, R24, R28 ;  /* 0x0000001804040225 */ /* 0x000fe200078e001c */
[C---:B--2---:R-:W-:Y:S02]  /*09a0*/  @P5 LEA R26, P6, R32.reuse, R26, 0x1 ;  /* 0x0000001a201a5211 */ /* 0x044fe400078c08ff */
[----:B------:R-:W-:Y:S02]  /*09b0*/  SHF.R.S32.HI R28, RZ, 0x1f, R20 ;  /* 0x0000001fff1c7819 */ /* 0x000fe40000011414 */
[----:B------:R-:W-:Y:S02]  /*09c0*/  @P5 LEA.HI.X R27, R32, R27, R21, 0x1, P6 ;  /* 0x0000001b201b5211 */ /* 0x000fe400030f0c15 */
[----:B------:R-:W-:-:S02]  /*09d0*/  ISETP.GE.U32.AND P6, PT, R20, UR6, PT ;  /* 0x0000000614007c0c */ /* 0x000fc4000bfc6070 */
[----:B------:R-:W-:Y:S01]  /*09e0*/  @P0 IADD3 R25, R5, R25, RZ ;  /* 0x0000001905190210 */ /* 0x000fe20007ffe0ff */
[----:B------:R0:W2:Y:S01]  /*09f0*/  @P5 LDG.E R3, desc[UR8][R26.64] ;  /* 0x000000081a035981 */ /* 0x0000a2000c1e1900 */
[----:B------:R-:W-:Y:S02]  /*0a00*/  ISETP.GE.AND.EX P6, PT, R28, UR7, PT, P6 ;  /* 0x000000071c007c0c */ /* 0x000fe4000bfc6360 */
[----:B---3--:R-:W-:Y:S02]  /*0a10*/  @P0 LEA R12, P5, R4, R12, 0x1 ;  /* 0x0000000c040c0211 */ /* 0x008fe400078a08ff */
[----:B------:R-:W-:Y:S02]  /*0a20*/  IADD3 R21, R2, 0xe0, RZ ;  /* 0x000000e002157810 */ /* 0x000fe40007ffe0ff */
[----:B------:R-:W-:Y:S02]  /*0a30*/  ISETP.LT.U32.AND P6, PT, R37, 0x80, !P6 ;  /* 0x000000802500780c */ /* 0x000fe400077c1070 */
[----:B------:R-:W-:-:S02]  /*0a40*/  @P0 LEA.HI.X R13, R4, R13, R25, 0x1, P5 ;  /* 0x0000000d040d0211 */ /* 0x000fc400028f0c19 */
[----:B------:R-:W-:Y:S02]  /*0a50*/  CS2R R4, SRZ ;  /* 0x0000000000047805 */ /* 0x000fe4000001ff00 */
[----:B------:R-:W-:Y:S02]  /*0a60*/  ISETP.GE.U32.AND P5, PT, R21, UR6, PT ;  /* 0x0000000615007c0c */ /* 0x000fe4000bfa6070 */
[----:B------:R-:W-:Y:S02]  /*0a70*/  SHF.R.S32.HI R30, RZ, 0x1f, R21 ;  /* 0x0000001fff1e7819 */ /* 0x000fe40000011415 */
[----:B0-----:R-:W-:Y:S01]  /*0a80*/  CS2R R26, SRZ ;  /* 0x00000000001a7805 */ /* 0x001fe2000001ff00 */
[----:B------:R-:W3:Y:S01]  /*0a90*/  @P2 LDG.E R4, desc[UR8][R10.64] ;  /* 0x000000080a042981 */ /* 0x000ee2000c1e1900 */
[----:B------:R-:W-:Y:S01]  /*0aa0*/  ISETP.GE.AND.EX P5, PT, R30, UR7, PT, P5 ;  /* 0x000000071e007c0c */ /* 0x000fe2000bfa6350 */
[----:B------:R-:W0:Y:S03]  /*0ab0*/  @P6 LDC.64 R24, c[0x0][0x270] ;  /* 0x00009c00ff186b82 */ /* 0x000e260000000a00 */
[----:B------:R-:W-:Y:S01]  /*0ac0*/  ISETP.LT.U32.AND P5, PT, R37, 0x80, !P5 ;  /* 0x000000802500780c */ /* 0x000fe20006fa1070 */
[----:B------:R1:W4:Y:S04]  /*0ad0*/  @!P4 LDG.E R27, desc[UR8][R22.64] ;  /* 0x00000008161bc981 */ /* 0x000328000c1e1900 */
[----:B------:R-:W5:Y:S01]  /*0ae0*/  @P1 LDG.E R26, desc[UR8][R8.64] ;  /* 0x00000008081a1981 */ /* 0x000f62000c1e1900 */
[----:B------:R-:W-:-:S03]  /*0af0*/  @P6 MOV R29, R19 ;  /* 0x00000013001d6202 */ /* 0x000fc60000000f00 */
[----:B------:R1:W2:Y:S02]  /*0b00*/  @P3 LDG.E R5, desc[UR8][R6.64] ;  /* 0x0000000806053981 */ /* 0x0002a4000c1e1900 */
[----:B-1----:R-:W1:Y:S08]  /*0b10*/  @P6 LDC.64 R22, c[0x0][0x220] ;  /* 0x00008800ff166b82 */ /* 0x002e700000000a00 */
[----:B------:R-:W1:Y:S01]  /*0b20*/  @P5 LDC.64 R10, c[0x0][0x270] ;  /* 0x00009c00ff0a5b82 */ /* 0x000e620000000a00 */
[----:B------:R-:W-:Y:S01]  /*0b30*/  CS2R R6, SRZ ;  /* 0x0000000000067805 */ /* 0x000fe2000001ff00 */
[----:B0-----:R-:W-:-:S05]  /*0b40*/  @P6 IMAD R28, R28, R24, RZ ;  /* 0x000000181c1c6224 */ /* 0x001fca00078e02ff */
[----:B------:R0:W2:Y:S01]  /*0b50*/  @P0 LDG.E R6, desc[UR8][R12.64] ;  /* 0x000000080c060981 */ /* 0x0000a2000c1e1900 */
[----:B------:R-:W1:Y:S01]  /*0b60*/  @P5 LDC.64 R8, c[0x0][0x220] ;  /* 0x00008800ff085b82 */ /* 0x000e620000000a00 */
[----:B------:R-:W-:Y:S01]  /*0b70*/  @P6 IMAD R25, R20, R25, R28 ;  /* 0x0000001914196224 */ /* 0x000fe200078e021c */
[----:B------:R-:W-:-:S05]  /*0b80*/  @P6 MOV R28, R16 ;  /* 0x00000010001c6202 */ /* 0x000fca0000000f00 */
[----:B------:R-:W-:Y:S01]  /*0b90*/  @P6 IMAD.WIDE.U32 R28, R20, R24, R28 ;  /* 0x00000018141c6225 */ /* 0x000fe200078e001c */
[----:B0-----:R-:W-:Y:S02]  /*0ba0*/  @P5 MOV R12, R16 ;  /* 0x00000010000c5202 */ /* 0x001fe40000000f00 */
[----:B------:R-:W-:Y:S01]  /*0bb0*/  @P5 MOV R13, R19 ;  /* 0x00000013000d5202 */ /* 0x000fe20000000f00 */
[-C--:B-1----:R-:W-:Y:S01]  /*0bc0*/  @P5 IMAD R30, R30, R10.reuse, RZ ;  /* 0x0000000a1e1e5224 */ /* 0x082fe200078e02ff */
[----:B------:R-:W-:Y:S01]  /*0bd0*/  @P6 IADD3 R25, R29, R25, RZ ;  /* 0x000000191d196210 */ /* 0x000fe20007ffe0ff */
[----:B------:R-:W-:Y:S01]  /*0be0*/  @P5 IMAD.WIDE.U32 R12, R21, R10, R12 ;  /* 0x0000000a150c5225 */ /* 0x000fe200078e000c */
[----:B------:R-:W-:-:S03]  /*0bf0*/  @P6 LEA R22, P0, R28, R22, 0x1 ;  /* 0x000000161c166211 */ /* 0x000fc600078008ff */
[----:B------:R-:W-:Y:S01]  /*0c00*/  @P5 IMAD R11, R21, R11, R30 ;  /* 0x0000000b150b5224 */ /* 0x000fe200078e021e */
[----:B------:R-:W-:Y:S02]  /*0c10*/  @P6 LEA.HI.X R23, R28, R23, R25, 0x1, P0 ;  /* 0x000000171c176211 */ /* 0x000fe400000f0c19 */
[C---:B------:R-:W-:Y:S02]  /*0c20*/  @P5 LEA R8, P0, R12.reuse, R8, 0x1 ;  /* 0x000000080c085211 */ /* 0x040fe400078008ff */
[----:B------:R-:W-:Y:S01]  /*0c30*/  @P5 IADD3 R11, R13, R11, RZ ;  /* 0x0000000b0d0b5210 */ /* 0x000fe20007ffe0ff */
[----:B------:R-:W2:Y:S03]  /*0c40*/  @P6 LDG.E R7, desc[UR8][R22.64] ;  /* 0x0000000816076981 */ /* 0x000ea6000c1e1900 */
[----:B------:R-:W-:Y:S01]  /*0c50*/  @P5 LEA.HI.X R9, R12, R9, R11, 0x1, P0 ;  /* 0x000000090c095211 */ /* 0x000fe200000f0c0b */
[----:B------:R-:W-:-:S10]  /*0c60*/  HFMA2.MMA R12, -RZ, RZ, 0, 0 ;  /* 0x00000000ff0c7435 */ /* 0x000fd400000001ff */
[----:B------:R0:W2:Y:S01]  /*0c70*/  @P5 LDG.E R12, desc[UR8][R8.64] ;  /* 0x00000008080c5981 */ /* 0x0000a2000c1e1900 */
[----:B------:R-:W1:Y:S02]  /*0c80*/  S2R R25, SR_LANEID ;  /* 0x0000000000197919 */ /* 0x000e640000000000 */
[----:B-1----:R-:W-:Y:S02]  /*0c90*/  ISETP.GT.AND P0, PT, R25, 0x1e, PT ;  /* 0x0000001e1900780c */ /* 0x002fe40003f04270 */
[C---:B---3--:R-:W-:Y:S02]  /*0ca0*/  PRMT R10, R4.reuse, 0x7632, R10 ;  /* 0x00007632040a7816 */ /* 0x048fe4000000000a */
[----:B------:R-:W-:Y:S02]  /*0cb0*/  SHF.L.U32 R11, R4, 0x10, RZ ;  /* 0x00000010040b7819 */ /* 0x000fe400000006ff */
[----:B------:R-:W-:Y:S02]  /*0cc0*/  SHF.L.U32 R20, R10, 0x10, RZ ;  /* 0x000000100a147819 */ /* 0x000fe400000006ff */
[----:B----4-:R-:W-:-:S04]  /*0cd0*/  PRMT R10, R27, 0x7632, R10 ;  /* 0x000076321b0a7816 */ /* 0x010fc8000000000a */
[----:B------:R-:W-:Y:S01]  /*0ce0*/  SHF.L.U32 R21, R10, 0x10, RZ ;  /* 0x000000100a157819 */ /* 0x000fe200000006ff */
[----:B------:R-:W-:Y:S01]  /*0cf0*/  FMUL.FTZ R24, R20, R20 ;  /* 0x0000001414187220 */ /* 0x000fe20000410000 */
[C---:B-----5:R-:W-:Y:S01]  /*0d00*/  PRMT R13, R26.reuse, 0x7632, R13 ;  /* 0x000076321a0d7816 */ /* 0x060fe2000000000d */
[----:B------:R-:W-:Y:S01]  /*0d10*/  FADD.FTZ R10, R11, R20 ;  /* 0x000000140b0a7221 */ /* 0x000fe20000010000 */
[----:B------:R-:W-:Y:S01]  /*0d20*/  SHF.L.U32 R20, R27, 0x10, RZ ;  /* 0x000000101b147819 */ /* 0x000fe200000006ff */
[----:B0-----:R-:W-:Y:S01]  /*0d30*/  FMUL.FTZ R9, R21, R21 ;  /* 0x0000001515097220 */ /* 0x001fe20000410000 */
[----:B------:R-:W-:Y:S02]  /*0d40*/  SHF.L.U32 R8, R13, 0x10, RZ ;  /* 0x000000100d087819 */ /* 0x000fe400000006ff */
[----:B------:R-:W-:Y:S01]  /*0d50*/  SHF.L.U32 R13, R26, 0x10, RZ ;  /* 0x000000101a0d7819 */ /* 0x000fe200000006ff */
[C---:B------:R-:W-:Y:S01]  /*0d60*/  FADD.FTZ R21, R20.reuse, R21 ;  /* 0x0000001514157221 */ /* 0x040fe20000010000 */
[----:B--2---:R-:W-:Y:S01]  /*0d70*/  PRMT R23, R5, 0x7632, R23 ;  /* 0x0000763205177816 */ /* 0x004fe20000000017 */
[----:B------:R-:W-:Y:S01]  /*0d80*/  FFMA.FTZ R20, R20, R20, R9 ;  /* 0x0000001414147223 */ /* 0x000fe20000010009 */
[----:B------:R-:W-:Y:S01]  /*0d90*/  FMUL.FTZ R22, R8, R8 ;  /* 0x0000000808167220 */ /* 0x000fe20000410000 */
[----:B------:R-:W-:Y:S01]  /*0da0*/  FFMA.FTZ R11, R11, R11, R24 ;  /* 0x0000000b0b0b7223 */ /* 0x000fe20000010018 */
[----:B------:R-:W-:Y:S01]  /*0db0*/  FADD.FTZ R8, R13, R8 ;  /* 0x000000080d087221 */ /* 0x000fe20000010000 */
[----:B------:R-:W-:-:S02]  /*0dc0*/  IMAD.U32 R9, R23, 0x10000, RZ ;  /* 0x0001000017097824 */ /* 0x000fc400078e00ff */
[----:B------:R-:W-:Y:S01]  /*0dd0*/  FADD.FTZ R20, RZ, R20 ;  /* 0x00000014ff147221 */ /* 0x000fe20000010000 */
[----:B------:R-:W-:Y:S01]  /*0de0*/  FFMA.FTZ R13, R13, R13, R22 ;  /* 0x0000000d0d0d7223 */ /* 0x000fe20000010016 */
[----:B------:R-:W-:Y:S01]  /*0df0*/  FADD.FTZ R21, RZ, R21 ;  /* 0x00000015ff157221 */ /* 0x000fe20000010000 */
[----:B------:R-:W-:Y:S01]  /*0e00*/  SHF.L.U32 R22, R5, 0x10, RZ ;  /* 0x0000001005167819 */ /* 0x000fe200000006ff */
[----:B------:R-:W-:Y:S01]  /*0e10*/  FMUL.FTZ R23, R9, R9 ;  /* 0x0000000909177220 */ /* 0x000fe20000410000 */
[--C-:B------:R-:W-:Y:S01]  /*0e20*/  FADD.FTZ R20, R20, R11.reuse ;  /* 0x0000000b14147221 */ /* 0x100fe20000010000 */
[----:B------:R-:W-:Y:S01]  /*0e30*/  PRMT R11, R3, 0x7632, R11 ;  /* 0x00007632030b7816 */ /* 0x000fe2000000000b */
[----:B------:R-:W-:Y:S01]  /*0e40*/  FADD.FTZ R21, R21, R10 ;  /* 0x0000000a15157221 */ /* 0x000fe20000010000 */
[C---:B------:R-:W-:Y:S01]  /*0e50*/  FADD.FTZ R10, R22.reuse, R9 ;  /* 0x00000009160a7221 */ /* 0x040fe20000010000 */
[----:B------:R-:W-:Y:S01]  /*0e60*/  FFMA.FTZ R9, R22, R22, R23 ;  /* 0x0000001616097223 */ /* 0x000fe20000010017 */
[----:B------:R-:W-:Y:S01]  /*0e70*/  SHF.L.U32 R22, R11, 0x10, RZ ;  /* 0x000000100b167819 */ /* 0x000fe200000006ff */
[----:B------:R-:W-:Y:S01]  /*0e80*/  FADD.FTZ R21, R21, R8 ;  /* 0x0000000815157221 */ /* 0x000fe20000010000 */
[----:B------:R-:W-:-:S02]  /*0e90*/  SHF.L.U32 R11, R3, 0x10, RZ ;  /* 0x00000010030b7819 */ /* 0x000fc400000006ff */
[----:B------:R-:W-:Y:S01]  /*0ea0*/  PRMT R8, R6, 0x7632, R8 ;  /* 0x0000763206087816 */ /* 0x000fe20000000008 */
[----:B------:R-:W-:Y:S01]  /*0eb0*/  FMUL.FTZ R24, R22, R22 ;  /* 0x0000001616187220 */ /* 0x000fe20000410000 */
[----:B------:R-:W-:Y:S01]  /*0ec0*/  FADD.FTZ R20, R20, R13 ;  /* 0x0000000d14147221 */ /* 0x000fe20000010000 */
[C---:B------:R-:W-:Y:S01]  /*0ed0*/  FADD.FTZ R13, R11.reuse, R22 ;  /* 0x000000160b0d7221 */ /* 0x040fe20000010000 */
[----:B------:R-:W-:Y:S01]  /*0ee0*/  SHF.L.U32 R8, R8, 0x10, RZ ;  /* 0x0000001008087819 */ /* 0x000fe200000006ff */
[----:B------:R-:W-:Y:S01]  /*0ef0*/  FFMA.FTZ R24, R11, R11, R24 ;  /* 0x0000000b0b187223 */ /* 0x000fe20000010018 */
[----:B------:R-:W-:Y:S01]  /*0f00*/  FADD.FTZ R10, R21, R10 ;  /* 0x0000000a150a7221 */ /* 0x000fe20000010000 */
[----:B------:R-:W-:Y:S01]  /*0f10*/  FADD.FTZ R9, R20, R9 ;  /* 0x0000000914097221 */ /* 0x000fe20000010000 */
[----:B------:R-:W-:Y:S01]  /*0f20*/  SHF.L.U32 R11, R6, 0x10, RZ ;  /* 0x00000010060b7819 */ /* 0x000fe200000006ff */
[----:B------:R-:W-:Y:S01]  /*0f30*/  FMUL.FTZ R20, R8, R8 ;  /* 0x0000000808147220 */ /* 0x000fe20000410000 */
[----:B------:R-:W-:Y:S01]  /*0f40*/  FADD.FTZ R10, R10, R13 ;  /* 0x0000000d0a0a7221 */ /* 0x000fe20000010000 */
[----:B------:R-:W-:-:S02]  /*0f50*/  FADD.FTZ R24, R9, R24 ;  /* 0x0000001809187221 */ /* 0x000fc40000010000 */
[C---:B------:R-:W-:Y:S01]  /*0f60*/  FADD.FTZ R13, R11.reuse, R8 ;  /* 0x000000080b0d7221 */ /* 0x040fe20000010000 */
[----:B------:R-:W-:Y:S01]  /*0f70*/  FFMA.FTZ R11, R11, R11, R20 ;  /* 0x0000000b0b0b7223 */ /* 0x000fe20000010014 */
[----:B------:R-:W-:-:S04]  /*0f80*/  PRMT R21, R7, 0x7632, R21 ;  /* 0x0000763207157816 */ /* 0x000fc80000000015 */
[----:B------:R-:W-:Y:S01]  /*0f90*/  SHF.L.U32 R9, R21, 0x10, RZ ;  /* 0x0000001015097819 */ /* 0x000fe200000006ff */
[----:B------:R-:W-:Y:S01]  /*0fa0*/  FADD.FTZ R10, R10, R13 ;  /* 0x0000000d0a0a7221 */ /* 0x000fe20000010000 */
[----:B------:R-:W-:-:S03]  /*0fb0*/  SHF.L.U32 R8, R7, 0x10, RZ ;  /* 0x0000001007087819 */ /* 0x000fc600000006ff */
[----:B------:R-:W-:Y:S01]  /*0fc0*/  FMUL.FTZ R13, R9, R9 ;  /* 0x00000009090d7220 */ /* 0x000fe20000410000 */
[----:B------:R-:W-:Y:S01]  /*0fd0*/  PRMT R20, R12, 0x7632, R20 ;  /* 0x000076320c147816 */ /* 0x000fe20000000014 */
[C---:B------:R-:W-:Y:S02]  /*0fe0*/  FADD.FTZ R9, R8.reuse, R9 ;  /* 0x0000000908097221 */ /* 0x040fe40000010000 */
[----:B------:R-:W-:Y:S01]  /*0ff0*/  FFMA.FTZ R8, R8, R8, R13 ;  /* 0x0000000808087223 */ /* 0x000fe2000001000d */
[----:B------:R-:W-:Y:S02]  /*1000*/  SHF.L.U32 R20, R20, 0x10, RZ ;  /* 0x0000001014147819 */ /* 0x000fe400000006ff */
[----:B------:R-:W-:Y:S01]  /*1010*/  SHF.L.U32 R13, R12, 0x10, RZ ;  /* 0x000000100c0d7819 */ /* 0x000fe200000006ff */
[----:B------:R-:W-:Y:S02]  /*1020*/  FADD.FTZ R11, R24, R11 ;  /* 0x0000000b180b7221 */ /* 0x000fe40000010000 */
[----:B------:R-:W-:Y:S01]  /*1030*/  FMUL.FTZ R22, R20, R20 ;  /* 0x0000001414167220 */ /* 0x000fe20000410000 */
[----:B------:R-:W-:Y:S01]  /*1040*/  FADD.FTZ R9, R10, R9 ;  /* 0x000000090a097221 */ /* 0x000fe20000010000 */
[----:B------:R-:W-:Y:S01]  /*1050*/  FADD.FTZ R20, R13, R20 ;  /* 0x000000140d147221 */ /* 0x000fe20000010000 */
[----:B------:R-:W-:Y:S01]  /*1060*/  FADD.FTZ R8, R11, R8 ;  /* 0x000000080b087221 */ /* 0x000fe20000010000 */
[----:B------:R-:W-:-:S02]  /*1070*/  FFMA.FTZ R13, R13, R13, R22 ;  /* 0x0000000d0d0d7223 */ /* 0x000fc40000010016 */
[----:B------:R-:W-:Y:S02]  /*1080*/  FADD.FTZ R20, R9, R20 ;  /* 0x0000001409147221 */ /* 0x000fe40000010000 */
[----:B------:R-:W-:-:S03]  /*1090*/  FADD.FTZ R21, R8, R13 ;  /* 0x0000000d08157221 */ /* 0x000fc60000010000 */
[----:B------:R-:W0:Y:S04]  /*10a0*/  SHFL.DOWN PT, R9, R20, 0x1, 0x1f ;  /* 0x08201f0014097f89 */ /* 0x000e2800000e0000 */
[----:B------:R-:W1:Y:S01]  /*10b0*/  SHFL.DOWN PT, R8, R21, 0x1, 0x1f ;  /* 0x08201f0015087f89 */ /* 0x000e6200000e0000 */
        /* <DEDUP_REMOVED lines=19> */
[C---:B------:R-:W-:Y:S02]  /*11f0*/  ISETP.GT.AND P0, PT, R25.reuse, 0xf, PT ;  /* 0x0000000f1900780c */ /* 0x040fe40003f04270 */
[----:B------:R-:W-:Y:S01]  /*1200*/  ISETP.NE.AND P5, PT, R25, RZ, PT ;  /* 0x000000ff1900720c */ /* 0x000fe20003fa5270 */
[----:B------:R-:W2:Y:S10]  /*1210*/  LDC R13, c[0x0][0xc] ;  /* 0x00000300ff0d7b82 */ /* 0x000eb40000000800 */
[----:B0-----:R-:W-:Y:S01]  /*1220*/  @!P0 FADD.FTZ R20, R20, R9 ;  /* 0x0000000914148221 */ /* 0x001fe20000010000 */
[----:B-1----:R-:W-:-:S05]  /*1230*/  @!P0 FADD.FTZ R21, R21, R8 ;  /* 0x0000000815158221 */ /* 0x002fca0000010000 */
[----:B------:R0:W-:Y:S01]  /*1240*/  @!P5 STS.64 [R35+0x8], R20 ;  /* 0x000008142300d388 */ /* 0x0001e20000000a00 */
[----:B------:R-:W-:Y:S01]  /*1250*/  BAR.SYNC.DEFER_BLOCKING 0x0 ;  /* 0x0000000000007b1d */ /* 0x000fe20000010000 */
[----:B------:R-:W-:Y:S02]  /*1260*/  ISETP.NE.AND P5, PT, R37, RZ, PT ;  /* 0x000000ff2500720c */ /* 0x000fe40003fa5270 */
[----:B--2---:R-:W-:-:S03]  /*1270*/  ISETP.GE.U32.AND P0, PT, R13, 0x2, PT ;  /* 0x000000020d00780c */ /* 0x004fc60003f06070 */
[----:B------:R-:W-:Y:S01]  /*1280*/  BSSY B0, `(.L_x_2063) ;  /* 0x0000011000007945 */ /* 0x000fe20003800000 */
[----:B------:R-:W-:Y:S02]  /*1290*/  PRMT R32, R4, 0x7632, R32 ;  /* 0x0000763204207816 */ /* 0x000fe40000000020 */
[----:B------:R-:W-:Y:S02]  /*12a0*/  PRMT R31, R26, 0x7632, R31 ;  /* 0x000076321a1f7816 */ /* 0x000fe4000000001f */
[----:B------:R-:W-:Y:S02]  /*12b0*/  PRMT R30, R5, 0x7632, R30 ;  /* 0x00007632051e7816 */ /* 0x000fe4000000001e */
[----:B------:R-:W-:Y:S01]  /*12c0*/  PRMT R33, R27, 0x7632, R33 ;  /* 0x000076321b217816 */ /* 0x000fe20000000021 */
[----:B0-----:R-:W-:Y:S06]  /*12d0*/  @P5 BRA `(.L_x_2064) ;  /* 0x00000000002c5947 */ /* 0x001fec0003800000 */
        /* <DEDUP_REMOVED lines=11> */
.L_x_2064:
[----:B------:R-:W-:Y:S05]  /*1390*/  BSYNC B0 ;  /* 0x0000000000007941 */ /* 0x000fea0003800000 */
.L_x_2063:
[----:B------:R-:W-:Y:S02]  /*13a0*/  PRMT R29, R3, 0x7632, R29 ;  /* 0x00007632031d7816 */ /* 0x000fe4000000001d */
[----:B------:R-:W-:Y:S01]  /*13b0*/  PRMT R28, R6, 0x7632, R28 ;  /* 0x00007632061c7816 */ /* 0x000fe2000000001c */
[----:B------:R-:W-:Y:S06]  /*13c0*/  @!P0 BRA `(.L_x_2065) ;  /* 0x00000010007c8947 */ /* 0x000fec0003800000 */
[----:B------:R-:W0:Y:S01]  /*13d0*/  LDC.64 R8, c[0x0][0x240] ;  /* 0x00009000ff087b82 */ /* 0x000e220000000a00 */
[----:B------:R-:W-:-:S04]  /*13e0*/  ULOP3.LUT UR6, UR4, 0x1, URZ, 0xc0, !UPT ;  /* 0x0000000104067892 */ /* 0x000fc8000f8ec03f */
[----:B------:R-:W-:-:S03]  /*13f0*/  UIMAD UR6, UR6, UR12, URZ ;  /* 0x0000000c060672a4 */ /* 0x000fc6000f8e023f */
[----:B------:R-:W1:Y:S03]  /*1400*/  LDC.64 R10, c[0x0][0x248] ;  /* 0x00009200ff0a7b82 */ /* 0x000e660000000a00 */
[----:B------:R-:W-:Y:S01]  /*1410*/  IMAD R22, R13, UR6, RZ ;  /* 0x000000060d167c24 */ /* 0x000fe2000f8e02ff */
[----:B------:R-:W-:-:S04]  /*1420*/  IADD3 R23, R0, UR6, RZ ;  /* 0x0000000600177c10 */ /* 0x000fc8000fffe0ff */
[----:B------:R-:W-:Y:S01]  /*1430*/  SHF.L.U32 R22, R22, 0x1, RZ ;  /* 0x0000000116167819 */ /* 0x000fe200000006ff */
[----:B0-----:R-:W-:-:S04]  /*1440*/  IMAD.WIDE.U32 R8, R23, 0x4, R8 ;  /* 0x0000000417087825 */ /* 0x001fc800078e0008 */
[----:B-1----:R-:W-:Y:S01]  /*1450*/  IMAD.WIDE R10, R22, 0x4, R10 ;  /* 0x00000004160a7825 */ /* 0x002fe200078e020a */
[----:B------:R-:W-:Y:S06]  /*1460*/  @P5 BRA `(.L_x_2066) ;  /* 0x00000000005c5947 */ /* 0x000fec0003800000 */
[----:B------:R-:W0:Y:S01]  /*1470*/  S2R R22, SR_CTAID.X ;  /* 0x0000000000167919 */ /* 0x000e220000002500 */
[----:B------:R-:W1:Y:S01]  /*1480*/  S2UR UR6, SR_CTAID.Y ;  /* 0x00000000000679c3 */ /* 0x000e620000002600 */
[----:B------:R-:W-:-:S06]  /*1490*/  ULOP3.LUT UP0, URZ, UR4, 0x2, URZ, 0xc0, !UPT ;  /* 0x00000002043f7892 */ /* 0x000fcc000f80c03f */
[----:B------:R-:W-:Y:S02]  /*14a0*/  PLOP3.LUT P0, PT, PT, PT, UP0, 0x80, 0x0 ;  /* 0x000000000000781c */ /* 0x000fe40003f0f008 */
[----:B-1----:R-:W-:Y:S01]  /*14b0*/  MOV R0, UR6 ;  /* 0x0000000600007c02 */ /* 0x002fe20008000f00 */
[----:B------:R-:W-:Y:S02]  /*14c0*/  UMOV UR6, 0xffffffff ;  /* 0xffffffff00067882 */ /* 0x000fe40000000000 */
[----:B------:R-:W-:Y:S02]  /*14d0*/  USEL UR6, UR6, 0x1, UP0 ;  /* 0x0000000106067887 */ /* 0x000fe40008000000 */
[----:B0-----:R-:W-:-:S04]  /*14e0*/  IMAD R22, R22, UR12, R0 ;  /* 0x0000000c16167c24 */ /* 0x001fc8000f8e0200 */
[----:B------:R-:W-:Y:S01]  /*14f0*/  MOV R24, UR6 ;  /* 0x0000000600187c02 */ /* 0x000fe20008000f00 */
[----:B------:R-:W-:-:S05]  /*1500*/  IMAD.WIDE.U32 R22, R22, 0x8, R10 ;  /* 0x0000000816167825 */ /* 0x000fca00078e000a */
[----:B------:R0:W-:Y:S01]  /*1510*/  STG.E.64 desc[UR8][R22.64], R20 ;  /* 0x0000001416007986 */ /* 0x0001e2000c101b08 */
[----:B------:R-:W-:Y:S06]  /*1520*/  MEMBAR.ALL.GPU ;  /* 0x0000000000007992 */ /* 0x000fec000000a000 */
[----:B------:R-:W-:-:S00]  /*1530*/  ERRBAR ;  /* 0x00000000000079ab */ /* 0x000fc00000000000 */
[----:B------:R-:W-:Y:S06]  /*1540*/  CGAERRBAR ;  /* 0x00000000000075ab */ /* 0x000fec0000000000 */
[----:B------:R1:W-:Y:S01]  /*1550*/  REDG.E.ADD.S32.STRONG.GPU desc[UR8][R8.64], R24 ;  /* 0x000000180800798e */ /* 0x0003e2000c10e388 */
[----:B0-----:R-:W-:-:S04]  /*1560*/  SEL R22, R13, RZ, !P0 ;  /* 0x000000ff0d167207 */ /* 0x001fc80004000000 */
[----:B------:R-:W-:-:S13]  /*1570*/  ISETP.NE.AND P0, PT, R22, -0x1, PT ;  /* 0xffffffff1600780c */ /* 0x000fda0003f05270 */
[----:B-1----:R-:W-:Y:S05]  /*1580*/  @!P0 BRA `(.L_x_2066) ;  /* 0x0000000000148947 */ /* 0x002fea0003800000 */
.L_x_2067:
[----:B------:R-:W2:Y:S04]  /*1590*/  LDG.E.STRONG.GPU R23, desc[UR8][R8.64] ;  /* 0x0000000808177981 */ /* 0x000ea8000c1ef900 */
[----:B--2---:R-:W-:Y:S01]  /*15a0*/  CCTL.IVALL ;  /* 0x00000000ff00798f */ /* 0x004fe20002000000 */
[----:B------:R-:W-:Y:S05]  /*15b0*/  YIELD ;  /* 0x0000000000007946 */ /* 0x000fea0003800000 */
[----:B------:R-:W-:-:S13]  /*15c0*/  ISETP.NE.AND P0, PT, R23, R22, PT ;  /* 0x000000161700720c */ /* 0x000fda0003f05270 */
[----:B------:R-:W-:Y:S05]  /*15d0*/  @P0 BRA `(.L_x_2067) ;  /* 0xfffffffc00ec0947 */ /* 0x000fea000383ffff */
.L_x_2066:
[----:B------:R-:W-:Y:S01]  /*15e0*/  ISETP.NE.AND P0, PT, R13, RZ, PT ;  /* 0x000000ff0d00720c */ /* 0x000fe20003f05270 */
[----:B------:R-:W-:Y:S05]  /*15f0*/  WARPSYNC.ALL ;  /* 0x0000000000007948 */ /* 0x000fea0003800000 */
[----:B------:R-:W-:Y:S07]  /*1600*/  BAR.SYNC.DEFER_BLOCKING 0x0 ;  /* 0x0000000000007b1d */ /* 0x000fee0000010000 */
[----:B------:R-:W-:Y:S05]  /*1610*/  @!P0 BRA `(.L_x_2065) ;  /* 0x0000000c00e88947 */ /* 0x000fea0003800000 */
[----:B------:R-:W-:-:S04]  /*1620*/  IADD3 R8, R13, -0x1, RZ ;  /* 0xffffffff0d087810 */ /* 0x000fc80007ffe0ff */
[----:B------:R-:W-:Y:S01]  /*1630*/  ISETP.GE.U32.AND P0, PT, R8, 0x3, PT ;  /* 0x000000030800780c */ /* 0x000fe20003f06070 */
[----:B------:R-:W-:-:S12]  /*1640*/  HFMA2.MMA R8, -RZ, RZ, 0, 0 ;  /* 0x00000000ff087435 */ /* 0x000fd800000001ff */
[----:B------:R-:W-:Y:S05]  /*1650*/  @!P0 BRA `(.L_x_2068) ;  /* 0x0000000c00688947 */ /* 0x000fea0003800000 */
[----:B------:R-:W-:-:S04]  /*1660*/  LOP3.LUT R8, R13, 0x3, RZ, 0xc0, !PT ;  /* 0x000000030d087812 */ /* 0x000fc800078ec0ff */
[----:B------:R-:W-:Y:S02]  /*1670*/  IADD3 R9, -R8, R13, RZ ;  /* 0x0000000d08097210 */ /* 0x000fe40007ffe1ff */
[----:B------:R-:W-:Y:S02]  /*1680*/  MOV R8, RZ ;  /* 0x000000ff00087202 */ /* 0x000fe40000000f00 */
[----:B------:R-:W-:-:S13]  /*1690*/  ISETP.GT.AND P0, PT, R9, RZ, PT ;  /* 0x000000ff0900720c */ /* 0x000fda0003f04270 */
[----:B------:R-:W-:Y:S05]  /*16a0*/  @!P0 BRA `(.L_x_2069) ;  /* 0x0000000800d88947 */ /* 0x000fea0003800000 */
[----:B------:R-:W-:Y:S02]  /*16b0*/  ISETP.GT.AND P6, PT, R9, 0xc, PT ;  /* 0x0000000c0900780c */ /* 0x000fe40003fc4270 */
[----:B------:R-:W-:-:S11]  /*16c0*/  PLOP3.LUT P0, PT, PT, PT, PT, 0x80, 0x0 ;  /* 0x000000000000781c */ /* 0x000fd60003f0f070 */
[----:B------:R-:W-:Y:S05]  /*16d0*/  @!P6 BRA `(.L_x_2070) ;  /* 0x0000000400d0e947 */ /* 0x000fea0003800000 */
[----:B------:R-:W-:-:S13]  /*16e0*/  PLOP3.LUT P0, PT, PT, PT, PT, 0x8, 0x0 ;  /* 0x000000000000781c */ /* 0x000fda0003f0e170 */
.L_x_2071:
[----:B------:R-:W-:-:S13]  /*16f0*/  ISETP.EQ.OR P6, PT, R8, UR10, P5 ;  /* 0x0000000a08007c0c */ /* 0x000fda000afc2670 */
[----:B------:R-:W-:-:S04]  /*1700*/  @!P6 IMAD R22, R8, UR12, R0 ;  /* 0x0000000c0816ec24 */ /* 0x000fc8000f8e0200 */
[----:B------:R-:W-:-:S06]  /*1710*/  @!P6 IMAD.WIDE.U32 R22, R22, 0x8, R10 ;  /* 0x000000081616e825 */ /* 0x000fcc00078e000a */
[----:B------:R-:W2:Y:S01]  /*1720*/  @!P6 LDG.E.64 R22, desc[UR8][R22.64] ;  /* 0x000000081616e981 */ /* 0x000ea2000c1e1b00 */
[----:B------:R-:W-:Y:S01]  /*1730*/  IADD3 R24, R8, 0x1, RZ ;  /* 0x0000000108187810 */ /* 0x000fe20007ffe0ff */
[----:B--2---:R-:W-:Y:S01]  /*1740*/  @!P6 FADD.FTZ R20, R20, R22 ;  /* 0x000000161414e221 */ /* 0x004fe20000010000 */
[----:B------:R-:W-:Y:S02]  /*1750*/  @!P6 FADD.FTZ R21, R21, R23 ;  /* 0x000000171515e221 */ /* 0x000fe40000010000 */
        /* <DEDUP_REMOVED lines=46> */
[----:B------:R-:W-:Y:S02]  /*1a40*/  VIADD R24, R8, 0x8 ;  /* 0x0000000808187836 */ /* 0x000fe40000000000 */
        /* <DEDUP_REMOVED lines=61> */
.L_x_2070:
        /* <DEDUP_REMOVED lines=11> */
[----:B------:R-:W-:Y:S01]  /*1ed0*/  IADD3 R37, R8, 0x3, RZ ;  /* 0x0000000308257810 */ /* 0x000fe20007ffe0ff */
[----:B--2---:R-:W-:Y:S01]  /*1ee0*/  @!P0 FADD.FTZ R20, R20, R22 ;  /* 0x0000001614148221 */ /* 0x004fe20000010000 */
[----:B------:R-:W-:Y:S01]  /*1ef0*/  IADD3 R22, R8, 0x2, RZ ;  /* 0x0000000208167810 */ /* 0x000fe20007ffe0ff */
[----:B------:R-:W-:-:S03]  /*1f00*/  @!P0 FADD.FTZ R21, R21, R23 ;  /* 0x0000001715158221 */ /* 0x000fc60000010000 */
[----:B------:R-:W-:Y:S01]  /*1f10*/  ISETP.EQ.OR P0, PT, R22, UR10, P5 ;  /* 0x0000000a16007c0c */ /* 0x000fe2000af02670 */
[----:B---3--:R-:W-:Y:S01]  /*1f20*/  @!P6 FADD.FTZ R20, R20, R24 ;  /* 0x000000181414e221 */ /* 0x008fe20000010000 */
[----:B------:R-:W-:Y:S01]  /*1f30*/  @!P6 FADD.FTZ R21, R21, R25 ;  /* 0x000000191515e221 */ /* 0x000fe20000010000 */
[----:B------:R-:W-:-:S10]  /*1f40*/  ISETP.EQ.OR P6, PT, R37, UR10, P5 ;  /* 0x0000000a25007c0c */ /* 0x000fd4000afc2670 */
[----:B------:R-:W-:-:S04]  /*1f50*/  @!P0 IMAD R22, R22, UR12, R0 ;  /* 0x0000000c16168c24 */ /* 0x000fc8000f8e0200 */
[----:B------:R-:W-:-:S04]  /*1f60*/  @!P0 IMAD.WIDE.U32 R22, R22, 0x8, R10 ;  /* 0x0000000816168825 */ /* 0x000fc800078e000a */
[----:B------:R-:W-:Y:S02]  /*1f70*/  @!P6 IMAD R24, R37, UR12, R0 ;  /* 0x0000000c2518ec24 */ /* 0x000fe4000f8e0200 */
[----:B------:R-:W2:Y:S02]  /*1f80*/  @!P0 LDG.E.64 R22, desc[UR8][R22.64] ;  /* 0x0000000816168981 */ /* 0x000ea4000c1e1b00 */
[----:B------:R-:W-:-:S06]  /*1f90*/  @!P6 IMAD.WIDE.U32 R24, R24, 0x8, R10 ;  /* 0x000000081818e825 */ /* 0x000fcc00078e000a */
[----:B------:R-:W3:Y:S01]  /*1fa0*/  @!P6 LDG.E.64 R24, desc[UR8][R24.64] ;  /* 0x000000081818e981 */ /* 0x000ee2000c1e1b00 */
[----:B------:R-:W-:-:S04]  /*1fb0*/  IADD3 R8, R8, 0x4, RZ ;  /* 0x0000000408087810 */ /* 0x000fc80007ffe0ff */
        /* <DEDUP_REMOVED lines=27> */
[----:B------:R-:W-:Y:S02]  /*2170*/  IADD3 R9, R9, -0x4, RZ ;  /* 0xfffffffc09097810 */ /* 0x000fe40007ffe0ff */
[----:B------:R-:W-:Y:S02]  /*2180*/  IADD3 R8, R8, 0x4, RZ ;  /* 0x0000000408087810 */ /* 0x000fe40007ffe0ff */
[----:B------:R-:W-:Y:S01]  /*2190*/  IADD3 R9, R9, -0x4, RZ ;  /* 0xfffffffc09097810 */ /* 0x000fe20007ffe0ff */
[----:B--2---:R-:W-:Y:S01]  /*21a0*/  @!P0 FADD.FTZ R20, R20, R22 ;  /* 0x0000001614148221 */ /* 0x004fe20000010000 */
[----:B------:R-:W-:Y:S01]  /*21b0*/  @!P0 FADD.FTZ R21, R21, R23 ;  /* 0x0000001715158221 */ /* 0x000fe20000010000 */
[----:B------:R-:W-:Y:S02]  /*21c0*/  PLOP3.LUT P0, PT, PT, PT, PT, 0x8, 0x0 ;  /* 0x000000000000781c */ /* 0x000fe40003f0e170 */
[----:B---3--:R-:W-:Y:S01]  /*21d0*/  @!P6 FADD.FTZ R20, R20, R24 ;  /* 0x000000181414e221 */ /* 0x008fe20000010000 */
[----:B------:R-:W-:-:S10]  /*21e0*/  @!P6 FADD.FTZ R21, R21, R25 ;  /* 0x000000191515e221 */ /* 0x000fd40000010000 */
.L_x_2072:
[----:B------:R-:W-:-:S13]  /*21f0*/  ISETP.NE.OR P0, PT, R9, RZ, P0 ;  /* 0x000000ff0900720c */ /* 0x000fda0000705670 */
[----:B------:R-:W-:Y:S05]  /*2200*/  @!P0 BRA `(.L_x_2068) ;  /* 0x00000000007c8947 */ /* 0x000fea0003800000 */
.L_x_2069:
        /* <DEDUP_REMOVED lines=27> */
[----:B------:R-:W-:Y:S02]  /*23c0*/  ISETP.NE.AND P0, PT, R9, RZ, PT ;  /* 0x000000ff0900720c */ /* 0x000fe40003f05270 */
[----:B---3--:R-:W-:Y:S01]  /*23d0*/  @!P6 FADD.FTZ R20, R20, R24 ;  /* 0x000000181414e221 */ /* 0x008fe20000010000 */
[----:B------:R-:W-:-:S10]  /*23e0*/  @!P6 FADD.FTZ R21, R21, R25 ;  /* 0x000000191515e221 */ /* 0x000fd40000010000 */
[----:B------:R-:W-:Y:S05]  /*23f0*/  @P0 BRA `(.L_x_2069) ;  /* 0xfffffffc00840947 */ /* 0x000fea000383ffff */
.L_x_2068:
        /* <DEDUP_REMOVED lines=11> */
.L_x_2074:
[----:B------:R-:W-:Y:S05]  /*24b0*/  BSYNC B0 ;  /* 0x0000000000007941 */ /* 0x000fea0003800000 */
.L_x_2073:
[----:B------:R-:W-:Y:S05]  /*24c0*/  @!P6 BRA `(.L_x_2065) ;  /* 0x00000000003ce947 */ /* 0x000fea0003800000 */
[C---:B------:R-:W-:Y:S01]  /*24d0*/  VIADD R9, R8.reuse, 0x2 ;  /* 0x0000000208097836 */ /* 0x040fe20000000000 */
[----:B------:R-:W-:-:S04]  /*24e0*/  IADD3 R23, R8, 0x1, RZ ;  /* 0x0000000108177810 */ /* 0x000fc80007ffe0ff */
        /* <DEDUP_REMOVED lines=13> */
.L_x_2065:
[----:B------:R-:W0:Y:S01]  /*25c0*/  S2R R37, SR_TID.X ;  /* 0x0000000000257919 */ /* 0x000e220000002100 */
[----:B------:R-:W-:Y:S01]  /*25d0*/  ULDC.64 UR6, c[0x0][0x218] ;  /* 0x0000860000067ab9 */ /* 0x000fe20000000a00 */
[----:B------:R-:W-:Y:S01]  /*25e0*/  MOV R23, UR11 ;  /* 0x0000000b00177c02 */ /* 0x000fe20008000f00 */
[----:B------:R-:W-:Y:S01]  /*25f0*/  ULDC.64 UR14, c[0x0][0x228] ;  /* 0x00008a00000e7ab9 */ /* 0x000fe20000000a00 */
[----:B------:R-:W-:Y:S01]  /*2600*/  ISETP.EQ.U32.AND P6, PT, RZ, UR6, PT ;  /* 0x00000006ff007c0c */ /* 0x000fe2000bfc2070 */
[----:B------:R-:W-:Y:S01]  /*2610*/  UMOV UR6, 0x400 ;  /* 0x0000040000067882 */ /* 0x000fe20000000000 */
[C---:B------:R-:W-:Y:S02]  /*2620*/  SHF.L.U32 R13, R14.reuse, 0x2, RZ ;  /* 0x000000020e0d7819 */ /* 0x040fe400000006ff */
[----:B------:R-:W-:Y:S02]  /*2630*/  SHF.L.U64.HI R15, R14, 0x2, R15 ;  /* 0x000000020e0f7819 */ /* 0x000fe4000001020f */
[----:B0-----:R-:W-:-:S04]  /*2640*/  LOP3.LUT P0, RZ, R37, UR10, RZ, 0xfc, !PT ;  /* 0x0000000a25ff7c12 */ /* 0x001fc8000f80fcff */
[----:B------:R-:W-:Y:S01]  /*2650*/  ISETP.EQ.OR.EX P0, PT, RZ, UR7, P0, P6 ;  /* 0x00000007ff007c0c */ /* 0x000fe20008702760 */
[----:B------:R-:W0:Y:S01]  /*2660*/  S2UR UR7, SR_CgaCtaId ;  /* 0x00000000000779c3 */ /* 0x000e220000008800 */
[----:B------:R-:W-:-:S04]  /*2670*/  IADD3 R8, P6, R13, UR14, RZ ;  /* 0x0000000e0d087c10 */ /* 0x000fc8000ffde0ff */
[----:B------:R-:W-:Y:S01]  /*2680*/  IADD3.X R9, R15, UR15, RZ, P6, !PT ;  /* 0x0000000f0f097c10 */ /* 0x000fe2000b7fe4ff */
[----:B------:R-:W-:Y:S02]  /*2690*/  ULDC.64 UR14, c[0x0][0x230] ;  /* 0x00008c00000e7ab9 */ /* 0x000fe40000000a00 */
[----:B------:R-:W-:-:S04]  /*26a0*/  IADD3 R14, P6, R13, UR14, RZ ;  /* 0x0000000e0d0e7c10 */ /* 0x000fc8000ffde0ff */
[----:B------:R-:W1:Y:S01]  /*26b0*/  @!P0 LDC.64 R10, c[0x0][0x218] ;  /* 0x00008600ff0a8b82 */ /* 0x000e620000000a00 */
[----:B------:R-:W-:Y:S01]  /*26c0*/  IADD3.X R15, R15, UR15, RZ, P6, !PT ;  /* 0x0000000f0f0f7c10 */ /* 0x000fe2000b7fe4ff */
[----:B0-----:R-:W-:-:S03]  /*26d0*/  ULEA UR6, UR7, UR6, 0x18 ;  /* 0x0000000607067291 */ /* 0x001fc6000f8ec03f */
[----:B------:R-:W-:Y:S02]  /*26e0*/  ULDC UR7, c[0x0][0x2a4] ;  /* 0x0000a90000077ab9 */ /* 0x000fe40000000800 */
[----:B------:R-:W-:-:S04]  /*26f0*/  @!P0 FMUL.FTZ R22, R20, UR7 ;  /* 0x0000000714168c20 */ /* 0x000fc80008410000 */
[----:B------:R0:W-:Y:S01]  /*2700*/  @!P5 STS.64 [UR6+0x30], R20 ;  /* 0x00003014ff00d988 */ /* 0x0001e20008000a06 */
[----:B-1----:R-:W-:-:S04]  /*2710*/  @!P0 IMAD.WIDE R10, R23, 0x8, R10 ;  /* 0x00000008170a8825 */ /* 0x002fc800078e020a */
[----:B------:R-:W-:-:S05]  /*2720*/  @!P0 FMUL.FTZ R23, R21, UR7 ;  /* 0x0000000715178c20 */ /* 0x000fca0008410000 */
[----:B------:R-:W-:Y:S01]  /*2730*/  @!P0 STG.E.64 desc[UR8][R10.64], R22 ;  /* 0x000000160a008986 */ /* 0x000fe2000c101b08 */
[----:B------:R-:W-:Y:S06]  /*2740*/  BAR.SYNC.DEFER_BLOCKING 0x0 ;  /* 0x0000000000007b1d */ /* 0x000fec0000010000 */
[----:B------:R-:W2:Y:S04]  /*2750*/  LDG.E.64 R8, desc[UR8][R8.64] ;  /* 0x0000000808087981 */ /* 0x000ea8000c1e1b00 */
[----:B------:R-:W2:Y:S01]  /*2760*/  LDG.E.64 R14, desc[UR8][R14.64] ;  /* 0x000000080e0e7981 */ /* 0x000ea2000c1e1b00 */
[----:B------:R-:W-:-:S02]  /*2770*/  ISETP.NE.AND P5, PT, RZ, UR13, PT ;  /* 0x0000000dff007c0c */ /* 0x000fc4000bfa5270 */
[----:B0-----:R-:W-:Y:S01]  /*2780*/  SHF.L.U32 R20, R27, 0x10, RZ ;  /* 0x000000101b147819 */ /* 0x001fe200000006ff */
[----:B------:R-:W0:Y:S01]  /*2790*/  LDS.64 R10, [UR6+0x30] ;  /* 0x00003006ff0a7984 */ /* 0x000e220008000a00 */
[----:B------:R-:W-:Y:S02]  /*27a0*/  SHF.L.U32 R4, R4, 0x10, RZ ;  /* 0x0000001004047819 */ /* 0x000fe400000006ff */
[----:B------:R-:W-:Y:S01]  /*27b0*/  SHF.L.U32 R32, R32, 0x10, RZ ;  /* 0x0000001020207819 */ /* 0x000fe200000006ff */
[----:B0-----:R-:W-:Y:S01]  /*27c0*/  FMUL.FTZ R13, R10, UR7 ;  /* 0x000000070a0d7c20 */ /* 0x001fe20008410000 */
[----:B------:R-:W-:-:S03]  /*27d0*/  SHF.L.U32 R10, R33, 0x10, RZ ;  /* 0x00000010210a7819 */ /* 0x000fc600000006ff */
[C---:B------:R-:W-:Y:S02]  /*27e0*/  FMUL.FTZ R24, R13.reuse, R13 ;  /* 0x0000000d0d187220 */ /* 0x040fe40000410000 */
[----:B------:R-:W-:Y:S02]  /*27f0*/  FADD.FTZ R10, -R13, R10 ;  /* 0x0000000a0d0a7221 */ /* 0x000fe40000010100 */
[----:B------:R-:W-:Y:S01]  /*2800*/  FFMA.FTZ R24, R11, UR7, -R24 ;  /* 0x000000070b187c23 */ /* 0x000fe20008010818 */
[----:B------:R-:W-:-:S04]  /*2810*/  FADD.FTZ R11, R20, -R13 ;  /* 0x8000000d140b7221 */ /* 0x000fc80000010000 */
[----:B------:R-:W-:-:S13]  /*2820*/  FSETP.GTU.FTZ.AND P0, PT, R24, RZ, PT ;  /* 0x000000ff1800720b */ /* 0x000fda0003f1c000 */
[----:B------:R-:W-:Y:S01]  /*2830*/  VOTEU.ANY UP0, P0 ;  /* 0x00000000003f7886 */ /* 0x000fe20000000100 */
[----:B------:R-:W-:-:S04]  /*2840*/  PLOP3.LUT P0, PT, PT, PT, UP0, 0x80, 0x0 ;  /* 0x000000000000781c */ /* 0x000fc80003f0f008 */
[----:B------:R-:W-:-:S09]  /*2850*/  @UP0 ULDC UR6, c[0x0][0x238] ;  /* 0x00008e0000060ab9 */ /* 0x000fd20000000800 */
[----:B------:R-:W-:Y:S01]  /*2860*/  @P0 FADD.FTZ R24, R24, UR6 ;  /* 0x0000000618180e21 */ /* 0x000fe20008010000 */
[----:B------:R-:W-:-:S05]  /*2870*/  UMOV UR6, 0x3f800000 ;  /* 0x3f80000000067882 */ /* 0x000fca0000000000 */
[----:B------:R-:W0:Y:S02]  /*2880*/  @P0 MUFU.RSQ R24, R24 ;  /* 0x0000001800180308 */ /* 0x000e240000001400 */
[----:B0-----:R-:W-:-:S13]  /*2890*/  @P0 R2UR UR7, R24 ;  /* 0x00000000180702ca */ /* 0x001fda00000e0000 */
[----:B------:R-:W-:Y:S02]  /*28a0*/  @UP0 UMOV UR6, UR7 ;  /* 0x0000000700060c82 */ /* 0x000fe40008000000 */
[----:B------:R-:W-:Y:S01]  /*28b0*/  FMUL.FTZ R11, R11, UR6 ;  /* 0x000000060b0b7c20 */ /* 0x000fe20008410000 */
[----:B------:R-:W-:-:S03]  /*28c0*/  FMUL.FTZ R10, R10, UR6 ;  /* 0x000000060a0a7c20 */ /* 0x000fc60008410000 */
[----:B--2---:R-:W-:Y:S01]  /*28d0*/  FFMA.FTZ R22, R8, R11, R14 ;  /* 0x0000000b08167223 */ /* 0x004fe2000001000e */
        /* <DEDUP_REMOVED lines=12> */
.L_x_2075:
[----:B------:R-:W-:Y:S04]  /*29a0*/  BSSY B0, `(.L_x_2076) ;  /* 0x000000e000007945 */ /* 0x000fe80003800000 */
[----:B------:R-:W-:Y:S05]  /*29b0*/  @P4 BRA `(.L_x_2077) ;  /* 0x0000000000304947 */ /* 0x000fea0003800000 */
        /* <DEDUP_REMOVED lines=12> */
.L_x_2077:
[----:B------:R-:W-:Y:S05]  /*2a80*/  BSYNC B0 ;  /* 0x0000000000007941 */ /* 0x000fea0003800000 */
.L_x_2076:
[----:B0-----:R-:W-:Y:S01]  /*2a90*/  IADD3 R20, R2, 0x80, RZ ;  /* 0x0000008002147810 */ /* 0x001fe20007ffe0ff */
[--C-:B------:R-:W-:Y:S01]  /*2aa0*/  FADD.FTZ R4, R4, -R13.reuse ;  /* 0x8000000d04047221 */ /* 0x100fe20000010000 */
[----:B------:R-:W-:Y:S01]  /*2ab0*/  FADD.FTZ R32, -R13, R32 ;  /* 0x000000200d207221 */ /* 0x000fe20000010100 */
[----:B------:R-:W-:Y:S01]  /*2ac0*/  ULDC.64 UR16, c[0x0][0x278] ;  /* 0x00009e0000107ab9 */ /* 0x000fe20000000a00 */
[----:B------:R-:W-:Y:S01]  /*2ad0*/  SHF.L.U32 R22, R26, 0x10, RZ ;  /* 0x000000101a167819 */ /* 0x000fe200000006ff */
[----:B------:R-:W-:Y:S01]  /*2ae0*/  FMUL.FTZ R25, R4, UR6 ;  /* 0x0000000604197c20 */ /* 0x000fe20008410000 */
[----:B------:R-:W-:Y:S01]  /*2af0*/  SHF.L.U32 R24, R31, 0x10, RZ ;  /* 0x000000101f187819 */ /* 0x000fe200000006ff */
[----:B------:R-:W-:Y:S01]  /*2b00*/  FMUL.FTZ R32, R32, UR6 ;  /* 0x0000000620207c20 */ /* 0x000fe20008410000 */
[----:B------:R-:W-:Y:S01]  /*2b10*/  ISETP.GE.U32.AND P0, PT, R20, UR16, PT ;  /* 0x0000001014007c0c */ /* 0x000fe2000bf06070 */
[----:B------:R-:W-:Y:S01]  /*2b20*/  FADD.FTZ R22, R22, -R13 ;  /* 0x8000000d16167221 */ /* 0x000fe20000010000 */
[----:B------:R-:W-:Y:S01]  /*2b30*/  SHF.R.S32.HI R21, RZ, 0x1f, R20 ;  /* 0x0000001fff157819 */ /* 0x000fe20000011414 */
[----:B------:R-:W-:Y:S01]  /*2b40*/  FADD.FTZ R24, -R13, R24 ;  /* 0x000000180d187221 */ /* 0x000fe20000010100 */
[----:B------:R-:W-:Y:S01]  /*2b50*/  SHF.L.U32 R23, R5, 0x10, RZ ;  /* 0x0000001005177819 */ /* 0x000fe200000006ff */
[----:B------:R-:W-:Y:S01]  /*2b60*/  FFMA.FTZ R25, R8, R25, R14 ;  /* 0x0000001908197223 */ /* 0x000fe2000001000e */
[----:B------:R-:W-:Y:S01]  /*2b70*/  ISETP.GE.AND.EX P0, PT, R21, UR17, PT, P0 ;  /* 0x0000001115007c0c */ /* 0x000fe2000bf06300 */
[----:B------:R-:W-:Y:S01]  /*2b80*/  FFMA.FTZ R26, R9, R32, R15 ;  /* 0x00000020091a7223 */ /* 0x000fe2000001000f */
[----:B------:R-:W-:Y:S01]  /*2b90*/  SHF.L.U32 R30, R30, 0x10, RZ ;  /* 0x000000101e1e7819 */ /* 0x000fe200000006ff */
[----:B------:R-:W-:Y:S10]  /*2ba0*/  @!P5 BRA `(.L_x_2078) ;  /* 0x000000000028d947 */ /* 0x000ff40003800000 */
        /* <DEDUP_REMOVED lines=10> */
.L_x_2078:
[----:B------:R-:W-:Y:S04]  /*2c50*/  BSSY B0, `(.L_x_2079) ;  /* 0x0000011000007945 */ /* 0x000fe80003800000 */
[----:B------:R-:W-:Y:S05]  /*2c60*/  @!P2 BRA `(.L_x_2080) ;  /* 0x00000000003ca947 */ /* 0x000fea0003800000 */
[C---:B------:R-:W-:Y:S01]  /*2c70*/  IADD3 R4, R2.reuse, 0x20, RZ ;  /* 0x0000002002047810 */ /* 0x040fe20007ffe0ff */
[----:B------:R-:W-:Y:S01]  /*2c80*/  ULDC.64 UR14, c[0x0][0x270] ;  /* 0x00009c00000e7ab9 */ /* 0x000fe20000000a00 */
[----:B------:R-:W-:Y:S02]  /*2c90*/  IADD3 R11, R2, 0x20, RZ ;  /* 0x00000020020b7810 */ /* 0x000fe40007ffe0ff */
[----:B------:R-:W-:Y:S02]  /*2ca0*/  SHF.R.S32.HI R4, RZ, 0x1f, R4 ;  /* 0x0000001fff047819 */ /* 0x000fe40000011404 */
[----:B------:R-:W-:Y:S02]  /*2cb0*/  MOV R5, R19 ;  /* 0x0000001300057202 */ /* 0x000fe40000000f00 */
[----:B------:R-:W-:Y:S01]  /*2cc0*/  F2FP.BF16.F32.PACK_AB R25, R26, R25 ;  /* 0x000000191a19723e */ /* 0x000fe200000010ff */
[----:B------:R-:W-:Y:S01]  /*2cd0*/  IMAD R10, R4, UR14, RZ ;  /* 0x0000000e040a7c24 */ /* 0x000fe2000f8e02ff */
[----:B------:R-:W-:-:S05]  /*2ce0*/  MOV R4, R16 ;  /* 0x0000001000047202 */ /* 0x000fca0000000f00 */
[----:B------:R-:W-:-:S04]  /*2cf0*/  IMAD.WIDE.U32 R4, R11, UR14, R4 ;  /* 0x0000000e0b047c25 */ /* 0x000fc8000f8e0004 */
[----:B------:R-:W-:Y:S01]  /*2d00*/  IMAD R11, R11, UR15, R10 ;  /* 0x0000000f0b0b7c24 */ /* 0x000fe2000f8e020a */
[----:B------:R-:W-:Y:S02]  /*2d10*/  ULDC.64 UR14, c[0x0][0x210] ;  /* 0x00008400000e7ab9 */ /* 0x000fe40000000a00 */
[----:B------:R-:W-:Y:S02]  /*2d20*/  LEA R10, P4, R4, UR14, 0x1 ;  /* 0x0000000e040a7c11 */ /* 0x000fe4000f8808ff */
[----:B------:R-:W-:-:S04]  /*2d30*/  IADD3 R11, R5, R11, RZ ;  /* 0x0000000b050b7210 */ /* 0x000fc80007ffe0ff */
[----:B------:R-:W-:-:S05]  /*2d40*/  LEA.HI.X R11, R4, UR15, R11, 0x1, P4 ;  /* 0x0000000f040b7c11 */ /* 0x000fca000a0f0c0b */
[----:B------:R0:W-:Y:S02]  /*2d50*/  STG.E desc[UR8][R10.64], R25 ;  /* 0x000000190a007986 */ /* 0x0001e4000c101908 */
.L_x_2080:
[----:B------:R-:W-:Y:S05]  /*2d60*/  BSYNC B0 ;  /* 0x0000000000007941 */ /* 0x000fea0003800000 */
.L_x_2079:
[----:B------:R-:W-:Y:S01]  /*2d70*/  FMUL.FTZ R5, R22, UR6 ;  /* 0x0000000616057c20 */ /* 0x000fe20008410000 */
[----:B------:R-:W-:Y:S01]  /*2d80*/  FMUL.FTZ R24, R24, UR6 ;  /* 0x0000000618187c20 */ /* 0x000fe20008410000 */
[----:B------:R-:W-:Y:S01]  /*2d90*/  FADD.FTZ R23, R23, -R13 ;  /* 0x8000000d17177221 */ /* 0x000fe20000010000 */
[----:B------:R-:W-:Y:S01]  /*2da0*/  FADD.FTZ R30, -R13, R30 ;  /* 0x0000001e0d1e7221 */ /* 0x000fe20000010100 */
[----:B------:R-:W-:Y:S01]  /*2db0*/  FFMA.FTZ R22, R8, R5, R14 ;  /* 0x0000000508167223 */ /* 0x000fe2000001000e */
[----:B0-----:R-:W-:Y:S01]  /*2dc0*/  FFMA.FTZ R25, R9, R24, R15 ;  /* 0x0000001809197223 */ /* 0x001fe2000001000f */
        /* <DEDUP_REMOVED lines=11> */
.L_x_2081:
[----:B------:R-:W-:Y:S04]  /*2e80*/  BSSY B0, `(.L_x_2082) ;  /* 0x000000f000007945 */ /* 0x000fe80003800000 */
[----:B------:R-:W-:Y:S05]  /*2e90*/  @!P1 BRA `(.L_x_2083) ;  /* 0x0000000000349947 */ /* 0x000fea0003800000 */
[----:B------:R-:W-:Y:S01]  /*2ea0*/  SHF.R.S32.HI R4, RZ, 0x1f, R36 ;  /* 0x0000001fff047819 */ /* 0x000fe20000011424 */
[----:B------:R-:W-:Y:S01]  /*2eb0*/  ULDC.64 UR14, c[0x0][0x270] ;  /* 0x00009c00000e7ab9 */ /* 0x000fe20000000a00 */
[----:B------:R-:W-:Y:S02]  /*2ec0*/  MOV R5, R19 ;  /* 0x0000001300057202 */ /* 0x000fe40000000f00 */
[----:B------:R-:W-:Y:S01]  /*2ed0*/  F2FP.BF16.F32.PACK_AB R25, R25, R22 ;  /* 0x000000161919723e */ /* 0x000fe200000010ff */
[----:B------:R-:W-:Y:S01]  /*2ee0*/  IMAD R11, R4, UR14, RZ ;  /* 0x0000000e040b7c24 */ /* 0x000fe2000f8e02ff */
[----:B------:R-:W-:-:S03]  /*2ef0*/  MOV R4, R16 ;  /* 0x0000001000047202 */ /* 0x000fc60000000f00 */
[C---:B------:R-:W-:Y:S02]  /*2f00*/  IMAD R11, R36.reuse, UR15, R11 ;  /* 0x0000000f240b7c24 */ /* 0x040fe4000f8e020b */
[----:B------:R-:W-:Y:S01]  /*2f10*/  IMAD.WIDE.U32 R4, R36, UR14, R4 ;  /* 0x0000000e24047c25 */ /* 0x000fe2000f8e0004 */
[----:B------:R-:W-:Y:S02]  /*2f20*/  ULDC.64 UR14, c[0x0][0x210] ;  /* 0x00008400000e7ab9 */ /* 0x000fe40000000a00 */
[----:B------:R-:W-:Y:S02]  /*2f30*/  LEA R10, P4, R4, UR14, 0x1 ;  /* 0x0000000e040a7c11 */ /* 0x000fe4000f8808ff */
[----:B------:R-:W-:-:S04]  /*2f40*/  IADD3 R11, R5, R11, RZ ;  /* 0x0000000b050b7210 */ /* 0x000fc80007ffe0ff */
[----:B------:R-:W-:-:S05]  /*2f50*/  LEA.HI.X R11, R4, UR15, R11, 0x1, P4 ;  /* 0x0000000f040b7c11 */ /* 0x000fca000a0f0c0b */
[----:B------:R0:W-:Y:S02]  /*2f60*/  STG.E desc[UR8][R10.64], R25 ;  /* 0x000000190a007986 */ /* 0x0001e4000c101908 */
.L_x_2083:
[----:B------:R-:W-:Y:S05]  /*2f70*/  BSYNC B0 ;  /* 0x0000000000007941 */ /* 0x000fea0003800000 */
.L_x_2082:
[----:B------:R-:W-:Y:S01]  /*2f80*/  FMUL.FTZ R23, R23, UR6 ;  /* 0x0000000617177c20 */ /* 0x000fe20008410000 */
[----:B------:R-:W-:Y:S01]  /*2f90*/  FMUL.FTZ R30, R30, UR6 ;  /* 0x000000061e1e7c20 */ /* 0x000fe20008410000 */
[----:B------:R-:W-:Y:S01]  /*2fa0*/  SHF.L.U32 R22, R3, 0x10, RZ ;  /* 0x0000001003167819 */ /* 0x000fe200000006ff */
[----:B------:R-:W-:Y:S02]  /*2fb0*/  IMAD.U32 R24, R29, 0x10000, RZ ;  /* 0x000100001d187824 */ /* 0x000fe400078e00ff */
[----:B------:R-:W-:Y:S01]  /*2fc0*/  FFMA.FTZ R3, R8, R23, R14 ;  /* 0x0000001708037223 */ /* 0x000fe2000001000e */
[----:B------:R-:W-:Y:S01]  /*2fd0*/  FFMA.FTZ R26, R9, R30, R15 ;  /* 0x0000001e091a7223 */ /* 0x000fe2000001000f */
[----:B------:R-:W-:Y:S06]  /*2fe0*/  @!P5 BRA `(.L_x_2084) ;  /* 0x000000000028d947 */ /* 0x000fec0003800000 */
        /* <DEDUP_REMOVED lines=10> */
.L_x_2084:
[----:B------:R-:W-:Y:S04]  /*3090*/  BSSY B0, `(.L_x_2085) ;  /* 0x0000010000007945 */ /* 0x000fe80003800000 */
[----:B------:R-:W-:Y:S05]  /*30a0*/  @!P3 BRA `(.L_x_2086) ;  /* 0x000000000038b947 */ /* 0x000fea0003800000 */
[----:B0-----:R-:W-:Y:S01]  /*30b0*/  IADD3 R11, R2, 0x60, RZ ;  /* 0x00000060020b7810 */ /* 0x001fe20007ffe0ff */
[----:B------:R-:W-:Y:S01]  /*30c0*/  ULDC.64 UR14, c[0x0][0x270] ;  /* 0x00009c00000e7ab9 */ /* 0x000fe20000000a00 */
[----:B------:R-:W-:Y:S02]  /*30d0*/  MOV R4, R16 ;  /* 0x0000001000047202 */ /* 0x000fe40000000f00 */
[----:B------:R-:W-:Y:S02]  /*30e0*/  SHF.R.S32.HI R10, RZ, 0x1f, R11 ;  /* 0x0000001fff0a7819 */ /* 0x000fe4000001140b */
[----:B------:R-:W-:Y:S02]  /*30f0*/  MOV R5, R19 ;  /* 0x0000001300057202 */ /* 0x000fe40000000f00 */
[----:B------:R-:W-:Y:S01]  /*3100*/  F2FP.BF16.F32.PACK_AB R3, R26, R3 ;  /* 0x000000031a03723e */ /* 0x000fe200000010ff */
[----:B------:R-:W-:Y:S02]  /*3110*/  IMAD R10, R10, UR14, RZ ;  /* 0x0000000e0a0a7c24 */ /* 0x000fe4000f8e02ff */
[----:B------:R-:W-:-:S04]  /*3120*/  IMAD.WIDE.U32 R4, R11, UR14, R4 ;  /* 0x0000000e0b047c25 */ /* 0x000fc8000f8e0004 */
[----:B------:R-:W-:Y:S01]  /*3130*/  IMAD R11, R11, UR15, R10 ;  /* 0x0000000f0b0b7c24 */ /* 0x000fe2000f8e020a */
[----:B------:R-:W-:Y:S02]  /*3140*/  ULDC.64 UR14, c[0x0][0x210] ;  /* 0x00008400000e7ab9 */ /* 0x000fe40000000a00 */
[----:B------:R-:W-:Y:S02]  /*3150*/  LEA R10, P4, R4, UR14, 0x1 ;  /* 0x0000000e040a7c11 */ /* 0x000fe4000f8808ff */
[----:B------:R-:W-:-:S04]  /*3160*/  IADD3 R11, R5, R11, RZ ;  /* 0x0000000b050b7210 */ /* 0x000fc80007ffe0ff */
[----:B------:R-:W-:-:S05]  /*3170*/  LEA.HI.X R11, R4, UR15, R11, 0x1, P4 ;  /* 0x0000000f040b7c11 */ /* 0x000fca000a0f0c0b */
[----:B------:R1:W-:Y:S02]  /*3180*/  STG.E desc[UR8][R10.64], R3 ;  /* 0x000000030a007986 */ /* 0x0003e4000c101908 */
.L_x_2086:
[----:B------:R-:W-:Y:S05]  /*3190*/  BSYNC B0 ;  /* 0x0000000000007941 */ /* 0x000fea0003800000 */
.L_x_2085:
[----:B------:R-:W-:Y:S01]  /*31a0*/  FADD.FTZ R22, R22, -R13 ;  /* 0x8000000d16167221 */ /* 0x000fe20000010000 */
[----:B------:R-:W-:Y:S01]  /*31b0*/  FADD.FTZ R24, -R13, R24 ;  /* 0x000000180d187221 */ /* 0x000fe20000010100 */
[----:B------:R-:W-:Y:S02]  /*31c0*/  ISETP.LT.U32.AND P0, PT, R37, 0x80, !P0 ;  /* 0x000000802500780c */ /* 0x000fe40004701070 */
[----:B------:R-:W-:Y:S01]  /*31d0*/  FMUL.FTZ R5, R22, UR6 ;  /* 0x0000000616057c20 */ /* 0x000fe20008410000 */
[----:B------:R-:W-:Y:S01]  /*31e0*/  FMUL.FTZ R4, R24, UR6 ;  /* 0x0000000618047c20 */ /* 0x000fe20008410000 */
[C---:B------:R-:W-:Y:S02]  /*31f0*/  IADD3 R23, R2.reuse, 0xa0, RZ ;  /* 0x000000a002177810 */ /* 0x040fe40007ffe0ff */
[----:B-1----:R-:W-:Y:S01]  /*3200*/  IADD3 R3, R2, 0xc0, RZ ;  /* 0x000000c002037810 */ /* 0x002fe20007ffe0ff */
[----:B------:R-:W-:Y:S01]  /*3210*/  FFMA.FTZ R24, R8, R5, R14 ;  /* 0x0000000508187223 */ /* 0x000fe2000001000e */
[----:B------:R-:W-:Y:S01]  /*3220*/  IADD3 R22, R2, 0xe0, RZ ;  /* 0x000000e002167810 */ /* 0x000fe20007ffe0ff */
        /* <DEDUP_REMOVED lines=12> */
.L_x_2087:
        /* <DEDUP_REMOVED lines=14> */
.L_x_2089:
[----:B------:R-:W-:Y:S05]  /*33d0*/  BSYNC B0 ;  /* 0x0000000000007941 */ /* 0x000fea0003800000 */
.L_x_2088:
[----:B------:R-:W-:Y:S02]  /*33e0*/  SHF.L.U32 R24, R6, 0x10, RZ ;  /* 0x0000001006187819 */ /* 0x000fe400000006ff */
[C---:B------:R-:W-:Y:S02]  /*33f0*/  PRMT R6, R7.reuse, 0x7632, R6 ;  /* 0x0000763207067816 */ /* 0x040fe40000000006 */
[C---:B------:R-:W-:Y:S02]  /*3400*/  PRMT R5, R12.reuse, 0x7632, R5 ;  /* 0x000076320c057816 */ /* 0x040fe40000000005 */
[----:B------:R-:W-:Y:S02]  /*3410*/  SHF.L.U32 R26, R7, 0x10, RZ ;  /* 0x00000010071a7819 */ /* 0x000fe400000006ff */
[----:B------:R-:W-:Y:S02]  /*3420*/  SHF.L.U32 R30, R12, 0x10, RZ ;  /* 0x000000100c1e7819 */ /* 0x000fe400000006ff */
[----:B------:R-:W-:Y:S01]  /*3430*/  SHF.L.U32 R28, R28, 0x10, RZ ;  /* 0x000000101c1c7819 */ /* 0x000fe200000006ff */
[--C-:B------:R-:W-:Y:S01]  /*3440*/  FADD.FTZ R7, R26, -R13.reuse ;  /* 0x8000000d1a077221 */ /* 0x100fe20000010000 */
[----:B------:R-:W-:Y:S01]  /*3450*/  SHF.L.U32 R6, R6, 0x10, RZ ;  /* 0x0000001006067819 */ /* 0x000fe200000006ff */
[--C-:B0-----:R-:W-:Y:S01]  /*3460*/  FADD.FTZ R11, R30, -R13.reuse ;  /* 0x8000000d1e0b7221 */ /* 0x101fe20000010000 */
[----:B------:R-:W-:Y:S01]  /*3470*/  SHF.L.U32 R12, R5, 0x10, RZ ;  /* 0x00000010050c7819 */ /* 0x000fe200000006ff */
[----:B------:R-:W-:Y:S01]  /*3480*/  FADD.FTZ R5, R24, -R13 ;  /* 0x8000000d18057221 */ /* 0x000fe20000010000 */
[----:B------:R-:W-:Y:S01]  /*3490*/  ISETP.GE.U32.AND P6, PT, R23, UR16, PT ;  /* 0x0000001017007c0c */ /* 0x000fe2000bfc6070 */
[----:B------:R-:W-:Y:S01]  /*34a0*/  FADD.FTZ R24, -R13, R28 ;  /* 0x0000001c0d187221 */ /* 0x000fe20000010100 */
[----:B------:R-:W-:Y:S01]  /*34b0*/  ISETP.GE.U32.AND P0, PT, R3, UR16, PT ;  /* 0x0000001003007c0c */ /* 0x000fe2000bf06070 */
[C---:B------:R-:W-:Y:S01]  /*34c0*/  FADD.FTZ R6, -R13.reuse, R6 ;  /* 0x000000060d067221 */ /* 0x040fe20000010100 */
[----:B------:R-:W-:Y:S01]  /*34d0*/  ISETP.GE.U32.AND P4, PT, R22, UR16, PT ;  /* 0x0000001016007c0c */ /* 0x000fe2000bf86070 */
[----:B------:R-:W-:Y:S01]  /*34e0*/  FADD.FTZ R12, -R13, R12 ;  /* 0x0000000c0d0c7221 */ /* 0x000fe20000010100 */
[----:B------:R-:W-:Y:S01]  /*34f0*/  SHF.R.S32.HI R20, RZ, 0x1f, R23 ;  /* 0x0000001fff147819 */ /* 0x000fe20000011417 */
[----:B------:R-:W-:Y:S01]  /*3500*/  FMUL.FTZ R5, R5, UR6 ;  /* 0x0000000605057c20 */ /* 0x000fe20008410000 */
[----:B------:R-:W-:Y:S01]  /*3510*/  SHF.R.S32.HI R10, RZ, 0x1f, R3 ;  /* 0x0000001fff0a7819 */ /* 0x000fe20000011403 */
[----:B------:R-:W-:Y:S01]  /*3520*/  FMUL.FTZ R7, R7, UR6 ;  /* 0x0000000607077c20 */ /* 0x000fe20008410000 */
[----:B------:R-:W-:Y:S01]  /*3530*/  SHF.R.S32.HI R4, RZ, 0x1f, R22 ;  /* 0x0000001fff047819 */ /* 0x000fe20000011416 */
[----:B------:R-:W-:Y:S01]  /*3540*/  FMUL.FTZ R11, R11, UR6 ;  /* 0x000000060b0b7c20 */ /* 0x000fe20008410000 */
[----:B------:R-:W-:Y:S01]  /*3550*/  ISETP.GE.AND.EX P6, PT, R20, UR17, PT, P6 ;  /* 0x0000001114007c0c */ /* 0x000fe2000bfc6360 */
[----:B------:R-:W-:Y:S01]  /*3560*/  FMUL.FTZ R24, R24, UR6 ;  /* 0x0000000618187c20 */ /* 0x000fe20008410000 */
[----:B------:R-:W-:Y:S01]  /*3570*/  ISETP.GE.AND.EX P0, PT, R10, UR17, PT, P0 ;  /* 0x000000110a007c0c */ /* 0x000fe2000bf06300 */
[----:B------:R-:W-:Y:S01]  /*3580*/  FMUL.FTZ R6, R6, UR6 ;  /* 0x0000000606067c20 */ /* 0x000fe20008410000 */
[----:B------:R-:W-:Y:S01]  /*3590*/  ISETP.GE.AND.EX P4, PT, R4, UR17, PT, P4 ;  /* 0x0000001104007c0c */ /* 0x000fe2000bf86340 */
[----:B------:R-:W-:Y:S01]  /*35a0*/  FMUL.FTZ R26, R12, UR6 ;  /* 0x000000060c1a7c20 */ /* 0x000fe20008410000 */
[C-C-:B------:R-:W-:Y:S01]  /*35b0*/  FFMA.FTZ R13, R8.reuse, R5, R14.reuse ;  /* 0x00000005080d7223 */ /* 0x140fe2000001000e */
[C-C-:B------:R-:W-:Y:S01]  /*35c0*/  FFMA.FTZ R5, R8.reuse, R7, R14.reuse ;  /* 0x0000000708057223 */ /* 0x140fe2000001000e */
[----:B------:R-:W-:Y:S01]  /*35d0*/  FFMA.FTZ R14, R8, R11, R14 ;  /* 0x0000000b080e7223 */ /* 0x000fe2000001000e */
[----:B------:R-:W-:Y:S01]  /*35e0*/  ISETP.LT.U32.AND P6, PT, R37, 0x80, !P6 ;  /* 0x000000802500780c */ /* 0x000fe200077c1070 */
[--C-:B------:R-:W-:Y:S01]  /*35f0*/  FFMA.FTZ R12, R9, R6, R15.reuse ;  /* 0x00000006090c7223 */ /* 0x100fe2000001000f */
[----:B------:R-:W-:Y:S01]  /*3600*/  ISETP.LT.U32.AND P0, PT, R37, 0x80, !P0 ;  /* 0x000000802500780c */ /* 0x000fe20004701070 */
[--C-:B------:R-:W-:Y:S01]  /*3610*/  FFMA.FTZ R11, R9, R26, R15.reuse ;  /* 0x0000001a090b7223 */ /* 0x100fe2000001000f */
[----:B------:R-:W-:Y:S01]  /*3620*/  ISETP.LT.U32.AND P4, PT, R37, 0x80, !P4 ;  /* 0x000000802500780c */ /* 0x000fe20006781070 */
[----:B------:R-:W-:Y:S01]  /*3630*/  FFMA.FTZ R24, R9, R24, R15 ;  /* 0x0000001809187223 */ /* 0x000fe2000001000f */
[----:B------:R-:W-:Y:S11]  /*3640*/  @!P5 BRA `(.L_x_2090) ;  /* 0x000000000028d947 */ /* 0x000ff60003800000 */
        /* <DEDUP_REMOVED lines=10> */
.L_x_2090:
        /* <DEDUP_REMOVED lines=14> */
.L_x_2092:
[----:B------:R-:W-:Y:S05]  /*37d0*/  BSYNC B0 ;  /* 0x0000000000007941 */ /* 0x000fea0003800000 */
.L_x_2091:
[----:B------:R-:W-:Y:S05]  /*37e0*/  @!P5 BRA `(.L_x_2093) ;  /* 0x000000000028d947 */ /* 0x000fea0003800000 */
        /* <DEDUP_REMOVED lines=10> */
.L_x_2093:
        /* <DEDUP_REMOVED lines=14> */
.L_x_2095:
[----:B------:R-:W-:Y:S05]  /*3970*/  BSYNC B0 ;  /* 0x0000000000007941 */ /* 0x000fea0003800000 */
.L_x_2094:
[----:B------:R-:W-:Y:S05]  /*3980*/  @!P5 BRA `(.L_x_2096) ;  /* 0x000000000028d947 */ /* 0x000fea0003800000 */
[----:B------:R-:W-:Y:S01]  /*3990*/  FMUL.FTZ R3, R14, -1.4426950216293334961 ;  /* 0xbfb8aa3b0e037820 */ /* 0x000fe20000410000 */
[----:B------:R-:W-:-:S05]  /*39a0*/  FMUL.FTZ R6, R11, -1.4426950216293334961 ;  /* 0xbfb8aa3b0b067820 */ /* 0x000fca0000410000 */
[----:B------:R-:W1:Y:S08]  /*39b0*/  MUFU.EX2 R3, R3 ;  /* 0x0000000300037308 */ /* 0x000e700000000800 */
[----:B------:R-:W2:Y:S01]  /*39c0*/  MUFU.EX2 R6, R6 ;  /* 0x0000000600067308 */ /* 0x000ea20000000800 */
[----:B-1----:R-:W-:-:S07]  /*39d0*/  FADD.FTZ R5, R3, 1 ;  /* 0x3f80000003057421 */ /* 0x002fce0000010000 */
[----:B------:R-:W1:Y:S01]  /*39e0*/  MUFU.RCP R5, R5 ;  /* 0x0000000500057308 */ /* 0x000e620000001000 */
[----:B--2---:R-:W-:-:S07]  /*39f0*/  FADD.FTZ R7, R6, 1 ;  /* 0x3f80000006077421 */ /* 0x004fce0000010000 */
[----:B0-----:R-:W0:Y:S01]  /*3a00*/  MUFU.RCP R8, R7 ;  /* 0x0000000700087308 */ /* 0x001e220000001000 */
[----:B-1----:R-:W-:Y:S01]  /*3a10*/  FMUL.FTZ R14, R14, R5 ;  /* 0x000000050e0e7220 */ /* 0x002fe20000410000 */
[----:B0-----:R-:W-:-:S07]  /*3a20*/  FMUL.FTZ R11, R11, R8 ;  /* 0x000000080b0b7220 */ /* 0x001fce0000410000 */
.L_x_2096:
        /* <DEDUP_REMOVED lines=11> */
[----:B-1----:R-:W-:-:S05]  /*3ae0*/  LEA.HI.X R5, R16, UR7, R3, 0x1, P0 ;  /* 0x0000000710057c11 */ /* 0x002fca00080f0c03 */
[----:B------:R2:W-:Y:S02]  /*3af0*/  STG.E desc[UR8][R4.64], R11 ;  /* 0x0000000b04007986 */ /* 0x0005e4000c101908 */
.L_x_2098:
[----:B------:R-:W-:Y:S05]  /*3b00*/  BSYNC B0 ;  /* 0x0000000000007941 */ /* 0x000fea0003800000 */
.L_x_2097:
[----:B------:R-:W-:Y:S02]  /*3b10*/  UIADD3 UR11, UR12, UR11, URZ ;  /* 0x0000000b0c0b7290 */ /* 0x000fe4000fffe03f */
[----:B------:R-:W-:Y:S02]  /*3b20*/  UIADD3 UR4, UR4, 0x1, URZ ;  /* 0x0000000104047890 */ /* 0x000fe4000fffe03f */
[----:B------:R-:W-:-:S06]  /*3b30*/  UISETP.GE.AND UP0, UPT, UR11, UR5, UPT ;  /* 0x000000050b00728c */ /* 0x000fcc000bf06270 */
[----:B------:R-:W-:-:S13]  /*3b40*/  PLOP3.LUT P0, PT, PT, PT, UP0, 0x80, 0x0 ;  /* 0x000000000000781c */ /* 0x000fda0003f0f008 */
[----:B------:R-:W-:Y:S05]  /*3b50*/  @!P0 BRA `(.L_x_2099) ;  /* 0xffffffc400c48947 */ /* 0x000fea000383ffff */
[----:B------:R-:W-:Y:S05]  /*3b60*/  EXIT ;  /* 0x000000000000794d */ /* 0x000fea0003800000 */
.L_x_2100:
        /* <DEDUP_REMOVED lines=9> */
.L_x_3370:


//--------------------- .text._Z35group_norm_nhwc_fwd_one_pass_kernelI11Bf16IOFp32WLi512ELi8ELi128EEv26Group_norm_nhwc_fwd_params --------------------------
	.section	.text._Z35group_norm_nhwc_fwd_one_pass_kernelI11Bf16IOFp32WLi512ELi8ELi128EEv26Group_norm_nhwc_fwd_params,"ax",@progbits
	.align	128
        .global         _Z35group_norm_nhwc_fwd_one_pass_kernelI11Bf16IOFp32WLi512ELi8ELi128EEv26Group_norm_nhwc_fwd_params
        .type           _Z35group_norm_nhwc_fwd_one_pass_kernelI11Bf16IOFp32WLi512ELi8ELi128EEv26Group_norm_nhwc_fwd_params,@function
        .size           _Z35group_norm_nhwc_fwd_one_pass_kernelI11Bf16IOFp32WLi512ELi8ELi128EEv26Group_norm_nhwc_fwd_params,(.L_x_3371 - _Z35group_norm_nhwc_fwd_one_pass_kernelI11Bf16IOFp32WLi512ELi8ELi128EEv26Group_norm_nhwc_fwd_params)
        .other          _Z35group_norm_nhwc_fwd_one_pass_kernelI11Bf16IOFp32WLi512ELi8ELi128EEv26Group_norm_nhwc_fwd_params,@"STO_CUDA_ENTRY STV_DEFAULT"
_Z35group_norm_nhwc_fwd_one_pass_kernelI11Bf16IOFp32WLi512ELi8ELi128EEv26Group_norm_nhwc_fwd_params:
.text._Z35group_norm_nhwc_fwd_one_pass_kernelI11Bf16IOFp32WLi512ELi8ELi128EEv26Group_norm_nhwc_fwd_params:
        /* <DEDUP_REMOVED lines=12> */
[----:B------:R-:W-:Y:S01]  /*00c0*/  ULDC UR11, c[0x0][0x10] ;  /* 0x00000400000b7ab9 */ /* 0x000fe20000000800 */
[----:B------:R-:W-:Y:S01]  /*00d0*/  ULDC.U8 UR12, c[0x0][0x28c] ;  /* 0x0000a300000c7ab9 */ /* 0x000fe20000000000 */
[----:B------:R-:W-:-:S03]  /*00e0*/  ULDC.64 UR8, c[0x0][0x208] ;  /* 0x0000820000087ab9 */ /* 0x000fc60000000a00 */
[----:B------:R-:W1:Y:S01]  /*00f0*/  LDC R2, c[0x0][0x294] ;  /* 0x0000a500ff027b82 */ /* 0x000e620000000800 */
[----:B0-----:R-:W-:Y:S02]  /*0100*/  SHF.R.U32.HI R55, RZ, 0x2, R3 ;  /* 0x00000002ff377819 */ /* 0x001fe40000011603 */
[----:B------:R-:W-:-:S03]  /*0110*/  ISETP.GE.U32.AND P4, PT, R3, 0x80, PT ;  /* 0x000000800300780c */ /* 0x000fc60003f86070 */
[----:B-1----:R-:W-:-:S04]  /*0120*/  IMAD R55, R2, UR7, R55 ;  /* 0x0000000702377c24 */ /* 0x002fc8000f8e0237 */
[C---:B------:R-:W-:Y:S01]  /*0130*/  VIADD R47, R55.reuse, 0x100 ;  /* 0x00000100372f7836 */ /* 0x040fe20000000000 */
[C---:B------:R-:W-:Y:S02]  /*0140*/  IADD3 R2, R55.reuse, 0x140, RZ ;  /* 0x0000014037027810 */ /* 0x040fe40007ffe0ff */
[C---:B------:R-:W-:Y:S02]  /*0150*/  IADD3 R3, R55.reuse, 0x160, RZ ;  /* 0x0000016037037810 */ /* 0x040fe40007ffe0ff */
        /* <DEDUP_REMOVED lines=8> */
[----:B------:R-:W-:Y:S02]  /*01e0*/  ISETP.LT.U32.AND P3, PT, R55, UR4, PT ;  /* 0x0000000437007c0c */ /* 0x000fe4000bf61070 */
[----:B------:R-:W-:-:S02]  /*01f0*/  SHF.R.S32.HI R2, RZ, 0x1f, R55 ;  /* 0x0000001fff027819 */ /* 0x000fc40000011437 */
[C---:B------:R-:W-:Y:S02]  /*0200*/  IADD3 R54, R55.reuse, 0x20, RZ ;  /* 0x0000002037367810 */ /* 0x040fe40007ffe0ff */
[----:B------:R-:W-:Y:S02]  /*0210*/  IADD3 R53, R55, 0x40, RZ ;  /* 0x0000004037357810 */ /* 0x000fe40007ffe0ff */
[----:B------:R-:W-:Y:S02]  /*0220*/  ISETP.LT.AND.EX P1, PT, R3, UR5, !P4, P1 ;  /* 0x0000000503007c0c */ /* 0x000fe4000e721310 */
[----:B------:R-:W-:Y:S02]  /*0230*/  ISETP.LT.AND.EX P2, PT, R4, UR5, !P4, P2 ;  /* 0x0000000504007c0c */ /* 0x000fe4000e741320 */
[----:B------:R-:W-:Y:S02]  /*0240*/  ISETP.LT.AND.EX P6, PT, R2, UR5, !P4, P3 ;  /* 0x0000000502007c0c */ /* 0x000fe4000e7c1330 */
[----:B------:R-:W-:-:S02]  /*0250*/  ISETP.LT.U32.AND P5, PT, R54, UR4, PT ;  /* 0x0000000436007c0c */ /* 0x000fc4000bfa1070 */
[----:B------:R-:W-:Y:S02]  /*0260*/  ISETP.LT.U32.AND P3, PT, R53, UR4, PT ;  /* 0x0000000435007c0c */ /* 0x000fe4000bf61070 */
[----:B------:R-:W-:Y:S02]  /*0270*/  SHF.R.S32.HI R3, RZ, 0x1f, R54 ;  /* 0x0000001fff037819 */ /* 0x000fe40000011436 */
[----:B------:R-:W-:Y:S02]  /*0280*/  SHF.R.S32.HI R4, RZ, 0x1f, R53 ;  /* 0x0000001fff047819 */ /* 0x000fe40000011435 */
[----:B------:R-:W-:Y:S02]  /*0290*/  IADD3 R52, R55, 0x60, RZ ;  /* 0x0000006037347810 */ /* 0x000fe40007ffe0ff */
[----:B------:R-:W-:Y:S02]  /*02a0*/  P2R R63, PR, RZ, 0x40 ;  /* 0x00000040ff3f7803 */ /* 0x000fe40000000000 */
[----:B------:R-:W-:-:S02]  /*02b0*/  ISETP.LT.AND.EX P5, PT, R3, UR5, !P4, P5 ;  /* 0x0000000503007c0c */ /* 0x000fc4000e7a1350 */
[----:B------:R-:W-:Y:S02]  /*02c0*/  ISETP.LT.AND.EX P6, PT, R4, UR5, !P4, P3 ;  /* 0x0000000504007c0c */ /* 0x000fe4000e7c1330 */
[----:B------:R-:W-:Y:S02]  /*02d0*/  SHF.R.S32.HI R5, RZ, 0x1f, R52 ;  /* 0x0000001fff057819 */ /* 0x000fe40000011434 */
[----:B------:R-:W-:Y:S02]  /*02e0*/  ISETP.LT.U32.AND P3, PT, R52, UR4, PT ;  /* 0x0000000434007c0c */ /* 0x000fe4000bf61070 */
[----:B------:R-:W-:Y:S02]  /*02f0*/  IADD3 R51, R55, 0x80, RZ ;  /* 0x0000008037337810 */ /* 0x000fe40007ffe0ff */
[----:B------:R-:W-:Y:S02]  /*0300*/  P2R R62, PR, RZ, 0x20 ;  /* 0x00000020ff3e7803 */ /* 0x000fe40000000000 */
[----:B------:R-:W-:-:S02]  /*0310*/  ISETP.LT.AND.EX P5, PT, R5, UR5, !P4, P3 ;  /* 0x0000000505007c0c */ /* 0x000fc4000e7a1330 */
[----:B------:R-:W-:Y:S02]  /*0320*/  SHF.R.S32.HI R6, RZ, 0x1f, R51 ;  /* 0x0000001fff067819 */ /* 0x000fe40000011433 */
[----:B------:R-:W-:Y:S02]  /*0330*/  ISETP.LT.U32.AND P3, PT, R51, UR4, PT ;  /* 0x0000000433007c0c */ /* 0x000fe4000bf61070 */
[----:B------:R-:W-:Y:S02]  /*0340*/  IADD3 R50, R55, 0xa0, RZ ;  /* 0x000000a037327810 */ /* 0x000fe40007ffe0ff */
[----:B------:R-:W-:Y:S02]  /*0350*/  P2R R61, PR, RZ, 0x40 ;  /* 0x00000040ff3d7803 */ /* 0x000fe40000000000 */
[----:B------:R-:W-:Y:S02]  /*0360*/  ISETP.LT.AND.EX P6, PT, R6, UR5, !P4, P3 ;  /* 0x0000000506007c0c */ /* 0x000fe4000e7c1330 */
[----:B------:R-:W-:-:S02]  /*0370*/  SHF.R.S32.HI R7, RZ, 0x1f, R50 ;  /* 0x0000001fff077819 */ /* 0x000fc40000011432 */
[----:B------:R-:W-:Y:S02]  /*0380*/  ISETP.LT.U32.AND P3, PT, R50, UR4, PT ;  /* 0x0000000432007c0c */ /* 0x000fe4000bf61070 */
[----:B------:R-:W-:Y:S02]  /*0390*/  IADD3 R49, R55, 0xc0, RZ ;  /* 0x000000c037317810 */ /* 0x000fe40007ffe0ff */
[----:B------:R-:W-:Y:S02]  /*03a0*/  P2R R60, PR, RZ, 0x20 ;  /* 0x00000020ff3c7803 */ /* 0x000fe40000000000 */
[----:B------:R-:W-:Y:S02]  /*03b0*/  ISETP.LT.AND.EX P5, PT, R7, UR5, !P4, P3 ;  /* 0x0000000507007c0c */ /* 0x000fe4000e7a1330 */
[----:B------:R-:W-:Y:S02]  /*03c0*/  SHF.R.S32.HI R8, RZ, 0x1f, R49 ;  /* 0x0000001fff087819 */ /* 0x000fe40000011431 */
[----:B------:R-:W-:-:S02]  /*03d0*/  ISETP.LT.U32.AND P3, PT, R49, UR4, PT ;  /* 0x0000000431007c0c */ /* 0x000fc4000bf61070 */
[----:B------:R-:W-:Y:S02]  /*03e0*/  IADD3 R48, R55, 0xe0, RZ ;  /* 0x000000e037307810 */ /* 0x000fe40007ffe0ff */
[----:B------:R-:W-:Y:S02]  /*03f0*/  P2R R59, PR, RZ, 0x40 ;  /* 0x00000040ff3b7803 */ /* 0x000fe40000000000 */
[----:B------:R-:W-:Y:S02]  /*0400*/  ISETP.LT.AND.EX P6, PT, R8, UR5, !P4, P3 ;  /* 0x0000000508007c0c */ /* 0x000fe4000e7c1330 */
[----:B------:R-:W-:Y:S02]  /*0410*/  SHF.R.S32.HI R9, RZ, 0x1f, R48 ;  /* 0x0000001fff097819 */ /* 0x000fe40000011430 */
[----:B------:R-:W-:Y:S02]  /*0420*/  ISETP.LT.U32.AND P3, PT, R48, UR4, PT ;  /* 0x0000000430007c0c */ /* 0x000fe4000bf61070 */
[----:B------:R-:W-:-:S02]  /*0430*/  P2R R58, PR, RZ, 0x20 ;  /* 0x00000020ff3a7803 */ /* 0x000fc40000000000 */
[----:B------:R-:W-:Y:S02]  /*0440*/  ISETP.LT.AND.EX P5, PT, R9, UR5, !P4, P3 ;  /* 0x0000000509007c0c */ /* 0x000fe4000e7a1330 */
[----:B------:R-:W-:Y:S02]  /*0450*/  IADD3 R46, R55, 0x120, RZ ;  /* 0x00000120372e7810 */ /* 0x000fe40007ffe0ff */
[----:B------:R-:W-:Y:S02]  /*0460*/  SHF.R.S32.HI R10, RZ, 0x1f, R47 ;  /* 0x0000001fff0a7819 */ /* 0x000fe4000001142f */
[----:B------:R-:W-:Y:S02]  /*0470*/  ISETP.LT.U32.AND P3, PT, R47, UR4, PT ;  /* 0x000000042f007c0c */ /* 0x000fe4000bf61070 */
[----:B------:R-:W-:Y:S02]  /*0480*/  P2R R56, PR, RZ, 0x20 ;  /* 0x00000020ff387803 */ /* 0x000fe40000000000 */
[----:B------:R-:W-:-:S02]  /*0490*/  SHF.R.S32.HI R11, RZ, 0x1f, R46 ;  /* 0x0000001fff0b7819 */ /* 0x000fc4000001142e */
[----:B------:R-:W-:Y:S01]  /*04a0*/  ISETP.LT.U32.AND P5, PT, R46, UR4, PT ;  /* 0x000000042e007c0c */ /* 0x000fe2000bfa1070 */
[----:B------:R-:W-:Y:S01]  /*04b0*/  UMOV UR4, URZ ;  /* 0x0000003f00047c82 */ /* 0x000fe20008000000 */
[----:B------:R-:W-:Y:S02]  /*04c0*/  ISETP.LT.AND.EX P3, PT, R10, UR5, !P4, P3 ;  /* 0x000000050a007c0c */ /* 0x000fe4000e761330 */
[----:B------:R-:W-:Y:S02]  /*04d0*/  P2R R57, PR, RZ, 0x40 ;  /* 0x00000040ff397803 */ /* 0x000fe40000000000 */
[----:B------:R-:W-:-:S13]  /*04e0*/  ISETP.LT.AND.EX P4, PT, R11, UR5, !P4, P5 ;  /* 0x000000050b007c0c */ /* 0x000fda000e781350 */
.L_x_2161:
[----:B01----:R-:W0:Y:S01]  /*04f0*/  LDC R21, c[0x0][0x288] ;  /* 0x0000a200ff157b82 */ /* 0x003e220000000800 */
[----:B------:R-:W1:Y:S01]  /*0500*/  S2R R22, SR_TID.X ;  /* 0x0000000000167919 */ /* 0x000e620000002100 */
[----:B------:R-:W-:Y:S01]  /*0510*/  P2R R16, PR, RZ, 0x4 ;  /* 0x00000004ff107803 */ /* 0x000fe20000000000 */
[----:B------:R-:W-:Y:S01]  /*0520*/  ULDC.64 UR14, c[0x0][0x280] ;  /* 0x0000a000000e7ab9 */ /* 0x000fe20000000a00 */
[----:B------:R-:W-:Y:S01]  /*0530*/  ISETP.NE.AND P2, PT, R63, RZ, PT ;  /* 0x000000ff3f00720c */ /* 0x000fe20003f45270 */
[----:B------:R-:W-:Y:S01]  /*0540*/  VIADD R27, R55, 0x140 ;  /* 0x00000140371b7836 */ /* 0x000fe20000000000 */
[----:B------:R-:W-:Y:S02]  /*0550*/  ISETP.NE.AND P6, PT, R62, RZ, PT ;  /* 0x000000ff3e00720c */ /* 0x000fe40003fc5270 */
[----:B------:R-:W-:Y:S02]  /*0560*/  P2R R17, PR, RZ, 0x2 ;  /* 0x00000002ff117803 */ /* 0x000fe40000000000 */
[----:B------:R-:W-:-:S02]  /*0570*/  ISETP.NE.AND P1, PT, R61, RZ, PT ;  /* 0x000000ff3d00720c */ /* 0x000fc40003f25270 */
[----:B------:R-:W-:-:S05]  /*0580*/  P2R R23, PR, RZ, 0x8 ;  /* 0x00000008ff177803 */ /* 0x000fca0000000000 */
[----:B------:R-:W2:Y:S01]  /*0590*/  @P2 LDC.64 R38, c[0x0][0x220] ;  /* 0x00008800ff262b82 */ /* 0x000ea20000000a00 */
[----:B0-----:R-:W-:-:S07]  /*05a0*/  IABS R15, R21 ;  /* 0x00000015000f7213 */ /* 0x001fce0000000000 */
[----:B------:R-:W0:Y:S01]  /*05b0*/  @P6 LDC.64 R36, c[0x0][0x220] ;  /* 0x00008800ff246b82 */ /* 0x000e220000000a00 */
[----:B------:R-:W3:Y:S07]  /*05c0*/  I2F.RP R14, R15 ;  /* 0x0000000f000e7306 */ /* 0x000eee0000209400 */
[----:B------:R-:W4:Y:S01]  /*05d0*/  @P1 LDC.64 R34, c[0x0][0x220] ;  /* 0x00008800ff221b82 */ /* 0x000f220000000a00 */
[----:B---3--:R-:W3:Y:S02]  /*05e0*/  MUFU.RCP R14, R14 ;  /* 0x0000000e000e7308 */ /* 0x008ee40000001000 */
[----:B---3--:R-:W-:-:S06]  /*05f0*/  IADD3 R12, R14, 0xffffffe, RZ ;  /* 0x0ffffffe0e0c7810 */ /* 0x008fcc0007ffe0ff */
[----:B------:R3:W5:Y:S02]  /*0600*/  F2I.FTZ.U32.TRUNC.NTZ R13, R12 ;  /* 0x0000000c000d7305 */ /* 0x000764000021f000 */
[----:B---3--:R-:W-:Y:S01]  /*0610*/  HFMA2.MMA R12, -RZ, RZ, 0, 0 ;  /* 0x00000000ff0c7435 */ /* 0x008fe200000001ff */
[----:B-----5:R-:W-:-:S05]  /*0620*/  IADD3 R18, RZ, -R13, RZ ;  /* 0x8000000dff127210 */ /* 0x020fca0007ffe0ff */
[----:B------:R-:W-:Y:S01]  /*0630*/  IMAD R19, R18, R15, RZ ;  /* 0x0000000f12137224 */ /* 0x000fe200078e02ff */
[----:B------:R-:W-:-:S03]  /*0640*/  IABS R18, UR10 ;  /* 0x0000000a00127c13 */ /* 0x000fc60008000000 */
[----:B------:R-:W-:Y:S01]  /*0650*/  IMAD.HI.U32 R13, R13, R19, R12 ;  /* 0x000000130d0d7227 */ /* 0x000fe200078e000c */
[----:B------:R-:W-:-:S05]  /*0660*/  LOP3.LUT R12, R21, UR10, RZ, 0x3c, !PT ;  /* 0x0000000a150c7c12 */ /* 0x000fca000f8e3cff */
[----:B------:R-:W-:-:S05]  /*0670*/  IMAD.HI.U32 R13, R13, R18, RZ ;  /* 0x000000120d0d7227 */ /* 0x000fca00078e00ff */
[----:B------:R-:W-:-:S05]  /*0680*/  IADD3 R14, -R13, RZ, RZ ;  /* 0x000000ff0d0e7210 */ /* 0x000fca0007ffe1ff */
[----:B------:R-:W-:-:S05]  /*0690*/  IMAD R14, R15, R14, R18 ;  /* 0x0000000e0f0e7224 */ /* 0x000fca00078e0212 */
[----:B------:R-:W-:-:S13]  /*06a0*/  ISETP.GT.U32.AND P5, PT, R15, R14, PT ;  /* 0x0000000e0f00720c */ /* 0x000fda0003fa4070 */
[-C--:B------:R-:W-:Y:S02]  /*06b0*/  @!P5 IADD3 R14, R14, -R15.reuse, RZ ;  /* 0x8000000f0e0ed210 */ /* 0x080fe40007ffe0ff */
[----:B------:R-:W-:Y:S02]  /*06c0*/  @!P5 IADD3 R13, R13, 0x1, RZ ;  /* 0x000000010d0dd810 */ /* 0x000fe40007ffe0ff */
[----:B------:R-:W-:Y:S02]  /*06d0*/  ISETP.GE.U32.AND P5, PT, R14, R15, PT ;  /* 0x0000000f0e00720c */ /* 0x000fe40003fa6070 */
[----:B-1----:R-:W-:-:S04]  /*06e0*/  SHF.L.U32 R14, R22, 0x1, RZ ;  /* 0x00000001160e7819 */ /* 0x002fc800000006ff */
[----:B------:R-:W-:-:S07]  /*06f0*/  LOP3.LUT R73, R14, 0x6, RZ, 0xc0, !PT ;  /* 0x000000060e497812 */ /* 0x000fce00078ec0ff */
[----:B------:R-:W-:Y:S02]  /*0700*/  @P5 IADD3 R13, R13, 0x1, RZ ;  /* 0x000000010d0d5810 */ /* 0x000fe40007ffe0ff */
[----:B------:R-:W-:Y:S02]  /*0710*/  ISETP.GE.AND P5, PT, R12, RZ, PT ;  /* 0x000000ff0c00720c */ /* 0x000fe40003fa6270 */
[----:B------:R-:W-:Y:S02]  /*0720*/  MOV R69, R13 ;  /* 0x0000000d00457202 */ /* 0x000fe40000000f00 */
[----:B------:R-:W1:Y:S09]  /*0730*/  @P2 LDC.64 R12, c[0x0][0x270] ;  /* 0x00009c00ff0c2b82 */ /* 0x000e720000000a00 */
[----:B------:R-:W-:-:S02]  /*0740*/  @!P5 IADD3 R69, -R69, RZ, RZ ;  /* 0x000000ff4545d210 */ /* 0x000fc40007ffe1ff */
[----:B------:R-:W-:-:S13]  /*0750*/  ISETP.NE.AND P5, PT, R21, RZ, PT ;  /* 0x000000ff1500720c */ /* 0x000fda0003fa5270 */
[----:B------:R-:W-:-:S04]  /*0760*/  @!P5 LOP3.LUT R69, RZ, R21, RZ, 0x33, !PT ;  /* 0x00000015ff45d212 */ /* 0x000fc800078e33ff */
[--C-:B------:R-:W-:Y:S01]  /*0770*/  SHF.R.S32.HI R14, RZ, 0x1f, R69.reuse ;  /* 0x0000001fff0e7819 */ /* 0x100fe20000011445 */
[----:B------:R-:W-:-:S04]  /*0780*/  IMAD.MOV R72, RZ, RZ, -R69 ;  /* 0x000000ffff487224 */ /* 0x000fc800078e0a45 */
[----:B------:R-:W-:Y:S02]  /*0790*/  IMAD R72, R21, R72, UR10 ;  /* 0x0000000a15487e24 */ /* 0x000fe4000f8e0248 */
[----:B------:R-:W-:-:S03]  /*07a0*/  IMAD R14, R14, UR14, RZ ;  /* 0x0000000e0e0e7c24 */ /* 0x000fc6000f8e02ff */
[----:B------:R-:W-:Y:S01]  /*07b0*/  LEA R72, R72, R73, 0x3 ;  /* 0x0000004948487211 */ /* 0x000fe200078e18ff */
[----:B------:R-:W-:Y:S02]  /*07c0*/  IMAD R71, R69, UR15, R14 ;  /* 0x0000000f45477c24 */ /* 0x000fe4000f8e020e */
[----:B-1----:R-:W-:Y:S01]  /*07d0*/  @P2 IMAD R14, R2, R12, RZ ;  /* 0x0000000c020e2224 */ /* 0x002fe200078e02ff */
[----:B------:R-:W-:-:S03]  /*07e0*/  SHF.R.S32.HI R73, RZ, 0x1f, R72 ;  /* 0x0000001fff497819 */ /* 0x000fc60000011448 */
[----:B------:R-:W-:Y:S02]  /*07f0*/  @P2 IMAD R15, R55, R13, R14 ;  /* 0x0000000d370f2224 */ /* 0x000fe400078e020e */
[----:B------:R-:W-:Y:S01]  /*0800*/  IMAD.WIDE.U32 R68, R69, UR14, R72 ;  /* 0x0000000e45447c25 */ /* 0x000fe2000f8e0048 */
[----:B------:R-:W-:-:S04]  /*0810*/  ULDC.64 UR14, c[0x0][0x278] ;  /* 0x00009e00000e7ab9 */ /* 0x000fc80000000a00 */
[----:B------:R-:W-:Y:S02]  /*0820*/  IADD3 R71, R69, R71, RZ ;  /* 0x0000004745477210 */ /* 0x000fe40007ffe0ff */
[----:B------:R-:W-:-:S05]  /*0830*/  @P2 MOV R70, R68 ;  /* 0x0000004400462202 */ /* 0x000fca0000000f00 */
[----:B------:R-:W-:-:S05]  /*0840*/  @P2 IMAD.WIDE.U32 R12, R55, R12, R70 ;  /* 0x0000000c370c2225 */ /* 0x000fca00078e0046 */
[----:B------:R-:W-:Y:S02]  /*0850*/  @P2 IADD3 R13, R13, R15, RZ ;  /* 0x0000000f0d0d2210 */ /* 0x000fe40007ffe0ff */
[C---:B--2---:R-:W-:Y:S02]  /*0860*/  @P2 LEA R38, P5, R12.reuse, R38, 0x1 ;  /* 0x000000260c262211 */ /* 0x044fe400078a08ff */
[----:B------:R-:W-:Y:S02]  /*0870*/  @P6 MOV R15, R71 ;  /* 0x00000047000f6202 */ /* 0x000fe40000000f00 */
[----:B------:R-:W-:Y:S02]  /*0880*/  @P2 LEA.HI.X R39, R12, R39, R13, 0x1, P5 ;  /* 0x000000270c272211 */ /* 0x000fe400028f0c0d */
        /* <DEDUP_REMOVED lines=8> */
[C---:B0-----:R-:W-:Y:S02]  /*0910*/  @P6 LEA R36, P5, R14.reuse, R36, 0x1 ;  /* 0x000000240e246211 */ /* 0x041fe400078a08ff */
[----:B------:R-:W-:Y:S02]  /*0920*/  @P1 MOV R15, R71 ;  /* 0x00000047000f1202 */ /* 0x000fe40000000f00 */
[----:B------:R-:W-:Y:S02]  /*0930*/  @P6 LEA.HI.X R37, R14, R37, R12, 0x1, P5 ;  /* 0x000000250e256211 */ /* 0x000fe400028f0c0c */
[----:B------:R-:W0:Y:S01]  /*0940*/  @P1 LDC.64 R12, c[0x0][0x270] ;  /* 0x00009c00ff0c1b82 */ /* 0x000e220000000a00 */
[----:B------:R-:W-:-:S13]  /*0950*/  ISETP.NE.AND P6, PT, R59, RZ, PT ;  /* 0x000000ff3b00720c */ /* 0x000fda0003fc5270 */
[----:B------:R-:W1:Y:S01]  /*0960*/  @P6 LDC.64 R30, c[0x0][0x220] ;  /* 0x00008800ff1e6b82 */ /* 0x000e620000000a00 */
[----:B0-----:R-:W-:-:S04]  /*0970*/  @P1 IMAD R14, R4, R12, RZ ;  /* 0x0000000c040e1224 */ /* 0x001fc800078e02ff */
[----:B------:R-:W-:Y:S01]  /*0980*/  @P1 IMAD R13, R53, R13, R14 ;  /* 0x0000000d350d1224 */ /* 0x000fe200078e020e */
[----:B------:R-:W-:-:S05]  /*0990*/  @P1 MOV R14, R68 ;  /* 0x00000044000e1202 */ /* 0x000fca0000000f00 */
[----:B------:R-:W-:-:S04]  /*09a0*/  @P1 IMAD.WIDE.U32 R14, R53, R12, R14 ;  /* 0x0000000c350e1225 */ /* 0x000fc800078e000e */
[----:B------:R-:W-:Y:S01]  /*09b0*/  @P1 IMAD.IADD R12, R15, 0x1, R13 ;  /* 0x000000010f0c1824 */ /* 0x000fe200078e020d */
[C---:B----4-:R-:W-:Y:S02]  /*09c0*/  @P1 LEA R34, P5, R14.reuse, R34, 0x1 ;  /* 0x000000220e221211 */ /* 0x050fe400078a08ff */
[----:B------:R-:W-:Y:S02]  /*09d0*/  @P2 MOV R15, R71 ;  /* 0x00000047000f2202 */ /* 0x000fe40000000f00 */
[----:B------:R-:W-:Y:S02]  /*09e0*/  @P1 LEA.HI.X R35, R14, R35, R12, 0x1, P5 ;  /* 0x000000230e231211 */ /* 0x000fe400028f0c0c */
[----:B------:R-:W0:Y:S01]  /*09f0*/  @P2 LDC.64 R12, c[0x0][0x270] ;  /* 0x00009c00ff0c2b82 */ /* 0x000e220000000a00 */
[----:B------:R-:W-:-:S13]  /*0a00*/  ISETP.NE.AND P1, PT, R58, RZ, PT ;  /* 0x000000ff3a00720c */ /* 0x000fda0003f25270 */
[----:B------:R-:W3:Y:S01]  /*0a10*/  @P1 LDC.64 R28, c[0x0][0x220] ;  /* 0x00008800ff1c1b82 */ /* 0x000ee20000000a00 */
[----:B0-----:R-:W-:-:S04]  /*0a20*/  @P2 IMAD R14, R5, R12, RZ ;  /* 0x0000000c050e2224 */ /* 0x001fc800078e02ff */
[----:B------:R-:W-:Y:S01]  /*0a30*/  @P2 IMAD R13, R52, R13, R14 ;  /* 0x0000000d340d2224 */ /* 0x000fe200078e020e */
[----:B------:R-:W-:-:S05]  /*0a40*/  @P2 MOV R14, R68 ;  /* 0x00000044000e2202 */ /* 0x000fca0000000f00 */
[----:B------:R-:W-:-:S05]  /*0a50*/  @P2 IMAD.WIDE.U32 R14, R52, R12, R14 ;  /* 0x0000000c340e2225 */ /* 0x000fca00078e000e */
[----:B------:R-:W-:Y:S02]  /*0a60*/  @P2 IADD3 R12, R15, R13, RZ ;  /* 0x0000000d0f0c2210 */ /* 0x000fe40007ffe0ff */
[C---:B--2---:R-:W-:Y:S02]  /*0a70*/  @P2 LEA R32, P5, R14.reuse, R32, 0x1 ;  /* 0x000000200e202211 */ /* 0x044fe400078a08ff */
[----:B------:R-:W-:Y:S02]  /*0a80*/  @P6 MOV R15, R71 ;  /* 0x00000047000f6202 */ /* 0x000fe40000000f00 */
[----:B------:R-:W-:Y:S02]  /*0a90*/  @P2 LEA.HI.X R33, R14, R33, R12, 0x1, P5 ;  /* 0x000000210e212211 */ /* 0x000fe400028f0c0c */
        /* <DEDUP_REMOVED lines=8> */
[C---:B-1----:R-:W-:Y:S02]  /*0b20*/  @P6 LEA R30, P5, R14.reuse, R30, 0x1 ;  /* 0x0000001e0e1e6211 */ /* 0x042fe400078a08ff */
[----:B------:R-:W-:Y:S02]  /*0b30*/  @P1 MOV R15, R71 ;  /* 0x00000047000f1202 */ /* 0x000fe40000000f00 */
[----:B------:R-:W-:Y:S02]  /*0b40*/  @P6 LEA.HI.X R31, R14, R31, R12, 0x1, P5 ;  /* 0x0000001f0e1f6211 */ /* 0x000fe400028f0c0c */
[----:B------:R-:W0:Y:S01]  /*0b50*/  @P1 LDC.64 R12, c[0x0][0x270] ;  /* 0x00009c00ff0c1b82 */ /* 0x000e220000000a00 */
[----:B------:R-:W-:Y:S01]  /*0b60*/  ISETP.NE.AND P6, PT, R56, RZ, PT ;  /* 0x000000ff3800720c */ /* 0x000fe20003fc5270 */
[----:B0-----:R-:W-:-:S04]  /*0b70*/  @P1 IMAD R14, R7, R12, RZ ;  /* 0x0000000c070e1224 */ /* 0x001fc800078e02ff */
[----:B------:R-:W-:Y:S01]  /*0b80*/  @P1 IMAD R13, R50, R13, R14 ;  /* 0x0000000d320d1224 */ /* 0x000fe200078e020e */
[----:B------:R-:W-:-:S05]  /*0b90*/  @P1 MOV R14, R68 ;  /* 0x00000044000e1202 */ /* 0x000fca0000000f00 */
[----:B------:R-:W-:-:S05]  /*0ba0*/  @P1 IMAD.WIDE.U32 R14, R50, R12, R14 ;  /* 0x0000000c320e1225 */ /* 0x000fca00078e000e */
[----:B------:R-:W-:Y:S01]  /*0bb0*/  @P1 IADD3 R12, R15, R13, RZ ;  /* 0x0000000d0f0c1210 */ /* 0x000fe20007ffe0ff */
[----:B------:R-:W-:Y:S01]  /*0bc0*/  @P2 IMAD.MOV.U32 R15, RZ, RZ, R71 ;  /* 0x000000ffff0f2224 */ /* 0x000fe200078e0047 */
[----:B---3--:R-:W-:-:S04]  /*0bd0*/  @P1 LEA R28, P5, R14, R28, 0x1 ;  /* 0x0000001c0e1c1211 */ /* 0x008fc800078a08ff */
[----:B------:R-:W-:Y:S02]  /*0be0*/  @P1 LEA.HI.X R29, R14, R29, R12, 0x1, P5 ;  /* 0x0000001d0e1d1211 */ /* 0x000fe400028f0c0c */
[----:B------:R-:W0:Y:S01]  /*0bf0*/  @P2 LDC.64 R12, c[0x0][0x270] ;  /* 0x00009c00ff0c2b82 */ /* 0x000e220000000a00 */
[----:B------:R-:W-:Y:S02]  /*0c00*/  ISETP.NE.AND P1, PT, R17, RZ, PT ;  /* 0x000000ff1100720c */ /* 0x000fe40003f25270 */
[----:B------:R-:W-:Y:S01]  /*0c10*/  @P6 MOV R17, R71 ;  /* 0x0000004700116202 */ /* 0x000fe20000000f00 */
[----:B0-----:R-:W-:-:S04]  /*0c20*/  @P2 IMAD R14, R8, R12, RZ ;  /* 0x0000000c080e2224 */ /* 0x001fc800078e02ff */
[----:B------:R-:W-:Y:S01]  /*0c30*/  @P2 IMAD R13, R49, R13, R14 ;  /* 0x0000000d310d2224 */ /* 0x000fe200078e020e */
[----:B------:R-:W-:-:S05]  /*0c40*/  @P2 MOV R14, R68 ;  /* 0x00000044000e2202 */ /* 0x000fca0000000f00 */
[----:B------:R-:W-:-:S05]  /*0c50*/  @P2 IMAD.WIDE.U32 R14, R49, R12, R14 ;  /* 0x0000000c310e2225 */ /* 0x000fca00078e000e */
[----:B------:R-:W-:Y:S02]  /*0c60*/  @P2 IADD3 R12, R15, R13, RZ ;  /* 0x0000000d0f0c2210 */ /* 0x000fe40007ffe0ff */
[----:B--2---:R-:W-:-:S04]  /*0c70*/  @P2 LEA R20, P5, R14, R20, 0x1 ;  /* 0x000000140e142211 */ /* 0x004fc800078a08ff */
[----:B------:R-:W-:Y:S02]  /*0c80*/  @P2 LEA.HI.X R21, R14, R21, R12, 0x1, P5 ;  /* 0x000000150e152211 */ /* 0x000fe400028f0c0c */
[----:B------:R-:W0:Y:S01]  /*0c90*/  @P6 LDC.64 R12, c[0x0][0x270] ;  /* 0x00009c00ff0c6b82 */ /* 0x000e220000000a00 */
[----:B------:R-:W-:-:S07]  /*0ca0*/  ISETP.NE.AND P2, PT, R16, RZ, PT ;  /* 0x000000ff1000720c */ /* 0x000fce0003f45270 */
[----:B------:R-:W1:Y:S01]  /*0cb0*/  @P6 LDC.64 R14, c[0x0][0x220] ;  /* 0x00008800ff0e6b82 */ /* 0x000e620000000a00 */
        /* <DEDUP_REMOVED lines=8> */
[----:B------:R-:W0:Y:S08]  /*0d40*/  @P3 LDC.64 R12, c[0x0][0x270] ;  /* 0x00009c00ff0c3b82 */ /* 0x000e300000000a00 */
        /* <DEDUP_REMOVED lines=10> */
[----:B------:R-:W-:-:S04]  /*0df0*/  ISETP.NE.AND P3, PT, R58, RZ, PT ;  /* 0x000000ff3a00720c */ /* 0x000fc80003f65270 */
[----:B------:R-:W-:Y:S02]  /*0e00*/  P2R R19, PR, RZ, 0x8 ;  /* 0x00000008ff137803 */ /* 0x000fe40000000000 */
[----:B------:R-:W-:Y:S01]  /*0e10*/  ISETP.NE.AND P3, PT, R59, RZ, PT ;  /* 0x000000ff3b00720c */ /* 0x000fe20003f65270 */
[----:B------:R-:W1:Y:S03]  /*0e20*/  @P4 LDC.64 R14, c[0x0][0x220] ;  /* 0x00008800ff0e4b82 */ /* 0x000e660000000a00 */
[----:B------:R-:W-:Y:S02]  /*0e30*/  P2R R24, PR, RZ, 0x8 ;  /* 0x00000008ff187803 */ /* 0x000fe40000000000 */
[----:B------:R-:W-:-:S04]  /*0e40*/  ISETP.NE.AND P3, PT, R60, RZ, PT ;  /* 0x000000ff3c00720c */ /* 0x000fc80003f65270 */
[----:B------:R-:W-:Y:S02]  /*0e50*/  P2R R18, PR, RZ, 0x8 ;  /* 0x00000008ff127803 */ /* 0x000fe40000000000 */
[----:B------:R-:W-:-:S04]  /*0e60*/  ISETP.NE.AND P3, PT, R61, RZ, PT ;  /* 0x000000ff3d00720c */ /* 0x000fc80003f65270 */
[----:B------:R-:W-:Y:S01]  /*0e70*/  P2R R25, PR, RZ, 0x8 ;  /* 0x00000008ff197803 */ /* 0x000fe20000000000 */
[----:B0-----:R-:W-:Y:S01]  /*0e80*/  @P4 IMAD R16, R11, R12, RZ ;  /* 0x0000000c0b104224 */ /* 0x001fe200078e02ff */
[----:B------:R-:W-:-:S03]  /*0e90*/  ISETP.NE.AND P3, PT, R62, RZ, PT ;  /* 0x000000ff3e00720c */ /* 0x000fc60003f65270 */
[C---:B------:R-:W-:Y:S01]  /*0ea0*/  @P4 IMAD R13, R46.reuse, R13, R16 ;  /* 0x0000000d2e0d4224 */ /* 0x040fe200078e0210 */
[----:B------:R-:W-:Y:S02]  /*0eb0*/  @P4 MOV R16, R68 ;  /* 0x0000004400104202 */ /* 0x000fe40000000f00 */
[----:B------:R-:W-:Y:S02]  /*0ec0*/  P2R R26, PR, RZ, 0x8 ;  /* 0x00000008ff1a7803 */ /* 0x000fe40000000000 */
[----:B------:R-:W-:Y:S01]  /*0ed0*/  ISETP.NE.AND P3, PT, R63, RZ, PT ;  /* 0x000000ff3f00720c */ /* 0x000fe20003f65270 */
[----:B------:R-:W-:-:S05]  /*0ee0*/  @P4 IMAD.WIDE.U32 R16, R46, R12, R16 ;  /* 0x0000000c2e104225 */ /* 0x000fca00078e0010 */
[----:B------:R-:W-:Y:S02]  /*0ef0*/  @P4 IADD3 R12, R17, R13, RZ ;  /* 0x0000000d110c4210 */ /* 0x000fe40007ffe0ff */
[C---:B-1----:R-:W-:Y:S02]  /*0f00*/  @P4 LEA R64, P5, R16.reuse, R14, 0x1 ;  /* 0x0000000e10404211 */ /* 0x042fe400078a08ff */
[----:B------:R-:W-:Y:S02]  /*0f10*/  SHF.R.S32.HI R17, RZ, 0x1f, R27 ;  /* 0x0000001fff117819 */ /* 0x000fe4000001141b */
[----:B------:R-:W-:Y:S02]  /*0f20*/  @P4 LEA.HI.X R65, R16, R15, R12, 0x1, P5 ;  /* 0x0000000f10414211 */ /* 0x000fe400028f0c0c */
        /* <DEDUP_REMOVED lines=31> */
[----:B------:R-:W-:-:S03]  /*1120*/  IADD3 R27, R55, 0x1a0, RZ ;  /* 0x000001a0371b7810 */ /* 0x000fc60007ffe0ff */
[----:B------:R-:W-:Y:S01]  /*1130*/  @P2 IMAD.IADD R12, R17, 0x1, R13 ;  /* 0x00000001110c2824 */ /* 0x000fe200078e020d */
[C---:B-1----:R-:W-:Y:S02]  /*1140*/  @P2 LEA R76, P5, R16.reuse, R14, 0x1 ;  /* 0x0000000e104c2211 */ /* 0x042fe400078a08ff */
[----:B------:R-:W-:Y:S02]  /*1150*/  SHF.R.S32.HI R17, RZ, 0x1f, R27 ;  /* 0x0000001fff117819 */ /* 0x000fe4000001141b */
[----:B------:R-:W-:Y:S02]  /*1160*/  @P2 LEA.HI.X R77, R16, R15, R12, 0x1, P5 ;  /* 0x0000000f104d2211 */ /* 0x000fe400028f0c0c */
        /* <DEDUP_REMOVED lines=11> */
[----:B-1----:R-:W-:-:S04]  /*1220*/  @P5 LEA R14, P6, R16, R14, 0x1 ;  /* 0x0000000e100e5211 */ /* 0x002fc800078c08ff */
[----:B------:R-:W-:Y:S01]  /*1230*/  @P5 LEA.HI.X R15, R16, R15, R12, 0x1, P6 ;  /* 0x0000000f100f5211 */ /* 0x000fe200030f0c0c */
[----:B------:R-:W-:Y:S01]  /*1240*/  HFMA2.MMA R12, -RZ, RZ, 0, 0 ;  /* 0x00000000ff0c7435 */ /* 0x000fe200000001ff */
[----:B------:R-:W-:-:S04]  /*1250*/  IADD3 R27, R55, 0x1c0, RZ ;  /* 0x000001c0371b7810 */ /* 0x000fc80007ffe0ff */
[----:B------:R-:W-:-:S05]  /*1260*/  SHF.R.S32.HI R13, RZ, 0x1f, R27 ;  /* 0x0000001fff0d7819 */ /* 0x000fca000001141b */
[----:B------:R0:W2:Y:S01]  /*1270*/  @P5 LDG.E R12, desc[UR8][R14.64] ;  /* 0x000000080e0c5981 */ /* 0x0000a2000c1e1900 */
[----:B------:R-:W-:-:S04]  /*1280*/  ISETP.GE.U32.AND P5, PT, R27, UR14, PT ;  /* 0x0000000e1b007c0c */ /* 0x000fc8000bfa6070 */
[----:B------:R-:W-:-:S04]  /*1290*/  ISETP.GE.AND.EX P5, PT, R13, UR15, PT, P5 ;  /* 0x0000000f0d007c0c */ /* 0x000fc8000bfa6350 */
[----:B------:R-:W-:-:S13]  /*12a0*/  ISETP.LT.U32.AND P5, PT, R22, 0x80, !P5 ;  /* 0x000000801600780c */ /* 0x000fda0006fa1070 */
[----:B0-----:R-:W0:Y:S01]  /*12b0*/  @P5 LDC.64 R14, c[0x0][0x270] ;  /* 0x00009c00ff0e5b82 */ /* 0x001e220000000a00 */
[----:B------:R-:W-:-:S07]  /*12c0*/  @P5 MOV R45, R71 ;  /* 0x00000047002d5202 */ /* 0x000fce0000000f00 */
[----:B------:R-:W1:Y:S01]  /*12d0*/  @P5 LDC.64 R16, c[0x0][0x220] ;  /* 0x00008800ff105b82 */ /* 0x000e620000000a00 */
[----:B0-----:R-:W-:-:S04]  /*12e0*/  @P5 IMAD R44, R13, R14, RZ ;  /* 0x0000000e0d2c5224 */ /* 0x001fc800078e02ff */
[----:B------:R-:W-:Y:S01]  /*12f0*/  @P5 IMAD R13, R27, R15, R44 ;  /* 0x0000000f1b0d5224 */ /* 0x000fe200078e022c */
[----:B------:R-:W-:-:S05]  /*1300*/  @P5 MOV R44, R68 ;  /* 0x00000044002c5202 */ /* 0x000fca0000000f00 */
[----:B------:R-:W-:-:S05]  /*1310*/  @P5 IMAD.WIDE.U32 R44, R27, R14, R44 ;  /* 0x0000000e1b2c5225 */ /* 0x000fca00078e002c */
[----:B------:R-:W-:Y:S02]  /*1320*/  @P5 IADD3 R13, R45, R13, RZ ;  /* 0x0000000d2d0d5210 */ /* 0x000fe40007ffe0ff */
[----:B-1----:R-:W-:-:S04]  /*1330*/  @P5 LEA R16, P6, R44, R16, 0x1 ;  /* 0x000000102c105211 */ /* 0x002fc800078c08ff */
[----:B------:R-:W-:Y:S01]  /*1340*/  @P5 LEA.HI.X R17, R44, R17, R13, 0x1, P6 ;  /* 0x000000112c115211 */ /* 0x000fe200030f0c0d */
[----:B------:R-:W-:Y:S01]  /*1350*/  HFMA2.MMA R13, -RZ, RZ, 0, 0 ;  /* 0x00000000ff0d7435 */ /* 0x000fe200000001ff */
[----:B------:R-:W-:-:S05]  /*1360*/  VIADD R27, R55, 0x1e0 ;  /* 0x000001e0371b7836 */ /* 0x000fca0000000000 */
[----:B------:R-:W-:-:S04]  /*1370*/  SHF.R.S32.HI R45, RZ, 0x1f, R27 ;  /* 0x0000001fff2d7819 */ /* 0x000fc8000001141b */
[----:B------:R0:W3:Y:S01]  /*1380*/  @P5 LDG.E R13, desc[UR8][R16.64] ;  /* 0x00000008100d5981 */ /* 0x0000e2000c1e1900 */
[----:B------:R-:W-:-:S04]  /*1390*/  ISETP.GE.U32.AND P5, PT, R27, UR14, PT ;  /* 0x0000000e1b007c0c */ /* 0x000fc8000bfa6070 */
[----:B------:R-:W-:-:S04]  /*13a0*/  ISETP.GE.AND.EX P5, PT, R45, UR15, PT, P5 ;  /* 0x0000000f2d007c0c */ /* 0x000fc8000bfa6350 */
[----:B------:R-:W-:-:S13]  /*13b0*/  ISETP.LT.U32.AND P5, PT, R22, 0x80, !P5 ;  /* 0x000000801600780c */ /* 0x000fda0006fa1070 */
[----:B------:R-:W1:Y:S08]  /*13c0*/  @P5 LDC.64 R14, c[0x0][0x270] ;  /* 0x00009c00ff0e5b82 */ /* 0x000e700000000a00 */
[----:B0-----:R-:W0:Y:S01]  /*13d0*/  @P5 LDC.64 R16, c[0x0][0x220] ;  /* 0x00008800ff105b82 */ /* 0x001e220000000a00 */
[----:B-1----:R-:W-:Y:S01]  /*13e0*/  @P5 IMAD R44, R45, R14, RZ ;  /* 0x0000000e2d2c5224 */ /* 0x002fe200078e02ff */
[----:B------:R-:W-:-:S03]  /*13f0*/  @P5 MOV R45, R71 ;  /* 0x00000047002d5202 */ /* 0x000fc60000000f00 */
[----:B------:R-:W-:Y:S01]  /*1400*/  @P5 IMAD R15, R27, R15, R44 ;  /* 0x0000000f1b0f5224 */ /* 0x000fe200078e022c */
[----:B------:R-:W-:-:S05]  /*1410*/  @P5 MOV R44, R68 ;  /* 0x00000044002c5202 */ /* 0x000fca0000000f00 */
[----:B------:R-:W-:-:S05]  /*1420*/  @P5 IMAD.WIDE.U32 R44, R27, R14, R44 ;  /* 0x0000000e1b2c5225 */ /* 0x000fca00078e002c */
[----:B------:R-:W-:Y:S01]  /*1430*/  @P5 IADD3 R15, R45, R15, RZ ;  /* 0x0000000f2d0f5210 */ /* 0x000fe20007ffe0ff */
[----:B------:R-:W-:Y:S01]  /*1440*/  HFMA2.MMA R45, -RZ, RZ, 0, 0 ;  /* 0x00000000ff2d7435 */ /* 0x000fe200000001ff */
[----:B0-----:R-:W-:-:S04]  /*1450*/  @P5 LEA R16, P6, R44, R16, 0x1 ;  /* 0x000000102c105211 */ /* 0x001fc800078c08ff */
[----:B------:R-:W-:Y:S02]  /*1460*/  @P5 LEA.HI.X R17, R44, R17, R15, 0x1, P6 ;  /* 0x000000112c115211 */ /* 0x000fe400030f0c0f */
[----:B------:R-:W-:Y:S02]  /*1470*/  CS2R R14, SRZ ;  /* 0x00000000000e7805 */ /* 0x000fe4000001ff00 */
[----:B------:R-:W-:Y:S01]  /*1480*/  ISETP.NE.AND P6, PT, R56, RZ, PT ;  /* 0x000000ff3800720c */ /* 0x000fe20003fc5270 */
[----:B------:R-:W4:Y:S01]  /*1490*/  @P3 LDG.E R45, desc[UR8][R38.64] ;  /* 0x00000008262d3981 */ /* 0x000f22000c1e1900 */
[----:B------:R-:W-:-:S03]  /*14a0*/  ISETP.NE.AND P3, PT, R26, RZ, PT ;  /* 0x000000ff1a00720c */ /* 0x000fc60003f65270 */
[----:B------:R0:W5:Y:S01]  /*14b0*/  @P5 LDG.E R14, desc[UR8][R16.64] ;  /* 0x00000008100e5981 */ /* 0x000162000c1e1900 */
[----:B------:R-:W-:-:S09]  /*14c0*/  ISETP.NE.AND P5, PT, R57, RZ, PT ;  /* 0x000000ff3900720c */ /* 0x000fd20003fa5270 */
[----:B------:R-:W2:Y:S01]  /*14d0*/  @P3 LDG.E R15, desc[UR8][R36.64] ;  /* 0x00000008240f3981 */ /* 0x000ea2000c1e1900 */
[----:B------:R-:W-:Y:S02]  /*14e0*/  ISETP.NE.AND P3, PT, R25, RZ, PT ;  /* 0x000000ff1900720c */ /* 0x000fe40003f65270 */
[----:B0-----:R-:W-:-:S11]  /*14f0*/  CS2R R16, SRZ ;  /* 0x0000000000107805 */ /* 0x001fd6000001ff00 */
[----:B------:R-:W3:Y:S01]  /*1500*/  @P3 LDG.E R16, desc[UR8][R34.64] ;  /* 0x0000000822103981 */ /* 0x000ee2000c1e1900 */
[----:B------:R-:W-:Y:S02]  /*1510*/  ISETP.NE.AND P3, PT, R18, RZ, PT ;  /* 0x000000ff1200720c */ /* 0x000fe40003f65270 */
[----:B------:R-:W-:-:S11]  /*1520*/  MOV R18, RZ ;  /* 0x000000ff00127202 */ /* 0x000fd60000000f00 */
[----:B------:R-:W5:Y:S01]  /*1530*/  @P3 LDG.E R17, desc[UR8][R32.64] ;  /* 0x0000000820113981 */ /* 0x000f62000c1e1900 */
[----:B------:R-:W-:-:S13]  /*1540*/  ISETP.NE.AND P3, PT, R24, RZ, PT ;  /* 0x000000ff1800720c */ /* 0x000fda0003f65270 */
[----:B------:R-:W5:Y:S01]  /*1550*/  @P3 LDG.E R18, desc[UR8][R30.64] ;  /* 0x000000081e123981 */ /* 0x000f62000c1e1900 */
[----:B------:R-:W-:Y:S01]  /*1560*/  ISETP.NE.AND P3, PT, R19, RZ, PT ;  /* 0x000000ff1300720c */ /* 0x000fe20003f65270 */
[----:B------:R-:W-:Y:S01]  /*1570*/  HFMA2.MMA R19, -RZ, RZ, 0, 0 ;  /* 0x00000000ff137435 */ /* 0x000fe200000001ff */
[----:B------:R-:W-:-:S06]  /*1580*/  CS2R R24, SRZ ;  /* 0x0000000000187805 */ /* 0x000fcc000001ff00 */
[----:B------:R-:W5:Y:S04]  /*1590*/  @P5 LDG.E R24, desc[UR8][R20.64] ;  /* 0x0000000814185981 */ /* 0x000f68000c1e1900 */
[----:B------:R-:W5:Y:S04]  /*15a0*/  @P6 LDG.E R25, desc[UR8][R42.64] ;  /* 0x000000082a196981 */ /* 0x000f68000c1e1900 */
[----:B------:R0:W5:Y:S01]  /*15b0*/  @P3 LDG.E R19, desc[UR8][R28.64] ;  /* 0x000000081c133981 */ /* 0x000162000c1e1900 */
[----:B------:R-:W-:Y:S02]  /*15c0*/  ISETP.NE.AND P3, PT, R23, RZ, PT ;  /* 0x000000ff1700720c */ /* 0x000fe40003f65270 */
[----:B------:R-:W-:-:S06]  /*15d0*/  CS2R R26, SRZ ;  /* 0x00000000001a7805 */ /* 0x000fcc000001ff00 */
[----:B------:R-:W5:Y:S05]  /*15e0*/  @P4 LDG.E R27, desc[UR8][R64.64] ;  /* 0x00000008401b4981 */ /* 0x000f6a000c1e1900 */
[----:B------:R-:W5:Y:S01]  /*15f0*/  @P3 LDG.E R26, desc[UR8][R40.64] ;  /* 0x00000008281a3981 */ /* 0x000f62000c1e1900 */
[----:B0-----:R-:W-:-:S06]  /*1600*/  CS2R R28, SRZ ;  /* 0x00000000001c7805 */ /* 0x001fcc000001ff00 */
[----:B------:R-:W5:Y:S01]  /*1610*/  @P0 LDG.E R28, desc[UR8][R74.64] ;  /* 0x000000084a1c0981 */ /* 0x000f62000c1e1900 */
[----:B------:R-:W-:-:S03]  /*1620*/  MOV R30, RZ ;  /* 0x000000ff001e7202 */ /* 0x000fc60000000f00 */
[----:B------:R-:W5:Y:S04]  /*1630*/  @P1 LDG.E R29, desc[UR8][R66.64] ;  /* 0x00000008421d1981 */ /* 0x000f68000c1e1900 */
[----:B------:R-:W5:Y:S01]  /*1640*/  @P2 LDG.E R30, desc[UR8][R76.64] ;  /* 0x000000084c1e2981 */ /* 0x000f62000c1e1900 */
[----:B----4-:R-:W-:-:S04]  /*1650*/  PRMT R20, R45, 0x7632, R20 ;  /* 0x000076322d147816 */ /* 0x010fc80000000014 */
[----:B------:R-:W-:Y:S02]  /*1660*/  SHF.L.U32 R21, R20, 0x10, RZ ;  /* 0x0000001014157819 */ /* 0x000fe400000006ff */
[----:B------:R-:W-:Y:S02]  /*1670*/  SHF.L.U32 R20, R45, 0x10, RZ ;  /* 0x000000102d147819 */ /* 0x000fe400000006ff */
[----:B--2---:R-:W-:-:S04]  /*1680*/  PRMT R23, R15, 0x7632, R23 ;  /* 0x000076320f177816 */ /* 0x004fc80000000017 */
[----:B------:R-:W-:Y:S01]  /*1690*/  SHF.L.U32 R32, R23, 0x10, RZ ;  /* 0x0000001017207819 */ /* 0x000fe200000006ff */
[----:B------:R-:W-:Y:S01]  /*16a0*/  FMUL.FTZ R23, R21, R21 ;  /* 0x0000001515177220 */ /* 0x000fe20000410000 */
[----:B------:R-:W-:Y:S02]  /*16b0*/  IMAD.U32 R31, R15, 0x10000, RZ ;  /* 0x000100000f1f7824 */ /* 0x000fe400078e00ff */
[----:B------:R-:W-:Y:S01]  /*16c0*/  FADD.FTZ R21, R20, R21 ;  /* 0x0000001514157221 */ /* 0x000fe20000010000 */
[----:B------:R-:W-:Y:S01]  /*16d0*/  FMUL.FTZ R34, R32, R32 ;  /* 0x0000002020227220 */ /* 0x000fe20000410000 */
[----:B------:R-:W-:Y:S01]  /*16e0*/  FFMA.FTZ R23, R20, R20, R23 ;  /* 0x0000001414177223 */ /* 0x000fe20000010017 */
[C---:B------:R-:W-:Y:S01]  /*16f0*/  FADD.FTZ R32, R31.reuse, R32 ;  /* 0x000000201f207221 */ /* 0x040fe20000010000 */
[----:B---3--:R-:W-:Y:S01]  /*1700*/  PRMT R20, R16, 0x7632, R20 ;  /* 0x0000763210147816 */ /* 0x008fe20000000014 */
[----:B------:R-:W-:Y:S01]  /*1710*/  FFMA.FTZ R34, R31, R31, R34 ;  /* 0x0000001f1f227223 */ /* 0x000fe20000010022 */
[----:B------:R-:W-:Y:S01]  /*1720*/  FADD.FTZ R21, RZ, R21 ;  /* 0x00000015ff157221 */ /* 0x000fe20000010000 */
[----:B------:R-:W-:Y:S01]  /*1730*/  FADD.FTZ R23, RZ, R23 ;  /* 0x00000017ff177221 */ /* 0x000fe20000010000 */
[----:B------:R-:W-:-:S02]  /*1740*/  SHF.L.U32 R31, R20, 0x10, RZ ;  /* 0x00000010141f7819 */ /* 0x000fc400000006ff */
[----:B------:R-:W-:Y:S01]  /*1750*/  SHF.L.U32 R20, R16, 0x10, RZ ;  /* 0x0000001010147819 */ /* 0x000fe200000006ff */
[----:B------:R-:W-:Y:S01]  /*1760*/  FADD.FTZ R21, R21, R32 ;  /* 0x0000002015157221 */ /* 0x000fe20000010000 */
[----:B------:R-:W-:Y:S01]  /*1770*/  FADD.FTZ R23, R23, R34 ;  /* 0x0000002217177221 */ /* 0x000fe20000010000 */
[----:B-----5:R-:W-:Y:S02]  /*1780*/  PRMT R33, R17, 0x7632, R33 ;  /* 0x0000763211217816 */ /* 0x020fe40000000021 */
[----:B------:R-:W-:Y:S02]  /*1790*/  FADD.FTZ R32, R20, R31 ;  /* 0x0000001f14207221 */ /* 0x000fe40000010000 */
[----:B------:R-:W-:Y:S01]  /*17a0*/  SHF.L.U32 R34, R33, 0x10, RZ ;  /* 0x0000001021227819 */ /* 0x000fe200000006ff */
[----:B------:R-:W-:Y:S01]  /*17b0*/  FMUL.FTZ R33, R31, R31 ;  /* 0x0000001f1f217220 */ /* 0x000fe20000410000 */
[----:B------:R-:W-:Y:S01]  /*17c0*/  SHF.L.U32 R31, R17, 0x10, RZ ;  /* 0x00000010111f7819 */ /* 0x000fe200000006ff */
[----:B------:R-:W-:-:S02]  /*17d0*/  FADD.FTZ R21, R21, R32 ;  /* 0x0000002015157221 */ /* 0x000fc40000010000 */
[----:B------:R-:W-:Y:S01]  /*17e0*/  FFMA.FTZ R20, R20, R20, R33 ;  /* 0x0000001414147223 */ /* 0x000fe20000010021 */
[----:B------:R-:W-:Y:S01]  /*17f0*/  FMUL.FTZ R32, R34, R34 ;  /* 0x0000002222207220 */ /* 0x000fe20000410000 */
[C---:B------:R-:W-:Y:S01]  /*1800*/  PRMT R35, R18.reuse, 0x7632, R35 ;  /* 0x0000763212237816 */ /* 0x040fe20000000023 */
[----:B------:R-:W-:Y:S01]  /*1810*/  FADD.FTZ R34, R31, R34 ;  /* 0x000000221f227221 */ /* 0x000fe20000010000 */
[----:B------:R-:W-:Y:S01]  /*1820*/  FADD.FTZ R20, R23, R20 ;  /* 0x0000001417147221 */ /* 0x000fe20000010000 */
[----:B------:R-:W-:Y:S01]  /*1830*/  FFMA.FTZ R31, R31, R31, R32 ;  /* 0x0000001f1f1f7223 */ /* 0x000fe20000010020 */
[----:B------:R-:W-:Y:S02]  /*1840*/  SHF.L.U32 R36, R35, 0x10, RZ ;  /* 0x0000001023247819 */ /* 0x000fe400000006ff */
[----:B------:R-:W-:Y:S01]  /*1850*/  SHF.L.U32 R23, R18, 0x10, RZ ;  /* 0x0000001012177819 */ /* 0x000fe200000006ff */
[----:B------:R-:W-:Y:S02]  /*1860*/  FADD.FTZ R20, R20, R31 ;  /* 0x0000001f14147221 */ /* 0x000fe40000010000 */
[----:B------:R-:W-:-:S02]  /*1870*/  FMUL.FTZ R32, R36, R36 ;  /* 0x0000002424207220 */ /* 0x000fc40000410000 */
[C---:B------:R-:W-:Y:S02]  /*1880*/  FADD.FTZ R36, R23.reuse, R36 ;  /* 0x0000002417247221 */ /* 0x040fe40000010000 */
[----:B------:R-:W-:Y:S01]  /*1890*/  FFMA.FTZ R23, R23, R23, R32 ;  /* 0x0000001717177223 */ /* 0x000fe20000010020 */
[----:B------:R-:W-:Y:S01]  /*18a0*/  PRMT R31, R19, 0x7632, R31 ;  /* 0x00007632131f7816 */ /* 0x000fe2000000001f */
[----:B------:R-:W-:Y:S01]  /*18b0*/  FADD.FTZ R21, R21, R34 ;  /* 0x0000002215157221 */ /* 0x000fe20000010000 */
[----:B------:R-:W-:Y:S02]  /*18c0*/  PRMT R33, R24, 0x7632, R33 ;  /* 0x0000763218217816 */ /* 0x000fe40000000021 */
[----:B------:R-:W-:Y:S02]  /*18d0*/  SHF.L.U32 R32, R31, 0x10, RZ ;  /* 0x000000101f207819 */ /* 0x000fe400000006ff */
[----:B------:R-:W-:Y:S01]  /*18e0*/  SHF.L.U32 R31, R19, 0x10, RZ ;  /* 0x00000010131f7819 */ /* 0x000fe200000006ff */
[----:B------:R-:W-:Y:S01]  /*18f0*/  FADD.FTZ R21, R21, R36 ;  /* 0x0000002415157221 */ /* 0x000fe20000010000 */
[----:B------:R-:W-:Y:S01]  /*1900*/  SHF.L.U32 R36, R33, 0x10, RZ ;  /* 0x0000001021247819 */ /* 0x000fe200000006ff */
[----:B------:R-:W-:-:S02]  /*1910*/  FMUL.FTZ R34, R32, R32 ;  /* 0x0000002020227220 */ /* 0x000fc40000410000 */
[C---:B------:R-:W-:Y:S01]  /*1920*/  FADD.FTZ R32, R31.reuse, R32 ;  /* 0x000000201f207221 */ /* 0x040fe20000010000 */
[----:B------:R-:W-:Y:S01]  /*1930*/  FADD.FTZ R20, R20, R23 ;  /* 0x0000001714147221 */ /* 0x000fe20000010000 */
[----:B------:R-:W-:Y:S01]  /*1940*/  SHF.L.U32 R23, R24, 0x10, RZ ;  /* 0x0000001018177819 */ /* 0x000fe200000006ff */
[----:B------:R-:W-:Y:S01]  /*1950*/  FFMA.FTZ R31, R31, R31, R34 ;  /* 0x0000001f1f1f7223 */ /* 0x000fe20000010022 */
[----:B------:R-:W-:Y:S01]  /*1960*/  PRMT R33, R25, 0x7632, R33 ;  /* 0x0000763219217816 */ /* 0x000fe20000000021 */
[----:B------:R-:W-:Y:S01]  /*1970*/  FADD.FTZ R21, R21, R32 ;  /* 0x0000002015157221 */ /* 0x000fe20000010000 */
[----:B------:R-:W-:Y:S01]  /*1980*/  FMUL.FTZ R32, R36, R36 ;  /* 0x0000002424207220 */ /* 0x000fe20000410000 */
[----:B------:R-:W-:Y:S01]  /*1990*/  FADD.FTZ R36, R23, R36 ;  /* 0x0000002417247221 */ /* 0x000fe20000010000 */
[----:B------:R-:W-:Y:S01]  /*19a0*/  FADD.FTZ R20, R20, R31 ;  /* 0x0000001f14147221 */ /* 0x000fe20000010000 */
[----:B------:R-:W-:Y:S02]  /*19b0*/  IMAD.U32 R34, R33, 0x10000, RZ ;  /* 0x0001000021227824 */ /* 0x000fe400078e00ff */
[----:B------:R-:W-:Y:S01]  /*19c0*/  FFMA.FTZ R23, R23, R23, R32 ;  /* 0x0000001717177223 */ /* 0x000fe20000010020 */
[----:B------:R-:W-:Y:S01]  /*19d0*/  SHF.L.U32 R31, R25, 0x10, RZ ;  /* 0x00000010191f7819 */ /* 0x000fe200000006ff */
[----:B------:R-:W-:-:S02]  /*19e0*/  FMUL.FTZ R32, R34, R34 ;  /* 0x0000002222207220 */ /* 0x000fc40000410000 */
[--C-:B------:R-:W-:Y:S01]  /*19f0*/  FADD.FTZ R20, R20, R23.reuse ;  /* 0x0000001714147221 */ /* 0x100fe20000010000 */
[C---:B------:R-:W-:Y:S01]  /*1a00*/  PRMT R23, R26.reuse, 0x7632, R23 ;  /* 0x000076321a177816 */ /* 0x040fe20000000017 */
[C---:B------:R-:W-:Y:S01]  /*1a10*/  FADD.FTZ R34, R31.reuse, R34 ;  /* 0x000000221f227221 */ /* 0x040fe20000010000 */
[----:B------:R-:W-:Y:S01]  /*1a20*/  FFMA.FTZ R31, R31, R31, R32 ;  /* 0x0000001f1f1f7223 */ /* 0x000fe20000010020 */
[----:B------:R-:W-:Y:S01]  /*1a30*/  FADD.FTZ R21, R21, R36 ;  /* 0x0000002415157221 */ /* 0x000fe20000010000 */
[----:B------:R-:W-:Y:S02]  /*1a40*/  SHF.L.U32 R32, R23, 0x10, RZ ;  /* 0x0000001017207819 */ /* 0x000fe400000006ff */
[----:B------:R-:W-:Y:S02]  /*1a50*/  SHF.L.U32 R23, R26, 0x10, RZ ;  /* 0x000000101a177819 */ /* 0x000fe400000006ff */
[----:B------:R-:W-:Y:S01]  /*1a60*/  PRMT R33, R27, 0x7632, R33 ;  /* 0x000076321b217816 */ /* 0x000fe20000000021 */
[----:B------:R-:W-:Y:S01]  /*1a70*/  FADD.FTZ R21, R21, R34 ;  /* 0x0000002215157221 */ /* 0x000fe20000010000 */
[----:B------:R-:W-:Y:S01]  /*1a80*/  FMUL.FTZ R34, R32, R32 ;  /* 0x0000002020227220 */ /* 0x000fe20000410000 */
[----:B------:R-:W-:Y:S01]  /*1a90*/  FADD.FTZ R32, R23, R32 ;  /* 0x0000002017207221 */ /* 0x000fe20000010000 */
[----:B------:R-:W-:Y:S01]  /*1aa0*/  SHF.L.U32 R36, R33, 0x10, RZ ;  /* 0x0000001021247819 */ /* 0x000fe200000006ff */
[----:B------:R-:W-:Y:S01]  /*1ab0*/  FADD.FTZ R20, R20, R31 ;  /* 0x0000001f14147221 */ /* 0x000fe20000010000 */
[----:B------:R-:W-:Y:S01]  /*1ac0*/  SHF.L.U32 R31, R27, 0x10, RZ ;  /* 0x000000101b1f7819 */ /* 0x000fe200000006ff */
[----:B------:R-:W-:Y:S01]  /*1ad0*/  FADD.FTZ R21, R21, R32 ;  /* 0x0000002015157221 */ /* 0x000fe20000010000 */
[----:B------:R-:W-:Y:S01]  /*1ae0*/  PRMT R33, R28, 0x7632, R33 ;  /* 0x000076321c217816 */ /* 0x000fe20000000021 */
[----:B------:R-:W-:Y:S01]  /*1af0*/  FFMA.FTZ R23, R23, R23, R34 ;  /* 0x0000001717177223 */ /* 0x000fe20000010022 */
[----:B------:R-:W-:Y:S01]  /*1b00*/  FMUL.FTZ R32, R36, R36 ;  /* 0x0000002424207220 */ /* 0x000fe20000410000 */
[----:B------:R-:W-:Y:S01]  /*1b10*/  FADD.FTZ R36, R31, R36 ;  /* 0x000000241f247221 */ /* 0x000fe20000010000 */
[----:B------:R-:W-:Y:S01]  /*1b20*/  SHF.L.U32 R34, R33, 0x10, RZ ;  /* 0x0000001021227819 */ /* 0x000fe200000006ff */
[----:B------:R-:W-:Y:S01]  /*1b30*/  FADD.FTZ R20, R20, R23 ;  /* 0x0000001714147221 */ /* 0x000fe20000010000 */
[----:B------:R-:W-:Y:S01]  /*1b40*/  FFMA.FTZ R31, R31, R31, R32 ;  /* 0x0000001f1f1f7223 */ /* 0x000fe20000010020 */
[----:B------:R-:W-:-:S02]  /*1b50*/  SHF.L.U32 R23, R28, 0x10, RZ ;  /* 0x000000101c177819 */ /* 0x000fc400000006ff */
[----:B------:R-:W-:Y:S01]  /*1b60*/  FMUL.FTZ R32, R34, R34 ;  /* 0x0000002222207220 */ /* 0x000fe20000410000 */
[--C-:B------:R-:W-:Y:S01]  /*1b70*/  FADD.FTZ R20, R20, R31.reuse ;  /* 0x0000001f14147221 */ /* 0x100fe20000010000 */
[----:B------:R-:W-:Y:S01]  /*1b80*/  PRMT R31, R29, 0x7632, R31 ;  /* 0x000076321d1f7816 */ /* 0x000fe2000000001f */
        /* <DEDUP_REMOVED lines=11> */
[----:B------:R-:W-:Y:S01]  /*1c40*/  PRMT R33, R12, 0x7632, R33 ;  /* 0x000076320c217816 */ /* 0x000fe20000000021 */
[----:B------:R-:W-:Y:S01]  /*1c50*/  FFMA.FTZ R31, R31, R31, R34 ;  /* 0x0000001f1f1f7223 */ /* 0x000fe20000010022 */
[----:B------:R-:W-:Y:S01]  /*1c60*/  SHF.L.U32 R23, R30, 0x10, RZ ;  /* 0x000000101e177819 */ /* 0x000fe200000006ff */
[----:B------:R-:W-:Y:S01]  /*1c70*/  FADD.FTZ R21, R21, R32 ;  /* 0x0000002015157221 */ /* 0x000fe20000010000 */
[----:B------:R-:W-:Y:S01]  /*1c80*/  FMUL.FTZ R32, R36, R36 ;  /* 0x0000002424207220 */ /* 0x000fe20000410000 */
[----:B------:R-:W-:-:S02]  /*1c90*/  IMAD.U32 R34, R33, 0x10000, RZ ;  /* 0x0001000021227824 */ /* 0x000fc400078e00ff */
[----:B------:R-:W-:Y:S01]  /*1ca0*/  FADD.FTZ R20, R20, R31 ;  /* 0x0000001f14147221 */ /* 0x000fe20000010000 */
[C---:B------:R-:W-:Y:S01]  /*1cb0*/  FADD.FTZ R36, R23.reuse, R36 ;  /* 0x0000002417247221 */ /* 0x040fe20000010000 */
[----:B------:R-:W-:Y:S01]  /*1cc0*/  SHF.L.U32 R31, R12, 0x10, RZ ;  /* 0x000000100c1f7819 */ /* 0x000fe200000006ff */
[----:B------:R-:W-:Y:S01]  /*1cd0*/  FFMA.FTZ R23, R23, R23, R32 ;  /* 0x0000001717177223 */ /* 0x000fe20000010020 */
[----:B------:R-:W-:Y:S01]  /*1ce0*/  FMUL.FTZ R32, R34, R34 ;  /* 0x0000002222207220 */ /* 0x000fe20000410000 */
[----:B------:R-:W-:Y:S02]  /*1cf0*/  PRMT R33, R13, 0x7632, R33 ;  /* 0x000076320d217816 */ /* 0x000fe40000000021 */
[C---:B------:R-:W-:Y:S01]  /*1d00*/  FADD.FTZ R34, R31.reuse, R34 ;  /* 0x000000221f227221 */ /* 0x040fe20000010000 */
[----:B------:R-:W-:Y:S01]  /*1d10*/  FFMA.FTZ R31, R31, R31, R32 ;  /* 0x0000001f1f1f7223 */ /* 0x000fe20000010020 */
[----:B------:R-:W-:Y:S01]  /*1d20*/  FADD.FTZ R21, R21, R36 ;  /* 0x0000002415157221 */ /* 0x000fe20000010000 */
[----:B------:R-:W-:Y:S01]  /*1d30*/  SHF.L.U32 R32, R33, 0x10, RZ ;  /* 0x0000001021207819 */ /* 0x000fe200000006ff */
[----:B------:R-:W-:Y:S01]  /*1d40*/  FADD.FTZ R20, R20, R23 ;  /* 0x0000001714147221 */ /* 0x000fe20000010000 */
[----:B------:R-:W-:Y:S01]  /*1d50*/  PRMT R33, R14, 0x7632, R33 ;  /* 0x000076320e217816 */ /* 0x000fe20000000021 */
[----:B------:R-:W0:Y:S01]  /*1d60*/  S2R R35, SR_LANEID ;  /* 0x0000000000237919 */ /* 0x000e220000000000 */
[----:B------:R-:W-:Y:S01]  /*1d70*/  SHF.L.U32 R23, R13, 0x10, RZ ;  /* 0x000000100d177819 */ /* 0x000fe200000006ff */
[----:B------:R-:W-:Y:S01]  /*1d80*/  FADD.FTZ R21, R21, R34 ;  /* 0x0000002215157221 */ /* 0x000fe20000010000 */
[----:B------:R-:W-:Y:S01]  /*1d90*/  FMUL.FTZ R34, R32, R32 ;  /* 0x0000002020227220 */ /* 0x000fe20000410000 */
[----:B------:R-:W-:Y:S01]  /*1da0*/  SHF.L.U32 R36, R33, 0x10, RZ ;  /* 0x0000001021247819 */ /* 0x000fe200000006ff */
[----:B------:R-:W-:Y:S01]  /*1db0*/  FADD.FTZ R20, R20, R31 ;  /* 0x0000001f14147221 */ /* 0x000fe20000010000 */
[C---:B------:R-:W-:Y:S01]  /*1dc0*/  FADD.FTZ R32, R23.reuse, R32 ;  /* 0x0000002017207221 */ /* 0x040fe20000010000 */
[----:B------:R-:W-:Y:S01]  /*1dd0*/  SHF.L.U32 R31, R14, 0x10, RZ ;  /* 0x000000100e1f7819 */ /* 0x000fe200000006ff */
[----:B------:R-:W-:Y:S01]  /*1de0*/  FFMA.FTZ R23, R23, R23, R34 ;  /* 0x0000001717177223 */ /* 0x000fe20000010022 */
[----:B------:R-:W-:-:S03]  /*1df0*/  FMUL.FTZ R34, R36, R36 ;  /* 0x0000002424227220 */ /* 0x000fc60000410000 */
[C---:B------:R-:W-:Y:S01]  /*1e00*/  FADD.FTZ R36, R31.reuse, R36 ;  /* 0x000000241f247221 */ /* 0x040fe20000010000 */
[----:B------:R-:W-:Y:S01]  /*1e10*/  FADD.FTZ R20, R20, R23 ;  /* 0x0000001714147221 */ /* 0x000fe20000010000 */
[----:B------:R-:W-:-:S04]  /*1e20*/  FFMA.FTZ R31, R31, R31, R34 ;  /* 0x0000001f1f1f7223 */ /* 0x000fc80000010022 */
[----:B------:R-:W-:-:S05]  /*1e30*/  FADD.FTZ R41, R20, R31 ;  /* 0x0000001f14297221 */ /* 0x000fca0000010000 */
[----:B------:R-:W1:Y:S01]  /*1e40*/  SHFL.DOWN PT, R20, R41, 0x1, 0x1f ;  /* 0x08201f0029147f89 */ /* 0x000e6200000e0000 */
[----:B------:R-:W-:-:S04]  /*1e50*/  FADD.FTZ R21, R21, R32 ;  /* 0x0000002015157221 */ /* 0x000fc80000010000 */
[----:B------:R-:W-:Y:S01]  /*1e60*/  FADD.FTZ R40, R21, R36 ;  /* 0x0000002415287221 */ /* 0x000fe20000010000 */
[----:B0-----:R-:W-:-:S04]  /*1e70*/  ISETP.GT.AND P5, PT, R35, 0x1e, PT ;  /* 0x0000001e2300780c */ /* 0x001fc80003fa4270 */
[----:B------:R-:W0:Y:S09]  /*1e80*/  SHFL.DOWN PT, R21, R40, 0x1, 0x1f ;  /* 0x08201f0028157f89 */ /* 0x000e3200000e0000 */
[----:B-1----:R-:W-:-:S05]  /*1e90*/  @!P5 FADD.FTZ R41, R41, R20 ;  /* 0x000000142929d221 */ /* 0x002fca0000010000 */
[----:B------:R-:W1:Y:S01]  /*1ea0*/  SHFL.DOWN PT, R20, R41, 0x2, 0x1f ;  /* 0x08401f0029147f89 */ /* 0x000e6200000e0000 */
[----:B0-----:R-:W-:Y:S01]  /*1eb0*/  @!P5 FADD.FTZ R40, R40, R21 ;  /* 0x000000152828d221 */ /* 0x001fe20000010000 */
[----:B------:R-:W-:-:S04]  /*1ec0*/  ISETP.GT.AND P5, PT, R35, 0x1d, PT ;  /* 0x0000001d2300780c */ /* 0x000fc80003fa4270 */
        /* <DEDUP_REMOVED lines=15> */
[----:B------:R-:W0:Y:S01]  /*1fc0*/  SHFL.DOWN PT, R21, R40, 0x10, 0x1f ;  /* 0x0a001f0028157f89 */ /* 0x000e2200000e0000 */
[----:B------:R-:W2:Y:S08]  /*1fd0*/  S2UR UR6, SR_CgaCtaId ;  /* 0x00000000000679c3 */ /* 0x000eb00000008800 */
[----:B-1----:R-:W-:Y:S02]  /*1fe0*/  @!P5 FADD.FTZ R41, R41, R20 ;  /* 0x000000142929d221 */ /* 0x002fe40000010000 */
[----:B------:R-:W1:Y:S01]  /*1ff0*/  S2R R20, SR_TID.X ;  /* 0x0000000000147919 */ /* 0x000e620000002100 */
[----:B------:R-:W-:Y:S01]  /*2000*/  UMOV UR5, 0x400 ;  /* 0x0000040000057882 */ /* 0x000fe20000000000 */
[----:B0-----:R-:W-:Y:S01]  /*2010*/  @!P5 FADD.FTZ R40, R40, R21 ;  /* 0x000000152828d221 */ /* 0x001fe20000010000 */
[----:B------:R-:W-:-:S02]  /*2020*/  SHF.R.S32.HI R21, RZ, 0x1f, R22 ;  /* 0x0000001fff157819 */ /* 0x000fc40000011416 */
[----:B------:R-:W-:Y:S02]  /*2030*/  ISETP.NE.AND P5, PT, R35, RZ, PT ;  /* 0x000000ff2300720c */ /* 0x000fe40003fa5270 */
[----:B------:R-:W-:Y:S01]  /*2040*/  LEA.HI R21, R21, R22, RZ, 0x5 ;  /* 0x0000001615157211 */ /* 0x000fe200078f28ff */
[----:B--2---:R-:W-:-:S03]  /*2050*/  ULEA UR5, UR6, UR5, 0x18 ;  /* 0x0000000506057291 */ /* 0x004fc6000f8ec03f */
[----:B------:R-:W-:Y:S01]  /*2060*/  SHF.R.S32.HI R21, RZ, 0x5, R21 ;  /* 0x00000005ff157819 */ /* 0x000fe20000011415 */
[----:B------:R-:W0:Y:S03]  /*2070*/  LDC R67, c[0x0][0xc] ;  /* 0x00000300ff437b82 */ /* 0x000e260000000800 */
[----:B------:R-:W-:-:S05]  /*2080*/  LEA R21, R21, UR5, 0x3 ;  /* 0x0000000515157c11 */ /* 0x000fca000f8e18ff */
[----:B------:R2:W-:Y:S01]  /*2090*/  @!P5 STS.64 [R21+0x8], R40 ;  /* 0x000008281500d388 */ /* 0x0005e20000000a00 */
[----:B-1----:R-:W-:Y:S01]  /*20a0*/  ISETP.NE.AND P5, PT, R20, RZ, PT ;  /* 0x000000ff1400720c */ /* 0x002fe20003fa5270 */
[----:B------:R-:W-:Y:S01]  /*20b0*/  BSSY B0, `(.L_x_2101) ;  /* 0x0000018000007945 */ /* 0x000fe20003800000 */
        /* <DEDUP_REMOVED lines=10> */
[----:B------:R-:W-:Y:S06]  /*2160*/  BAR.SYNC.DEFER_BLOCKING 0x0 ;  /* 0x0000000000007b1d */ /* 0x000fec0000010000 */
[----:B--2---:R-:W-:Y:S05]  /*2170*/  @P5 BRA `(.L_x_2102) ;  /* 0x00000000002c5947 */ /* 0x004fea0003800000 */
[----:B------:R-:W1:Y:S01]  /*2180*/  S2UR UR6, SR_CgaCtaId ;  /* 0x00000000000679c3 */ /* 0x000e620000008800 */
[----:B------:R-:W-:Y:S02]  /*2190*/  UMOV UR5, 0x400 ;  /* 0x0000040000057882 */ /* 0x000fe40000000000 */
[----:B-1----:R-:W-:-:S09]  /*21a0*/  ULEA UR5, UR6, UR5, 0x18 ;  /* 0x0000000506057291 */ /* 0x002fd2000f8ec03f */
[----:B------:R-:W1:Y:S04]  /*21b0*/  LDS.128 R20, [UR5+0x10] ;  /* 0x00001005ff147984 */ /* 0x000e680008000c00 */
[----:B------:R-:W2:Y:S01]  /*21c0*/  LDS.64 R42, [UR5+0x20] ;  /* 0x00002005ff2a7984 */ /* 0x000ea20008000a00 */
[----:B-1----:R-:W-:Y:S01]  /*21d0*/  FADD.FTZ R65, R40, R20 ;  /* 0x0000001428417221 */ /* 0x002fe20000010000 */
[----:B------:R-:W-:-:S03]  /*21e0*/  FADD.FTZ R20, R41, R21 ;  /* 0x0000001529147221 */ /* 0x000fc60000010000 */
[----:B------:R-:W-:Y:S01]  /*21f0*/  FADD.FTZ R65, R65, R22 ;  /* 0x0000001641417221 */ /* 0x000fe20000010000 */
[----:B------:R-:W-:-:S03]  /*2200*/  FADD.FTZ R20, R20, R23 ;  /* 0x0000001714147221 */ /* 0x000fc60000010000 */
[----:B--2---:R-:W-:Y:S01]  /*2210*/  FADD.FTZ R40, R65, R42 ;  /* 0x0000002a41287221 */ /* 0x004fe20000010000 */
[----:B------:R-:W-:-:S07]  /*2220*/  FADD.FTZ R41, R20, R43 ;  /* 0x0000002b14297221 */ /* 0x000fce0000010000 */
.L_x_2102:
[----:B------:R-:W-:Y:S05]  /*2230*/  BSYNC B0 ;  /* 0x0000000000007941 */ /* 0x000fea0003800000 */
.L_x_2101:
[----:B0-----:R-:W-:Y:S02]  /*2240*/  ISETP.GE.U32.AND P6, PT, R67, 0x2, PT ;  /* 0x000000024300780c */ /* 0x001fe40003fc6070 */
[----:B------:R-:W-:Y:S02]  /*2250*/  PRMT R66, R28, 0x7632, R66 ;  /* 0x000076321c427816 */ /* 0x000fe40000000042 */
[----:B------:R-:W-:Y:S02]  /*2260*/  PRMT R65, R29, 0x7632, R65 ;  /* 0x000076321d417816 */ /* 0x000fe40000000041 */
[----:B------:R-:W-:Y:S02]  /*2270*/  PRMT R64, R30, 0x7632, R64 ;  /* 0x000076321e407816 */ /* 0x000fe40000000040 */
[----:B------:R-:W-:Y:S02]  /*2280*/  PRMT R43, R12, 0x7632, R43 ;  /* 0x000076320c2b7816 */ /* 0x000fe4000000002b */
[----:B------:R-:W-:-:S03]  /*2290*/  PRMT R42, R13, 0x7632, R42 ;  /* 0x000076320d2a7816 */ /* 0x000fc6000000002a */
[----:B------:R-:W-:Y:S05]  /*22a0*/  @!P6 BRA `(.L_x_2103) ;  /* 0x000000100090e947 */ /* 0x000fea0003800000 */
[----:B------:R-:W0:Y:S01]  /*22b0*/  LDC.64 R20, c[0x0][0x240] ;  /* 0x00009000ff147b82 */ /* 0x000e220000000a00 */
[----:B------:R-:W-:-:S04]  /*22c0*/  ULOP3.LUT UR5, UR4, 0x1, URZ, 0xc0, !UPT ;  /* 0x0000000104057892 */ /* 0x000fc8000f8ec03f */
[----:B------:R-:W-:-:S03]  /*22d0*/  UIMAD UR5, UR5, UR11, URZ ;  /* 0x0000000b050572a4 */ /* 0x000fc6000f8e023f */
[----:B------:R-:W1:Y:S03]  /*22e0*/  LDC.64 R74, c[0x0][0x248] ;  /* 0x00009200ff4a7b82 */ /* 0x000e660000000a00 */
[----:B------:R-:W-:Y:S01]  /*22f0*/  IADD3 R23, R0, UR5, RZ ;  /* 0x0000000500177c10 */ /* 0x000fe2000fffe0ff */
[----:B------:R-:W-:-:S04]  /*2300*/  IMAD R22, R67, UR5, RZ ;  /* 0x0000000543167c24 */ /* 0x000fc8000f8e02ff */
[----:B0-----:R-:W-:Y:S01]  /*2310*/  IMAD.WIDE.U32 R20, R23, 0x4, R20 ;  /* 0x0000000417147825 */ /* 0x001fe200078e0014 */
[----:B------:R-:W-:-:S05]  /*2320*/  SHF.L.U32 R23, R22, 0x1, RZ ;  /* 0x0000000116177819 */ /* 0x000fca00000006ff */
[----:B-1----:R-:W-:Y:S01]  /*2330*/  IMAD.WIDE R74, R23, 0x4, R74 ;  /* 0x00000004174a7825 */ /* 0x002fe200078e024a */
[----:B------:R-:W-:Y:S06]  /*2340*/  @P5 BRA `(.L_x_2104) ;  /* 0x00000000005c5947 */ /* 0x000fec0003800000 */
[----:B------:R-:W0:Y:S01]  /*2350*/  S2R R23, SR_CTAID.X ;  /* 0x0000000000177919 */ /* 0x000e220000002500 */
[----:B------:R-:W1:Y:S01]  /*2360*/  S2UR UR5, SR_CTAID.Y ;  /* 0x00000000000579c3 */ /* 0x000e620000002600 */
[----:B------:R-:W-:-:S06]  /*2370*/  ULOP3.LUT UP0, URZ, UR4, 0x2, URZ, 0xc0, !UPT ;  /* 0x00000002043f7892 */ /* 0x000fcc000f80c03f */
[----:B------:R-:W-:-:S04]  /*2380*/  PLOP3.LUT P6, PT, PT, PT, UP0, 0x40, 0x0 ;  /* 0x000000000000781c */ /* 0x000fc80003fce808 */
[----:B------:R-:W-:-:S04]  /*2390*/  SEL R77, R67, RZ, P6 ;  /* 0x000000ff434d7207 */ /* 0x000fc80003000000 */
[----:B------:R-:W-:Y:S02]  /*23a0*/  ISETP.NE.AND P6, PT, R77, -0x1, PT ;  /* 0xffffffff4d00780c */ /* 0x000fe40003fc5270 */
        /* <DEDUP_REMOVED lines=11> */
[----:B------:R-:W-:Y:S05]  /*2460*/  @!P6 BRA `(.L_x_2104) ;  /* 0x000000000014e947 */ /* 0x000fea0003800000 */
.L_x_2105:
[----:B0-----:R-:W2:Y:S04]  /*2470*/  LDG.E.STRONG.GPU R22, desc[UR8][R20.64] ;  /* 0x0000000814167981 */ /* 0x001ea8000c1ef900 */
[----:B--2---:R-:W-:Y:S01]  /*2480*/  CCTL.IVALL ;  /* 0x00000000ff00798f */ /* 0x004fe20002000000 */
[----:B------:R-:W-:Y:S05]  /*2490*/  YIELD ;  /* 0x0000000000007946 */ /* 0x000fea0003800000 */
[----:B------:R-:W-:-:S13]  /*24a0*/  ISETP.NE.AND P6, PT, R22, R77, PT ;  /* 0x0000004d1600720c */ /* 0x000fda0003fc5270 */
[----:B------:R-:W-:Y:S05]  /*24b0*/  @P6 BRA `(.L_x_2105) ;  /* 0xfffffffc00ec6947 */ /* 0x000fea000383ffff */
.L_x_2104:
        /* <DEDUP_REMOVED lines=9> */
[----:B------:R-:W-:-:S03]  /*2550*/  MOV R22, RZ ;  /* 0x000000ff00167202 */ /* 0x000fc60000000f00 */
[----:B------:R-:W-:-:S05]  /*2560*/  IMAD.IADD R20, R67, 0x1, -R20 ;  /* 0x0000000143147824 */ /* 0x000fca00078e0a14 */
        /* <DEDUP_REMOVED lines=8> */
.L_x_2109:
        /* <DEDUP_REMOVED lines=116> */
.L_x_2108:
[----:B------:R-:W-:-:S06]  /*2d30*/  UISETP.GT.AND UP1, UPT, UR5, 0x4, UPT ;  /* 0x000000040500788c */ /* 0x000fcc000bf24270 */
[----:B------:R-:W-:-:S13]  /*2d40*/  PLOP3.LUT P6, PT, PT, PT, UP1, 0x40, 0x0 ;  /* 0x000000000000781c */ /* 0x000fda0003fce818 */
[----:B------:R-:W-:Y:S05]  /*2d50*/  @P6 BRA `(.L_x_2110) ;  /* 0x0000000000ec6947 */ /* 0x000fea0003800000 */
        /* <DEDUP_REMOVED lines=59> */
.L_x_2110:
[----:B------:R-:W-:-:S06]  /*3110*/  UISETP.NE.OR UP0, UPT, UR5, URZ, UP0 ;  /* 0x0000003f0500728c */ /* 0x000fcc0008705670 */
[----:B------:R-:W-:-:S13]  /*3120*/  PLOP3.LUT P6, PT, PT, PT, UP0, 0x80, 0x0 ;  /* 0x000000000000781c */ /* 0x000fda0003fcf008 */
[----:B------:R-:W-:Y:S05]  /*3130*/  @!P6 BRA `(.L_x_2106) ;  /* 0x00000000007ce947 */ /* 0x000fea0003800000 */
.L_x_2107:
        /* <DEDUP_REMOVED lines=31> */
.L_x_2106:
        /* <DEDUP_REMOVED lines=10> */
.L_x_2112:
[----:B------:R-:W-:Y:S05]  /*33d0*/  BSYNC B0 ;  /* 0x0000000000007941 */ /* 0x000fea0003800000 */
.L_x_2111:
[----:B------:R-:W-:-:S13]  /*33e0*/  ISETP.NE.AND P6, PT, R67, 0x1, PT ;  /* 0x000000014300780c */ /* 0x000fda0003fc5270 */
[----:B------:R-:W-:Y:S05]  /*33f0*/  @!P6 BRA `(.L_x_2103) ;  /* 0x00000000003ce947 */ /* 0x000fea0003800000 */
[----:B------:R-:W-:-:S04]  /*3400*/  IADD3 R21, R22, 0x1, RZ ;  /* 0x0000000116157810 */ /* 0x000fc80007ffe0ff */
[----:B------:R-:W-:-:S13]  /*3410*/  ISETP.EQ.OR P6, PT, R21, UR7, P5 ;  /* 0x0000000715007c0c */ /* 0x000fda000afc2670 */
[----:B------:R-:W-:-:S04]  /*3420*/  @!P6 IMAD R21, R21, UR11, R0 ;  /* 0x0000000b1515ec24 */ /* 0x000fc8000f8e0200 */
[----:B------:R-:W-:-:S06]  /*3430*/  @!P6 IMAD.WIDE.U32 R20, R21, 0x8, R74 ;  /* 0x000000081514e825 */ /* 0x000fcc00078e004a */
        /* <DEDUP_REMOVED lines=11> */
.L_x_2103:
[----:B0-----:R-:W0:Y:S01]  /*34f0*/  S2R R21, SR_TID.X ;  /* 0x0000000000157919 */ /* 0x001e220000002100 */
[----:B------:R-:W-:Y:S01]  /*3500*/  ULDC.64 UR14, c[0x0][0x218] ;  /* 0x00008600000e7ab9 */ /* 0x000fe20000000a00 */
[----:B------:R-:W-:Y:S01]  /*3510*/  P2R R20, PR, RZ, 0x1 ;  /* 0x00000001ff147803 */ /* 0x000fe20000000000 */
[----:B------:R-:W1:Y:S01]  /*3520*/  S2UR UR6, SR_CgaCtaId ;  /* 0x00000000000679c3 */ /* 0x000e620000008800 */
[----:B------:R-:W-:Y:S01]  /*3530*/  ISETP.EQ.U32.AND P6, PT, RZ, UR14, PT ;  /* 0x0000000eff007c0c */ /* 0x000fe2000bfc2070 */
[----:B------:R-:W-:Y:S01]  /*3540*/  UMOV UR5, 0x400 ;  /* 0x0000040000057882 */ /* 0x000fe20000000000 */
[----:B------:R-:W-:Y:S01]  /*3550*/  ULDC UR13, c[0x0][0x2a4] ;  /* 0x0000a900000d7ab9 */ /* 0x000fe20000000800 */
[----:B-1----:R-:W-:Y:S01]  /*3560*/  ULEA UR5, UR6, UR5, 0x18 ;  /* 0x0000000506057291 */ /* 0x002fe2000f8ec03f */
[----:B0-----:R-:W-:Y:S02]  /*3570*/  LOP3.LUT P0, RZ, R21, UR7, RZ, 0xfc, !PT ;  /* 0x0000000715ff7c12 */ /* 0x001fe4000f80fcff */
[----:B------:R-:W-:-:S02]  /*3580*/  MOV R21, UR10 ;  /* 0x0000000a00157c02 */ /* 0x000fc40008000f00 */
[----:B------:R-:W-:-:S04]  /*3590*/  ISETP.EQ.OR.EX P6, PT, RZ, UR15, P0, P6 ;  /* 0x0000000fff007c0c */ /* 0x000fc800087c2760 */
[----:B------:R-:W-:Y:S01]  /*35a0*/  @!P5 STS.64 [UR5+0x30], R40 ;  /* 0x00003028ff00d988 */ /* 0x000fe20008000a05 */
[----:B------:R-:W-:Y:S01]  /*35b0*/  ISETP.NE.AND P0, PT, R20, RZ, PT ;  /* 0x000000ff1400720c */ /* 0x000fe20003f05270 */
[----:B------:R-:W-:-:S07]  /*35c0*/  ULDC.64 UR14, c[0x0][0x228] ;  /* 0x00008a00000e7ab9 */ /* 0x000fce0000000a00 */
[----:B------:R-:W0:Y:S01]  /*35d0*/  @!P6 LDC.64 R22, c[0x0][0x218] ;  /* 0x00008600ff16eb82 */ /* 0x000e220000000a00 */
[----:B------:R-:W-:Y:S01]  /*35e0*/  @!P6 FMUL.FTZ R20, R40, UR13 ;  /* 0x0000000d2814ec20 */ /* 0x000fe20008410000 */
[----:B0-----:R-:W-:-:S04]  /*35f0*/  @!P6 IMAD.WIDE R22, R21, 0x8, R22 ;  /* 0x000000081516e825 */ /* 0x001fc800078e0216 */
[----:B------:R-:W-:-:S05]  /*3600*/  @!P6 FMUL.FTZ R21, R41, UR13 ;  /* 0x0000000d2915ec20 */ /* 0x000fca0008410000 */
[----:B------:R0:W-:Y:S01]  /*3610*/  @!P6 STG.E.64 desc[UR8][R22.64], R20 ;  /* 0x000000141600e986 */ /* 0x0001e2000c101b08 */
[----:B------:R-:W-:Y:S01]  /*3620*/  BAR.SYNC.DEFER_BLOCKING 0x0 ;  /* 0x0000000000007b1d */ /* 0x000fe20000010000 */
[C---:B0-----:R-:W-:Y:S02]  /*3630*/  SHF.L.U32 R22, R72.reuse, 0x2, RZ ;  /* 0x0000000248167819 */ /* 0x041fe400000006ff */
[----:B------:R-:W-:-:S03]  /*3640*/  SHF.L.U64.HI R72, R72, 0x2, R73 ;  /* 0x0000000248487819 */ /* 0x000fc60000010249 */
[----:B------:R-:W0:Y:S02]  /*3650*/  LDS.64 R20, [UR5+0x30] ;  /* 0x00003005ff147984 */ /* 0x000e240008000a00 */
[----:B0-----:R-:W-:-:S05]  /*3660*/  FMUL.FTZ R67, R20, UR13 ;  /* 0x0000000d14437c20 */ /* 0x001fca0008410000 */
[----:B------:R-:W-:-:S13]  /*3670*/  R2UR UR5, R67 ;  /* 0x00000000430572ca */ /* 0x000fda00000e0000 */
[----:B------:R-:W-:-:S05]  /*3680*/  MOV R74, UR5 ;  /* 0x00000005004a7c02 */ /* 0x000fca0008000f00 */
[----:B------:R-:W-:-:S04]  /*3690*/  FMUL.FTZ R74, R74, UR5 ;  /* 0x000000054a4a7c20 */ /* 0x000fc80008410000 */
[----:B------:R-:W-:-:S05]  /*36a0*/  FFMA.FTZ R74, R21, UR13, -R74 ;  /* 0x0000000d154a7c23 */ /* 0x000fca000801084a */
[----:B------:R-:W-:-:S13]  /*36b0*/  FSETP.GTU.FTZ.AND P5, PT, R74, RZ, PT ;  /* 0x000000ff4a00720b */ /* 0x000fda0003fbc000 */
[----:B------:R-:W-:Y:S01]  /*36c0*/  VOTEU.ANY UP0, P5 ;  /* 0x00000000003f7886 */ /* 0x000fe20002800100 */
[----:B------:R-:W-:-:S04]  /*36d0*/  IADD3 R20, P5, R22, UR14, RZ ;  /* 0x0000000e16147c10 */ /* 0x000fc8000ffbe0ff */
[----:B------:R-:W-:Y:S01]  /*36e0*/  IADD3.X R21, R72, UR15, RZ, P5, !PT ;  /* 0x0000000f48157c10 */ /* 0x000fe2000affe4ff */
[----:B------:R-:W-:Y:S01]  /*36f0*/  @UP0 ULDC UR6, c[0x0][0x238] ;  /* 0x00008e0000060ab9 */ /* 0x000fe20000000800 */
[----:B------:R-:W-:Y:S01]  /*3700*/  PLOP3.LUT P5, PT, PT, PT, UP0, 0x80, 0x0 ;  /* 0x000000000000781c */ /* 0x000fe20003faf008 */
[----:B------:R-:W-:-:S03]  /*3710*/  ULDC.64 UR14, c[0x0][0x230] ;  /* 0x00008c00000e7ab9 */ /* 0x000fc60000000a00 */
[----:B------:R-:W2:Y:S09]  /*3720*/  LDG.E.64 R20, desc[UR8][R20.64] ;  /* 0x0000000814147981 */ /* 0x000eb2000c1e1b00 */
[----:B------:R-:W-:Y:S01]  /*3730*/  @P5 FADD.FTZ R74, R74, UR6 ;  /* 0x000000064a4a5e21 */ /* 0x000fe20008010000 */
[----:B------:R-:W-:Y:S01]  /*3740*/  PLOP3.LUT P5, PT, PT, PT, UP0, 0x80, 0x0 ;  /* 0x000000000000781c */ /* 0x000fe20003faf008 */
[----:B------:R-:W0:Y:S01]  /*3750*/  S2R R67, SR_TID.X ;  /* 0x0000000000437919 */ /* 0x000e220000002100 */
[----:B------:R-:W-:-:S11]  /*3760*/  UMOV UR6, 0x3f800000 ;  /* 0x3f80000000067882 */ /* 0x000fd60000000000 */
[----:B------:R-:W1:Y:S01]  /*3770*/  @P5 MUFU.RSQ R74, R74 ;  /* 0x0000004a004a5308 */ /* 0x000e620000001400 */
[----:B------:R-:W-:-:S04]  /*3780*/  IADD3 R22, P5, R22, UR14, RZ ;  /* 0x0000000e16167c10 */ /* 0x000fc8000ffbe0ff */
[----:B------:R-:W-:Y:S02]  /*3790*/  IADD3.X R23, R72, UR15, RZ, P5, !PT ;  /* 0x0000000f48177c10 */ /* 0x000fe4000affe4ff */
[----:B------:R-:W-:-:S04]  /*37a0*/  PLOP3.LUT P5, PT, PT, PT, UP0, 0x80, 0x0 ;  /* 0x000000000000781c */ /* 0x000fc80003faf008 */
[----:B------:R-:W2:Y:S01]  /*37b0*/  LDG.E.64 R22, desc[UR8][R22.64] ;  /* 0x0000000816167981 */ /* 0x000ea2000c1e1b00 */
[----:B------:R-:W-:Y:S01]  /*37c0*/  ISETP.NE.AND P6, PT, RZ, UR12, PT ;  /* 0x0000000cff007c0c */ /* 0x000fe2000bfc5270 */
[----:B------:R-:W-:Y:S01]  /*37d0*/  IMAD.U32 R31, R31, 0x10000, RZ ;  /* 0x000100001f1f7824 */ /* 0x000fe200078e00ff */
[----:B------:R-:W-:-:S06]  /*37e0*/  SHF.L.U32 R45, R45, 0x10, RZ ;  /* 0x000000102d2d7819 */ /* 0x000fcc00000006ff */
[----:B-1----:R-:W-:Y:S01]  /*37f0*/  @P5 R2UR UR6, R74 ;  /* 0x000000004a0652ca */ /* 0x002fe200000e0000 */
[----:B------:R-:W-:Y:S01]  /*3800*/  FADD.FTZ R31, R31, -UR5 ;  /* 0x800000051f1f7e21 */ /* 0x000fe20008010000 */
[----:B------:R-:W-:Y:S01]  /*3810*/  SHF.L.U32 R72, R15, 0x10, RZ ;  /* 0x000000100f487819 */ /* 0x000fe200000006ff */
[----:B------:R-:W-:Y:S01]  /*3820*/  FADD.FTZ R15, R45, -UR5 ;  /* 0x800000052d0f7e21 */ /* 0x000fe20008010000 */
[----:B------:R-:W-:-:S09]  /*3830*/  SHF.L.U32 R32, R32, 0x10, RZ ;  /* 0x0000001020207819 */ /* 0x000fd200000006ff */
[----:B------:R-:W-:Y:S01]  /*3840*/  FMUL.FTZ R41, R15, UR6 ;  /* 0x000000060f297c20 */ /* 0x000fe20008410000 */
[----:B------:R-:W-:Y:S01]  /*3850*/  FMUL.FTZ R40, R31, UR6 ;  /* 0x000000061f287c20 */ /* 0x000fe20008410000 */
[----:B------:R-:W-:Y:S01]  /*3860*/  FADD.FTZ R31, R32, -UR5 ;  /* 0x80000005201f7e21 */ /* 0x000fe20008010000 */
[----:B------:R-:W-:Y:S01]  /*3870*/  FADD.FTZ R15, R72, -UR5 ;  /* 0x80000005480f7e21 */ /* 0x000fe20008010000 */
[----:B--2---:R-:W-:Y:S01]  /*3880*/  FFMA.FTZ R32, R20, R41, R22 ;  /* 0x0000002914207223 */ /* 0x004fe20000010016 */
[----:B------:R-:W-:Y:S01]  /*3890*/  FFMA.FTZ R45, R21, R40, R23 ;  /* 0x00000028152d7223 */ /* 0x000fe20000010017 */
[----:B0-----:R-:W-:Y:S06]  /*38a0*/  @!P6 BRA `(.L_x_2113) ;  /* 0x000000000028e947 */ /* 0x001fec0003800000 */
        /* <DEDUP_REMOVED lines=10> */
.L_x_2113:
[----:B------:R-:W-:Y:S01]  /*3950*/  ISETP.NE.AND P5, PT, R63, RZ, PT ;  /* 0x000000ff3f00720c */ /* 0x000fe20003fa5270 */
[----:B------:R-:W-:-:S12]  /*3960*/  BSSY B0, `(.L_x_2114) ;  /* 0x000000e000007945 */ /* 0x000fd80003800000 */
        /* <DEDUP_REMOVED lines=13> */
.L_x_2115:
[----:B------:R-:W-:Y:S05]  /*3a40*/  BSYNC B0 ;  /* 0x0000000000007941 */ /* 0x000fea0003800000 */
.L_x_2114:
[----:B------:R-:W-:Y:S01]  /*3a50*/  FMUL.FTZ R41, R15, UR6 ;  /* 0x000000060f297c20 */ /* 0x000fe20008410000 */
[----:B0-----:R-:W-:Y:S01]  /*3a60*/  FMUL.FTZ R72, R31, UR6 ;  /* 0x000000061f487c20 */ /* 0x001fe20008410000 */
[----:B------:R-:W-:Y:S02]  /*3a70*/  SHF.L.U32 R16, R16, 0x10, RZ ;  /* 0x0000001010107819 */ /* 0x000fe400000006ff */
[----:B------:R-:W-:Y:S01]  /*3a80*/  SHF.L.U32 R15, R33, 0x10, RZ ;  /* 0x00000010210f7819 */ /* 0x000fe200000006ff */
[----:B------:R-:W-:Y:S01]  /*3a90*/  FFMA.FTZ R31, R20, R41, R22 ;  /* 0x00000029141f7223 */ /* 0x000fe20000010016 */
        /* <DEDUP_REMOVED lines=12> */
.L_x_2116:
        /* <DEDUP_REMOVED lines=15> */
.L_x_2118:
[----:B------:R-:W-:Y:S05]  /*3c50*/  BSYNC B0 ;  /* 0x0000000000007941 */ /* 0x000fea0003800000 */
.L_x_2117:
[----:B------:R-:W-:Y:S01]  /*3c60*/  FADD.FTZ R16, R16, -UR5 ;  /* 0x8000000510107e21 */ /* 0x000fe20008010000 */
[----:B------:R-:W-:Y:S01]  /*3c70*/  FADD.FTZ R15, R15, -UR5 ;  /* 0x800000050f0f7e21 */ /* 0x000fe20008010000 */
[----:B------:R-:W-:Y:S01]  /*3c80*/  SHF.L.U32 R32, R17, 0x10, RZ ;  /* 0x0000001011207819 */ /* 0x000fe200000006ff */
[----:B0-----:R-:W-:Y:S02]  /*3c90*/  IMAD.U32 R31, R34, 0x10000, RZ ;  /* 0x00010000221f7824 */ /* 0x001fe400078e00ff */
[----:B------:R-:W-:Y:S01]  /*3ca0*/  FMUL.FTZ R17, R16, UR6 ;  /* 0x0000000610117c20 */ /* 0x000fe20008410000 */
[----:B------:R-:W-:Y:S01]  /*3cb0*/  FMUL.FTZ R16, R15, UR6 ;  /* 0x000000060f107c20 */ /* 0x000fe20008410000 */
[----:B------:R-:W-:Y:S01]  /*3cc0*/  SHF.L.U32 R18, R18, 0x10, RZ ;  /* 0x0000001012127819 */ /* 0x000fe200000006ff */
[----:B------:R-:W-:Y:S01]  /*3cd0*/  FADD.FTZ R15, R32, -UR5 ;  /* 0x80000005200f7e21 */ /* 0x000fe20008010000 */
[----:B------:R-:W-:Y:S01]  /*3ce0*/  SHF.L.U32 R35, R35, 0x10, RZ ;  /* 0x0000001023237819 */ /* 0x000fe200000006ff */
[----:B------:R-:W-:Y:S01]  /*3cf0*/  FADD.FTZ R31, R31, -UR5 ;  /* 0x800000051f1f7e21 */ /* 0x000fe20008010000 */
        /* <DEDUP_REMOVED lines=13> */
.L_x_2119:
        /* <DEDUP_REMOVED lines=15> */
.L_x_2121:
[----:B------:R-:W-:Y:S05]  /*3ec0*/  BSYNC B0 ;  /* 0x0000000000007941 */ /* 0x000fea0003800000 */
.L_x_2120:
[----:B------:R-:W-:Y:S01]  /*3ed0*/  FMUL.FTZ R15, R15, UR6 ;  /* 0x000000060f0f7c20 */ /* 0x000fe20008410000 */
[----:B------:R-:W-:Y:S01]  /*3ee0*/  FMUL.FTZ R34, R31, UR6 ;  /* 0x000000061f227c20 */ /* 0x000fe20008410000 */
[----:B------:R-:W-:Y:S01]  /*3ef0*/  FADD.FTZ R18, R18, -UR5 ;  /* 0x8000000512127e21 */ /* 0x000fe20008010000 */
        /* <DEDUP_REMOVED lines=14> */
.L_x_2122:
        /* <DEDUP_REMOVED lines=12> */
[----:B0-----:R-:W-:-:S04]  /*40a0*/  LEA R32, P5, R16, UR14, 0x1 ;  /* 0x0000000e10207c11 */ /* 0x001fc8000f8a08ff */
[----:B------:R-:W-:-:S05]  /*40b0*/  LEA.HI.X R33, R16, UR15, R31, 0x1, P5 ;  /* 0x0000000f10217c11 */ /* 0x000fca000a8f0c1f */
[----:B------:R1:W-:Y:S04]  /*40c0*/  STG.E desc[UR8][R32.64], R15 ;  /* 0x0000000f20007986 */ /* 0x0003e8000c101908 */
.L_x_2124:
[----:B------:R-:W-:Y:S05]  /*40d0*/  BSYNC B0 ;  /* 0x0000000000007941 */ /* 0x000fea0003800000 */
.L_x_2123:
[----:B------:R-:W-:Y:S01]  /*40e0*/  FMUL.FTZ R31, R18, UR6 ;  /* 0x00000006121f7c20 */ /* 0x000fe20008410000 */
[----:B01----:R-:W-:Y:S01]  /*40f0*/  FMUL.FTZ R32, R35, UR6 ;  /* 0x0000000623207c20 */ /* 0x003fe20008410000 */
        /* <DEDUP_REMOVED lines=15> */
.L_x_2125:
[----:B------:R-:W-:Y:S01]  /*41f0*/  ISETP.NE.AND P5, PT, R59, RZ, PT ;  /* 0x000000ff3b00720c */ /* 0x000fe20003fa5270 */
[----:B------:R-:W-:-:S12]  /*4200*/  BSSY B0, `(.L_x_2126) ;  /* 0x000000e000007945 */ /* 0x000fd80003800000 */
[----:B------:R-:W-:Y:S05]  /*4210*/  @!P5 BRA `(.L_x_2127) ;  /* 0x000000000030d947 */ /* 0x000fea0003800000 */
[----:B------:R-:W-:Y:S01]  /*4220*/  ULDC.64 UR14, c[0x0][0x270] ;  /* 0x00009c00000e7ab9 */ /* 0x000fe20000000a00 */
[----:B------:R-:W-:Y:S01]  /*4230*/  MOV R16, R68 ;  /* 0x0000004400107202 */ /* 0x000fe20000000f00 */
[----:B------:R-:W-:Y:S01]  /*4240*/  IMAD R18, R6, UR14, RZ ;  /* 0x0000000e06127c24 */ /* 0x000fe2000f8e02ff */
[----:B------:R-:W-:Y:S01]  /*4250*/  F2FP.BF16.F32.PACK_AB R31, R32, R31 ;  /* 0x0000001f201f723e */ /* 0x000fe200000010ff */
[----:B------:R-:W-:Y:S02]  /*4260*/  IMAD.MOV.U32 R17, RZ, RZ, R71 ;  /* 0x000000ffff117224 */ /* 0x000fe400078e0047 */
[C---:B------:R-:W-:Y:S02]  /*4270*/  IMAD R19, R51.reuse, UR15, R18 ;  /* 0x0000000f33137c24 */ /* 0x040fe4000f8e0212 */
[----:B------:R-:W-:Y:S01]  /*4280*/  IMAD.WIDE.U32 R16, R51, UR14, R16 ;  /* 0x0000000e33107c25 */ /* 0x000fe2000f8e0010 */
[----:B------:R-:W-:-:S04]  /*4290*/  ULDC.64 UR14, c[0x0][0x210] ;  /* 0x00008400000e7ab9 */ /* 0x000fc80000000a00 */
[----:B------:R-:W-:Y:S02]  /*42a0*/  IADD3 R19, R17, R19, RZ ;  /* 0x0000001311137210 */ /* 0x000fe40007ffe0ff */
[----:B------:R-:W-:-:S04]  /*42b0*/  LEA R18, P5, R16, UR14, 0x1 ;  /* 0x0000000e10127c11 */ /* 0x000fc8000f8a08ff */
[----:B------:R-:W-:-:S05]  /*42c0*/  LEA.HI.X R19, R16, UR15, R19, 0x1, P5 ;  /* 0x0000000f10137c11 */ /* 0x000fca000a8f0c13 */
[----:B------:R0:W-:Y:S04]  /*42d0*/  STG.E desc[UR8][R18.64], R31 ;  /* 0x0000001f12007986 */ /* 0x0001e8000c101908 */
.L_x_2127:
[----:B------:R-:W-:Y:S05]  /*42e0*/  BSYNC B0 ;  /* 0x0000000000007941 */ /* 0x000fea0003800000 */
.L_x_2126:
[----:B------:R-:W-:Y:S01]  /*42f0*/  FADD.FTZ R15, R15, -UR5 ;  /* 0x800000050f0f7e21 */ /* 0x000fe20008010000 */
[----:B------:R-:W-:Y:S01]  /*4300*/  FADD.FTZ R36, R36, -UR5 ;  /* 0x8000000524247e21 */ /* 0x000fe20008010000 */
[----:B------:R-:W-:Y:S02]  /*4310*/  SHF.L.U32 R16, R24, 0x10, RZ ;  /* 0x0000001018107819 */ /* 0x000fe400000006ff */
[----:B------:R-:W-:Y:S01]  /*4320*/  SHF.L.U32 R24, R37, 0x10, RZ ;  /* 0x0000001025187819 */ /* 0x000fe200000006ff */
[----:B------:R-:W-:Y:S01]  /*4330*/  FMUL.FTZ R17, R15, UR6 ;  /* 0x000000060f117c20 */ /* 0x000fe20008410000 */
[----:B------:R-:W-:Y:S01]  /*4340*/  FMUL.FTZ R36, R36, UR6 ;  /* 0x0000000624247c20 */ /* 0x000fe20008410000 */
[----:B------:R-:W-:Y:S01]  /*4350*/  SHF.L.U32 R25, R25, 0x10, RZ ;  /* 0x0000001019197819 */ /* 0x000fe200000006ff */
[----:B------:R-:W-:Y:S01]  /*4360*/  FADD.FTZ R15, R16, -UR5 ;  /* 0x80000005100f7e21 */ /* 0x000fe20008010000 */
[----:B------:R-:W-:Y:S01]  /*4370*/  SHF.L.U32 R38, R38, 0x10, RZ ;  /* 0x0000001026267819 */ /* 0x000fe200000006ff */
[----:B------:R-:W-:Y:S01]  /*4380*/  FADD.FTZ R24, R24, -UR5 ;  /* 0x8000000518187e21 */ /* 0x000fe20008010000 */
[----:B0-----:R-:W-:Y:S01]  /*4390*/  FFMA.FTZ R31, R20, R17, R22 ;  /* 0x00000011141f7223 */ /* 0x001fe20000010016 */
        /* <DEDUP_REMOVED lines=12> */
.L_x_2128:
        /* <DEDUP_REMOVED lines=15> */
.L_x_2130:
[----:B------:R-:W-:Y:S05]  /*4550*/  BSYNC B0 ;  /* 0x0000000000007941 */ /* 0x000fea0003800000 */
.L_x_2129:
[----:B------:R-:W-:Y:S01]  /*4560*/  FMUL.FTZ R15, R15, UR6 ;  /* 0x000000060f0f7c20 */ /* 0x000fe20008410000 */
[----:B------:R-:W-:Y:S01]  /*4570*/  FMUL.FTZ R24, R24, UR6 ;  /* 0x0000000618187c20 */ /* 0x000fe20008410000 */
[----:B------:R-:W-:Y:S01]  /*4580*/  FADD.FTZ R25, R25, -UR5 ;  /* 0x8000000519197e21 */ /* 0x000fe20008010000 */
[----:B------:R-:W-:Y:S01]  /*4590*/  FADD.FTZ R38, R38, -UR5 ;  /* 0x8000000526267e21 */ /* 0x000fe20008010000 */
        /* <DEDUP_REMOVED lines=13> */
.L_x_2131:
[----:B------:R-:W-:Y:S01]  /*4670*/  ISETP.NE.AND P5, PT, R57, RZ, PT ;  /* 0x000000ff3900720c */ /* 0x000fe20003fa5270 */
[----:B------:R-:W-:-:S12]  /*4680*/  BSSY B0, `(.L_x_2132) ;  /* 0x000000e000007945 */ /* 0x000fd80003800000 */
[----:B------:R-:W-:Y:S05]  /*4690*/  @!P5 BRA `(.L_x_2133) ;  /* 0x000000000030d947 */ /* 0x000fea0003800000 */
[----:B------:R-:W-:Y:S01]  /*46a0*/  ULDC.64 UR14, c[0x0][0x270] ;  /* 0x00009c00000e7ab9 */ /* 0x000fe20000000a00 */
[----:B------:R-:W-:Y:S01]  /*46b0*/  MOV R16, R68 ;  /* 0x0000004400107202 */ /* 0x000fe20000000f00 */
[----:B0-----:R-:W-:Y:S01]  /*46c0*/  IMAD R18, R8, UR14, RZ ;  /* 0x0000000e08127c24 */ /* 0x001fe2000f8e02ff */
        /* <DEDUP_REMOVED lines=9> */
.L_x_2133:
[----:B------:R-:W-:Y:S05]  /*4760*/  BSYNC B0 ;  /* 0x0000000000007941 */ /* 0x000fea0003800000 */
.L_x_2132:
[----:B------:R-:W-:Y:S01]  /*4770*/  FMUL.FTZ R25, R25, UR6 ;  /* 0x0000000619197c20 */ /* 0x000fe20008410000 */
[----:B------:R-:W-:Y:S01]  /*4780*/  FMUL.FTZ R38, R38, UR6 ;  /* 0x0000000626267c20 */ /* 0x000fe20008410000 */
[----:B------:R-:W-:Y:S01]  /*4790*/  IMAD.U32 R26, R26, 0x10000, RZ ;  /* 0x000100001a1a7824 */ /* 0x000fe200078e00ff */
[----:B------:R-:W-:Y:S01]  /*47a0*/  SHF.L.U32 R39, R39, 0x10, RZ ;  /* 0x0000001027277819 */ /* 0x000fe200000006ff */
[----:B------:R-:W-:Y:S01]  /*47b0*/  FFMA.FTZ R25, R20, R25, R22 ;  /* 0x0000001914197223 */ /* 0x000fe20000010016 */
[----:B------:R-:W-:Y:S01]  /*47c0*/  FFMA.FTZ R38, R21, R38, R23 ;  /* 0x0000002615267223 */ /* 0x000fe20000010017 */
[----:B------:R-:W-:Y:S06]  /*47d0*/  @!P6 BRA `(.L_x_2134) ;  /* 0x000000000028e947 */ /* 0x000fec0003800000 */
[----:B-1----:R-:W-:Y:S01]  /*47e0*/  FMUL.FTZ R15, R25, -1.4426950216293334961 ;  /* 0xbfb8aa3b190f7820 */ /* 0x002fe20000410000 */
[----:B------:R-:W-:-:S05]  /*47f0*/  FMUL.FTZ R17, R38, -1.4426950216293334961 ;  /* 0xbfb8aa3b26117820 */ /* 0x000fca0000410000 */
[----:B------:R-:W1:Y:S08]  /*4800*/  MUFU.EX2 R15, R15 ;  /* 0x0000000f000f7308 */ /* 0x000e700000000800 */
[----:B------:R-:W0:Y:S01]  /*4810*/  MUFU.EX2 R17, R17 ;  /* 0x0000001100117308 */ /* 0x000e220000000800 */
[----:B-1----:R-:W-:-:S07]  /*4820*/  FADD.FTZ R16, R15, 1 ;  /* 0x3f8000000f107421 */ /* 0x002fce0000010000 */
[----:B------:R-:W1:Y:S01]  /*4830*/  MUFU.RCP R16, R16 ;  /* 0x0000001000107308 */ /* 0x000e620000001000 */
[----:B0-----:R-:W-:-:S07]  /*4840*/  FADD.FTZ R18, R17, 1 ;  /* 0x3f80000011127421 */ /* 0x001fce0000010000 */
[----:B------:R-:W0:Y:S01]  /*4850*/  MUFU.RCP R19, R18 ;  /* 0x0000001200137308 */ /* 0x000e220000001000 */
[----:B-1----:R-:W-:Y:S01]  /*4860*/  FMUL.FTZ R25, R25, R16 ;  /* 0x0000001019197220 */ /* 0x002fe20000410000 */
[----:B0-----:R-:W-:-:S07]  /*4870*/  FMUL.FTZ R38, R38, R19 ;  /* 0x0000001326267220 */ /* 0x001fce0000410000 */
.L_x_2134:
[----:B------:R-:W-:Y:S01]  /*4880*/  ISETP.NE.AND P5, PT, R56, RZ, PT ;  /* 0x000000ff3800720c */ /* 0x000fe20003fa5270 */
[----:B------:R-:W-:-:S12]  /*4890*/  BSSY B0, `(.L_x_2135) ;  /* 0x000000e000007945 */ /* 0x000fd80003800000 */
[----:B------:R-:W-:Y:S05]  /*48a0*/  @!P5 BRA `(.L_x_2136) ;  /* 0x000000000030d947 */ /* 0x000fea0003800000 */
[----:B------:R-:W-:Y:S01]  /*48b0*/  ULDC.64 UR14, c[0x0][0x270] ;  /* 0x00009c00000e7ab9 */ /* 0x000fe20000000a00 */
[----:B------:R-:W-:Y:S01]  /*48c0*/  MOV R16, R68 ;  /* 0x0000004400107202 */ /* 0x000fe20000000f00 */
[----:B-1----:R-:W-:Y:S01]  /*48d0*/  IMAD R15, R9, UR14, RZ ;  /* 0x0000000e090f7c24 */ /* 0x002fe2000f8e02ff */
        /* <DEDUP_REMOVED lines=9> */
.L_x_2136:
[----:B------:R-:W-:Y:S05]  /*4970*/  BSYNC B0 ;  /* 0x0000000000007941 */ /* 0x000fea0003800000 */
.L_x_2135:
[----:B------:R-:W-:Y:S01]  /*4980*/  FADD.FTZ R26, R26, -UR5 ;  /* 0x800000051a1a7e21 */ /* 0x000fe20008010000 */
[----:B------:R-:W-:Y:S01]  /*4990*/  FADD.FTZ R39, R39, -UR5 ;  /* 0x8000000527277e21 */ /* 0x000fe20008010000 */
[----:B------:R-:W-:Y:S02]  /*49a0*/  SHF.L.U32 R27, R27, 0x10, RZ ;  /* 0x000000101b1b7819 */ /* 0x000fe400000006ff */
[----:B------:R-:W-:Y:S01]  /*49b0*/  SHF.L.U32 R44, R44, 0x10, RZ ;  /* 0x000000102c2c7819 */ /* 0x000fe200000006ff */
[----:B-1----:R-:W-:Y:S01]  /*49c0*/  FMUL.FTZ R15, R26, UR6 ;  /* 0x000000061a0f7c20 */ /* 0x002fe20008410000 */
        /* <DEDUP_REMOVED lines=8> */
[----:B0-2---:R-:W-:Y:S01]  /*4a50*/  FMUL.FTZ R19, R24, -1.4426950216293334961 ;  /* 0xbfb8aa3b18137820 */ /* 0x005fe20000410000 */
        /* <DEDUP_REMOVED lines=9> */
.L_x_2137:
[----:B------:R-:W-:Y:S04]  /*4af0*/  BSSY B0, `(.L_x_2138) ;  /* 0x000000e000007945 */ /* 0x000fe80003800000 */
[----:B------:R-:W-:Y:S05]  /*4b00*/  @!P3 BRA `(.L_x_2139) ;  /* 0x000000000030b947 */ /* 0x000fea0003800000 */
[----:B------:R-:W-:Y:S01]  /*4b10*/  ULDC.64 UR14, c[0x0][0x270] ;  /* 0x00009c00000e7ab9 */ /* 0x000fe20000000a00 */
[----:B------:R-:W-:Y:S01]  /*4b20*/  MOV R16, R68 ;  /* 0x0000004400107202 */ /* 0x000fe20000000f00 */
[----:B0-2---:R-:W-:Y:S01]  /*4b30*/  IMAD R18, R10, UR14, RZ ;  /* 0x0000000e0a127c24 */ /* 0x005fe2000f8e02ff */
        /* <DEDUP_REMOVED lines=9> */
.L_x_2139:
[----:B------:R-:W-:Y:S05]  /*4bd0*/  BSYNC B0 ;  /* 0x0000000000007941 */ /* 0x000fea0003800000 */
.L_x_2138:
[----:B-1----:R-:W-:Y:S01]  /*4be0*/  FMUL.FTZ R15, R26, UR6 ;  /* 0x000000061a0f7c20 */ /* 0x002fe20008410000 */
[----:B------:R-:W-:Y:S01]  /*4bf0*/  FMUL.FTZ R44, R44, UR6 ;  /* 0x000000062c2c7c20 */ /* 0x000fe20008410000 */
[----:B------:R-:W-:Y:S01]  /*4c00*/  FADD.FTZ R28, R28, -UR5 ;  /* 0x800000051c1c7e21 */ /* 0x000fe20008010000 */
[----:B------:R-:W-:Y:S01]  /*4c10*/  FADD.FTZ R66, R66, -UR5 ;  /* 0x8000000542427e21 */ /* 0x000fe20008010000 */
[----:B------:R-:W-:Y:S01]  /*4c20*/  FFMA.FTZ R15, R20, R15, R22 ;  /* 0x0000000f140f7223 */ /* 0x000fe20000010016 */
[----:B------:R-:W-:Y:S01]  /*4c30*/  FFMA.FTZ R44, R21, R44, R23 ;  /* 0x0000002c152c7223 */ /* 0x000fe20000010017 */
[----:B------:R-:W-:Y:S06]  /*4c40*/  @!P6 BRA `(.L_x_2140) ;  /* 0x000000000028e947 */ /* 0x000fec0003800000 */
[----:B------:R-:W-:Y:S01]  /*4c50*/  FMUL.FTZ R16, R15, -1.4426950216293334961 ;  /* 0xbfb8aa3b0f107820 */ /* 0x000fe20000410000 */
[----:B0-2---:R-:W-:-:S05]  /*4c60*/  FMUL.FTZ R19, R44, -1.4426950216293334961 ;  /* 0xbfb8aa3b2c137820 */ /* 0x005fca0000410000 */
        /* <DEDUP_REMOVED lines=8> */
.L_x_2140:
[----:B------:R-:W-:Y:S04]  /*4cf0*/  BSSY B0, `(.L_x_2141) ;  /* 0x000000e000007945 */ /* 0x000fe80003800000 */
[----:B------:R-:W-:Y:S05]  /*4d00*/  @!P4 BRA `(.L_x_2142) ;  /* 0x000000000030c947 */ /* 0x000fea0003800000 */
[----:B------:R-:W-:Y:S01]  /*4d10*/  ULDC.64 UR14, c[0x0][0x270] ;  /* 0x00009c00000e7ab9 */ /* 0x000fe20000000a00 */
[----:B------:R-:W-:Y:S01]  /*4d20*/  MOV R17, R71 ;  /* 0x0000004700117202 */ /* 0x000fe20000000f00 */
[----:B0-2---:R-:W-:Y:S01]  /*4d30*/  IMAD R19, R11, UR14, RZ ;  /* 0x0000000e0b137c24 */ /* 0x005fe2000f8e02ff */
        /* <DEDUP_REMOVED lines=9> */
.L_x_2142:
[----:B------:R-:W-:Y:S05]  /*4dd0*/  BSYNC B0 ;  /* 0x0000000000007941 */ /* 0x000fea0003800000 */
.L_x_2141:
[----:B-1----:R-:W-:Y:S01]  /*4de0*/  FMUL.FTZ R15, R28, UR6 ;  /* 0x000000061c0f7c20 */ /* 0x002fe20008410000 */
[----:B------:R-:W-:Y:S01]  /*4df0*/  FMUL.FTZ R66, R66, UR6 ;  /* 0x0000000642427c20 */ /* 0x000fe20008410000 */
[----:B------:R-:W-:Y:S02]  /*4e00*/  SHF.L.U32 R29, R29, 0x10, RZ ;  /* 0x000000101d1d7819 */ /* 0x000fe400000006ff */
[----:B------:R-:W-:Y:S01]  /*4e10*/  SHF.L.U32 R65, R65, 0x10, RZ ;  /* 0x0000001041417819 */ /* 0x000fe200000006ff */
        /* <DEDUP_REMOVED lines=13> */
.L_x_2143:
[----:B------:R-:W-:Y:S04]  /*4ef0*/  BSSY B0, `(.L_x_2144) ;  /* 0x0000010000007945 */ /* 0x000fe80003800000 */
[----:B------:R-:W-:Y:S05]  /*4f00*/  @!P0 BRA `(.L_x_2145) ;  /* 0x0000000000388947 */ /* 0x000fea0003800000 */
[----:B0-2---:R-:W-:Y:S01]  /*4f10*/  IADD3 R19, R55, 0x140, RZ ;  /* 0x0000014037137810 */ /* 0x005fe20007ffe0ff */
        /* <DEDUP_REMOVED lines=13> */
.L_x_2145:
[----:B------:R-:W-:Y:S05]  /*4ff0*/  BSYNC B0 ;  /* 0x0000000000007941 */ /* 0x000fea0003800000 */
.L_x_2144:
[----:B-1----:R-:W-:Y:S01]  /*5000*/  FADD.FTZ R15, R29, -UR5 ;  /* 0x800000051d0f7e21 */ /* 0x002fe20008010000 */
[----:B------:R-:W-:Y:S01]  /*5010*/  FADD.FTZ R65, R65, -UR5 ;  /* 0x8000000541417e21 */ /* 0x000fe20008010000 */
[----:B------:R-:W-:Y:S01]  /*5020*/  SHF.L.U32 R26, R30, 0x10, RZ ;  /* 0x000000101e1a7819 */ /* 0x000fe200000006ff */
[----:B------:R-:W-:Y:S01]  /*5030*/  IMAD.U32 R43, R43, 0x10000, RZ ;  /* 0x000100002b2b7824 */ /* 0x000fe200078e00ff */
[----:B------:R-:W-:Y:S01]  /*5040*/  SHF.L.U32 R64, R64, 0x10, RZ ;  /* 0x0000001040407819 */ /* 0x000fe200000006ff */
[----:B------:R-:W-:Y:S01]  /*5050*/  FMUL.FTZ R15, R15, UR6 ;  /* 0x000000060f0f7c20 */ /* 0x000fe20008410000 */
[----:B------:R-:W-:Y:S01]  /*5060*/  SHF.L.U32 R27, R12, 0x10, RZ ;  /* 0x000000100c1b7819 */ /* 0x000fe200000006ff */
        /* <DEDUP_REMOVED lines=16> */
.L_x_2146:
        /* <DEDUP_REMOVED lines=16> */
.L_x_2148:
[----:B------:R-:W-:Y:S05]  /*5270*/  BSYNC B0 ;  /* 0x0000000000007941 */ /* 0x000fea0003800000 */
.L_x_2147:
        /* <DEDUP_REMOVED lines=9> */
[----:B------:R-:W1:Y:S08]  /*5310*/  MUFU.EX2 R12, R12 ;  /* 0x0000000c000c7308 */ /* 0x000e700000000800 */
[----:B------:R-:W0:Y:S01]  /*5320*/  MUFU.EX2 R17, R17 ;  /* 0x0000001100117308 */ /* 0x000e220000000800 */
[----:B-1----:R-:W-:-:S07]  /*5330*/  FADD.FTZ R16, R12, 1 ;  /* 0x3f8000000c107421 */ /* 0x002fce0000010000 */
[----:B------:R-:W1:Y:S01]  /*5340*/  MUFU.RCP R16, R16 ;  /* 0x0000001000107308 */ /* 0x000e620000001000 */
[----:B0-2---:R-:W-:-:S07]  /*5350*/  FADD.FTZ R18, R17, 1 ;  /* 0x3f80000011127421 */ /* 0x005fce0000010000 */
[----:B------:R-:W0:Y:S01]  /*5360*/  MUFU.RCP R19, R18 ;  /* 0x0000001200137308 */ /* 0x000e220000001000 */
[----:B-1----:R-:W-:Y:S01]  /*5370*/  FMUL.FTZ R15, R15, R16 ;  /* 0x000000100f0f7220 */ /* 0x002fe20000410000 */
[----:B0-----:R-:W-:-:S07]  /*5380*/  FMUL.FTZ R64, R64, R19 ;  /* 0x0000001340407220 */ /* 0x001fce0000410000 */
.L_x_2149:
        /* <DEDUP_REMOVED lines=16> */
.L_x_2151:
[----:B------:R-:W-:Y:S05]  /*5490*/  BSYNC B0 ;  /* 0x0000000000007941 */ /* 0x000fea0003800000 */
.L_x_2150:
[----:B--2---:R-:W-:Y:S01]  /*54a0*/  IADD3 R25, R55, 0x1a0, RZ ;  /* 0x000001a037197810 */ /* 0x004fe20007ffe0ff */
[----:B-1----:R-:W-:Y:S01]  /*54b0*/  FMUL.FTZ R15, R24, UR6 ;  /* 0x00000006180f7c20 */ /* 0x002fe20008410000 */
[----:B------:R-:W-:Y:S01]  /*54c0*/  FMUL.FTZ R12, R43, UR6 ;  /* 0x000000062b0c7c20 */ /* 0x000fe20008410000 */
[----:B------:R-:W-:Y:S01]  /*54d0*/  ULDC.64 UR14, c[0x0][0x278] ;  /* 0x00009e00000e7ab9 */ /* 0x000fe20000000a00 */
[----:B------:R-:W-:Y:S01]  /*54e0*/  SHF.R.S32.HI R24, RZ, 0x1f, R25 ;  /* 0x0000001fff187819 */ /* 0x000fe20000011419 */
        /* <DEDUP_REMOVED lines=13> */
.L_x_2152:
[----:B------:R-:W-:Y:S01]  /*55c0*/  ISETP.GE.U32.AND P5, PT, R25, UR14, PT ;  /* 0x0000000e19007c0c */ /* 0x000fe2000bfa6070 */
[----:B------:R-:W-:Y:S01]  /*55d0*/  BSSY B0, `(.L_x_2153) ;  /* 0x0000012000007945 */ /* 0x000fe20003800000 */
[----:B------:R-:W-:Y:S02]  /*55e0*/  SHF.L.U32 R19, R13, 0x10, RZ ;  /* 0x000000100d137819 */ /* 0x000fe400000006ff */
[----:B------:R-:W-:Y:S02]  /*55f0*/  ISETP.GE.AND.EX P5, PT, R24, UR15, PT, P5 ;  /* 0x0000000f18007c0c */ /* 0x000fe4000bfa6350 */
[----:B------:R-:W-:Y:S02]  /*5600*/  SHF.L.U32 R42, R42, 0x10, RZ ;  /* 0x000000102a2a7819 */ /* 0x000fe400000006ff */
[----:B------:R-:W-:-:S13]  /*5610*/  ISETP.LT.U32.AND P5, PT, R67, 0x80, !P5 ;  /* 0x000000804300780c */ /* 0x000fda0006fa1070 */
        /* <DEDUP_REMOVED lines=13> */
.L_x_2154:
[----:B------:R-:W-:Y:S05]  /*56f0*/  BSYNC B0 ;  /* 0x0000000000007941 */ /* 0x000fea0003800000 */
.L_x_2153:
[----:B------:R-:W-:Y:S01]  /*5700*/  FADD.FTZ R12, R19, -UR5 ;  /* 0x80000005130c7e21 */ /* 0x000fe20008010000 */
[----:B------:R-:W-:Y:S01]  /*5710*/  FADD.FTZ R42, R42, -UR5 ;  /* 0x800000052a2a7e21 */ /* 0x000fe20008010000 */
[----:B0-----:R-:W-:Y:S02]  /*5720*/  PRMT R15, R14, 0x7632, R15 ;  /* 0x000076320e0f7816 */ /* 0x001fe4000000000f */
[----:B------:R-:W-:Y:S01]  /*5730*/  IADD3 R25, R55, 0x1c0, RZ ;  /* 0x000001c037197810 */ /* 0x000fe20007ffe0ff */
[----:B------:R-:W-:Y:S01]  /*5740*/  FMUL.FTZ R13, R12, UR6 ;  /* 0x000000060c0d7c20 */ /* 0x000fe20008410000 */
[----:B------:R-:W-:Y:S01]  /*5750*/  FMUL.FTZ R42, R42, UR6 ;  /* 0x000000062a2a7c20 */ /* 0x000fe20008410000 */
[----:B------:R-:W-:Y:S02]  /*5760*/  SHF.L.U32 R24, R14, 0x10, RZ ;  /* 0x000000100e187819 */ /* 0x000fe400000006ff */
[----:B------:R-:W-:Y:S01]  /*5770*/  SHF.L.U32 R19, R15, 0x10, RZ ;  /* 0x000000100f137819 */ /* 0x000fe200000006ff */
[----:B------:R-:W-:Y:S01]  /*5780*/  FFMA.FTZ R16, R20, R13, R22 ;  /* 0x0000000d14107223 */ /* 0x000fe20000010016 */
[----:B------:R-:W-:Y:S01]  /*5790*/  SHF.R.S32.HI R26, RZ, 0x1f, R25 ;  /* 0x0000001fff1a7819 */ /* 0x000fe20000011419 */
        /* <DEDUP_REMOVED lines=12> */
.L_x_2155:
[----:B------:R-:W-:Y:S01]  /*5860*/  ISETP.GE.U32.AND P5, PT, R25, UR14, PT ;  /* 0x0000000e19007c0c */ /* 0x000fe2000bfa6070 */
[----:B------:R-:W-:Y:S01]  /*5870*/  FADD.FTZ R12, R24, -UR5 ;  /* 0x80000005180c7e21 */ /* 0x000fe20008010000 */
[----:B------:R-:W-:Y:S01]  /*5880*/  FADD.FTZ R19, R19, -UR5 ;  /* 0x8000000513137e21 */ /* 0x000fe20008010000 */
[----:B------:R-:W-:Y:S01]  /*5890*/  BSSY B0, `(.L_x_2156) ;  /* 0x0000016000007945 */ /* 0x000fe20003800000 */
[----:B------:R-:W-:Y:S01]  /*58a0*/  ISETP.GE.AND.EX P5, PT, R26, UR15, PT, P5 ;  /* 0x0000000f1a007c0c */ /* 0x000fe2000bfa6350 */
[----:B------:R-:W-:Y:S01]  /*58b0*/  FMUL.FTZ R13, R12, UR6 ;  /* 0x000000060c0d7c20 */ /* 0x000fe20008410000 */
[----:B------:R-:W-:Y:S01]  /*58c0*/  FMUL.FTZ R12, R19, UR6 ;  /* 0x00000006130c7c20 */ /* 0x000fe20008410000 */
[----:B------:R-:W-:Y:S02]  /*58d0*/  IADD3 R19, R55, 0x1e0, RZ ;  /* 0x000001e037137810 */ /* 0x000fe40007ffe0ff */
[----:B------:R-:W-:Y:S01]  /*58e0*/  ISETP.LT.U32.AND P5, PT, R67, 0x80, !P5 ;  /* 0x000000804300780c */ /* 0x000fe20006fa1070 */
[----:B------:R-:W-:Y:S01]  /*58f0*/  FFMA.FTZ R20, R20, R13, R22 ;  /* 0x0000000d14147223 */ /* 0x000fe20000010016 */
[----:B------:R-:W-:Y:S01]  /*5900*/  FFMA.FTZ R21, R21, R12, R23 ;  /* 0x0000000c15157223 */ /* 0x000fe20000010017 */
[----:B------:R-:W-:-:S10]  /*5910*/  SHF.R.S32.HI R18, RZ, 0x1f, R19 ;  /* 0x0000001fff127819 */ /* 0x000fd40000011413 */
        /* <DEDUP_REMOVED lines=13> */
.L_x_2157:
[----:B------:R-:W-:Y:S05]  /*59f0*/  BSYNC B0 ;  /* 0x0000000000007941 */ /* 0x000fea0003800000 */
.L_x_2156:
        /* <DEDUP_REMOVED lines=11> */
.L_x_2158:
[----:B------:R-:W-:Y:S01]  /*5ab0*/  ISETP.GE.U32.AND P5, PT, R19, UR14, PT ;  /* 0x0000000e13007c0c */ /* 0x000fe2000bfa6070 */
[----:B------:R-:W-:Y:S03]  /*5ac0*/  BSSY B0, `(.L_x_2159) ;  /* 0x000000f000007945 */ /* 0x000fe60003800000 */
[----:B------:R-:W-:-:S04]  /*5ad0*/  ISETP.GE.AND.EX P5, PT, R18, UR15, PT, P5 ;  /* 0x0000000f12007c0c */ /* 0x000fc8000bfa6350 */
[----:B------:R-:W-:-:S13]  /*5ae0*/  ISETP.LT.U32.AND P5, PT, R67, 0x80, !P5 ;  /* 0x000000804300780c */ /* 0x000fda0006fa1070 */
[----:B------:R-:W-:Y:S05]  /*5af0*/  @!P5 BRA `(.L_x_2160) ;  /* 0x00000000002cd947 */ /* 0x000fea0003800000 */
[----:B------:R-:W-:Y:S01]  /*5b00*/  ULDC.64 UR14, c[0x0][0x270] ;  /* 0x00009c00000e7ab9 */ /* 0x000fe20000000a00 */
[----:B------:R-:W-:Y:S01]  /*5b10*/  MOV R69, R71 ;  /* 0x0000004700457202 */ /* 0x000fe20000000f00 */
[----:B0-----:R-:W-:Y:S01]  /*5b20*/  IMAD R12, R18, UR14, RZ ;  /* 0x0000000e120c7c24 */ /* 0x001fe2000f8e02ff */
        /* <DEDUP_REMOVED lines=8> */
.L_x_2160:
[----:B------:R-:W-:Y:S05]  /*5bb0*/  BSYNC B0 ;  /* 0x0000000000007941 */ /* 0x000fea0003800000 */
.L_x_2159:
[----:B------:R-:W-:Y:S01]  /*5bc0*/  ULDC UR5, c[0x0][0x288] ;  /* 0x0000a20000057ab9 */ /* 0x000fe20000000800 */
[----:B------:R-:W-:Y:S01]  /*5bd0*/  ULDC UR6, c[0x0][0x258] ;  /* 0x0000960000067ab9 */ /* 0x000fe20000000800 */
[----:B------:R-:W-:Y:S02]  /*5be0*/  UIADD3 UR10, UR11, UR10, URZ ;  /* 0x0000000a0b0a7290 */ /* 0x000fe4000fffe03f */
[----:B------:R-:W-:Y:S02]  /*5bf0*/  UIMAD UR5, UR5, UR6, URZ ;  /* 0x00000006050572a4 */ /* 0x000fe4000f8e023f */
[----:B------:R-:W-:Y:S02]  /*5c00*/  UIADD3 UR4, UR4, 0x1, URZ ;  /* 0x0000000104047890 */ /* 0x000fe4000fffe03f */
[----:B------:R-:W-:-:S06]  /*5c10*/  UISETP.GE.AND UP0, UPT, UR10, UR5, UPT ;  /* 0x000000050a00728c */ /* 0x000fcc000bf06270 */
[----:B------:R-:W-:-:S13]  /*5c20*/  PLOP3.LUT P5, PT, PT, PT, UP0, 0x40, 0x0 ;  /* 0x000000000000781c */ /* 0x000fda0003fae808 */
[----:B------:R-:W-:Y:S05]  /*5c30*/  @P5 BRA `(.L_x_2161) ;  /* 0xffffffa8002c5947 */ /* 0x000fea000383ffff */
[----:B------:R-:W-:Y:S05]  /*5c40*/  EXIT ;  /* 0x000000000000794d */ /* 0x000fea0003800000 */
.L_x_2162:
        /* <DEDUP_REMOVED lines=11> */
.L_x_3371:


//--------------------- .text._Z35group_norm_nhwc_fwd_one_pass_kernelI11Bf16IOBf16WLi64ELi8ELi128EEv26Group_norm_nhwc_fwd_params --------------------------
	.section	.text._Z35group_norm_nhwc_fwd_one_pass_kernelI11Bf16IOBf16WLi64ELi8ELi128EEv26Group_norm_nhwc_fwd_params,"ax",@progbits
	.align	128
        .global         _Z35group_norm_nhwc_fwd_one_pass_kernelI11Bf16IOBf16WLi64ELi8ELi128EEv26Group_norm_nhwc_fwd_params
        .type           _Z35group_norm_nhwc_fwd_one_pass_kernelI11Bf16IOBf16WLi64ELi8ELi128EEv26Group_norm_nhwc_fwd_params,@function
        .size           _Z35group_norm_nhwc_fwd_one_pass_kernelI11Bf16IOBf16WLi64ELi8ELi128EEv26Group_norm_nhwc_fwd_params,(.L_x_3372 - _Z35group_norm_nhwc_fwd_one_pass_kernelI11Bf16IOBf16WLi64ELi8ELi128EEv26Group_norm_nhwc_fwd_params)
        .other          _Z35group_norm_nhwc_fwd_one_pass_kernelI11Bf16IOBf16WLi64ELi8ELi128EEv26Group_norm_nhwc_fwd_params,@"STO_CUDA_ENTRY STV_DEFAULT"
_Z35group_norm_nhwc_fwd_one_pass_kernelI11Bf16IOBf16WLi64ELi8ELi128EEv26Group_norm_nhwc_fwd_params:
.text._Z35group_norm_nhwc_fwd_one_pass_kernelI11Bf16IOBf16WLi64ELi8ELi128EEv26Group_norm_nhwc_fwd_params:
        /* <DEDUP_REMOVED lines=22> */
[----:B------:R-:W-:Y:S02]  /*0160*/  IADD3 R3, R3, 0x20, RZ ;  /* 0x0000002003037810 */ /* 0x000fe40007ffe0ff */
[----:B------:R-:W-:Y:S02]  /*0170*/  SHF.R.S32.HI R7, RZ, 0x5, R7 ;  /* 0x00000005ff077819 */ /* 0x000fe40000011407 */
[----:B------:R-:W-:Y:S02]  /*0180*/  ISETP.GE.U32.AND P1, PT, R3, UR8, PT ;  /* 0x0000000803007c0c */ /* 0x000fe4000bf26070 */
[----:B------:R-:W-:Y:S02]  /*0190*/  SHF.R.S32.HI R4, RZ, 0x1f, R3 ;  /* 0x0000001fff047819 */ /* 0x000fe40000011403 */
[----:B------:R-:W-:Y:S02]  /*01a0*/  LEA R7, R7, UR5, 0x3 ;  /* 0x0000000507077c11 */ /* 0x000fe4000f8e18ff */
[----:B------:R-:W-:Y:S01]  /*01b0*/  ISETP.GE.AND.EX P1, PT, R4, UR9, PT, P1 ;  /* 0x0000000904007c0c */ /* 0x000fe2000bf26310 */
[----:B------:R-:W-:Y:S01]  /*01c0*/  HFMA2.MMA R4, -RZ, RZ, 0, 0 ;  /* 0x00000000ff047435 */ /* 0x000fe200000001ff */
[----:B------:R-:W-:-:S02]  /*01d0*/  ULDC.64 UR8, c[0x0][0x208] ;  /* 0x0000820000087ab9 */ /* 0x000fc40000000a00 */
[----:B---3--:R-:W-:-:S13]  /*01e0*/  ISETP.LT.U32.AND P1, PT, R2, 0x80, !P1 ;  /* 0x000000800200780c */ /* 0x008fda0004f21070 */
.L_x_2181:
[----:B01----:R-:W0:Y:S01]  /*01f0*/  LDC R9, c[0x0][0x288] ;  /* 0x0000a200ff097b82 */ /* 0x003e220000000800 */
[----:B------:R-:W-:Y:S01]  /*0200*/  SHF.R.U32.HI R17, RZ, 0x2, R2 ;  /* 0x00000002ff117819 */ /* 0x000fe20000011602 */
[----:B------:R-:W-:Y:S01]  /*0210*/  ULDC.64 UR12, c[0x0][0x278] ;  /* 0x00009e00000c7ab9 */ /* 0x000fe20000000a00 */
[----:B------:R-:W-:-:S05]  /*0220*/  SHF.R.S32.HI R21, RZ, 0x1f, R3 ;  /* 0x0000001fff157819 */ /* 0x000fca0000011403 */
[----:B------:R-:W1:Y:S01]  /*0230*/  LDC R14, c[0x0][0x294] ;  /* 0x0000a500ff0e7b82 */ /* 0x000e620000000800 */
[----:B0-----:R-:W-:-:S04]  /*0240*/  IABS R13, R9 ;  /* 0x00000009000d7213 */ /* 0x001fc80000000000 */
[----:B------:R-:W0:Y:S01]  /*0250*/  I2F.RP R8, R13 ;  /* 0x0000000d00087306 */ /* 0x000e220000209400 */
[----:B-1----:R-:W-:-:S05]  /*0260*/  IMAD R17, R14, UR7, R17 ;  /* 0x000000070e117c24 */ /* 0x002fca000f8e0211 */
[----:B------:R-:W-:Y:S02]  /*0270*/  ISETP.GE.U32.AND P0, PT, R17, UR12, PT ;  /* 0x0000000c11007c0c */ /* 0x000fe4000bf06070 */
[----:B------:R-:W-:Y:S01]  /*0280*/  SHF.R.S32.HI R19, RZ, 0x1f, R17 ;  /* 0x0000001fff137819 */ /* 0x000fe20000011411 */
[----:B0-----:R-:W0:Y:S03]  /*0290*/  MUFU.RCP R8, R8 ;  /* 0x0000000800087308 */ /* 0x001e260000001000 */
[----:B------:R-:W-:Y:S01]  /*02a0*/  ISETP.GE.AND.EX P0, PT, R19, UR13, PT, P0 ;  /* 0x0000000d13007c0c */ /* 0x000fe2000bf06300 */
[----:B------:R-:W-:-:S03]  /*02b0*/  ULDC.64 UR12, c[0x0][0x280] ;  /* 0x0000a000000c7ab9 */ /* 0x000fc60000000a00 */
[----:B------:R-:W-:Y:S02]  /*02c0*/  ISETP.GT.U32.OR P0, PT, R2, 0x7f, P0 ;  /* 0x0000007f0200780c */ /* 0x000fe40000704470 */
[----:B0-----:R-:W-:-:S04]  /*02d0*/  IADD3 R10, R8, 0xffffffe, RZ ;  /* 0x0ffffffe080a7810 */ /* 0x001fc80007ffe0ff */
[----:B------:R0:W1:Y:S02]  /*02e0*/  F2I.FTZ.U32.TRUNC.NTZ R11, R10 ;  /* 0x0000000a000b7305 */ /* 0x000064000021f000 */
[----:B0-----:R-:W-:Y:S02]  /*02f0*/  MOV R10, RZ ;  /* 0x000000ff000a7202 */ /* 0x001fe40000000f00 */
[----:B-1----:R-:W-:-:S05]  /*0300*/  IADD3 R12, RZ, -R11, RZ ;  /* 0x8000000bff0c7210 */ /* 0x002fca0007ffe0ff */
[----:B------:R-:W-:Y:S01]  /*0310*/  IMAD R15, R12, R13, RZ ;  /* 0x0000000d0c0f7224 */ /* 0x000fe200078e02ff */
[----:B------:R-:W-:-:S03]  /*0320*/  IABS R12, R6 ;  /* 0x00000006000c7213 */ /* 0x000fc60000000000 */
[----:B------:R-:W-:Y:S02]  /*0330*/  IMAD.HI.U32 R11, R11, R15, R10 ;  /* 0x0000000f0b0b7227 */ /* 0x000fe400078e000a */
[----:B------:R-:W0:Y:S04]  /*0340*/  @P1 LDC.64 R14, c[0x0][0x270] ;  /* 0x00009c00ff0e1b82 */ /* 0x000e280000000a00 */
[----:B------:R-:W-:-:S05]  /*0350*/  IMAD.HI.U32 R11, R11, R12, RZ ;  /* 0x0000000c0b0b7227 */ /* 0x000fca00078e00ff */
[----:B------:R-:W-:-:S05]  /*0360*/  IADD3 R8, -R11, RZ, RZ ;  /* 0x000000ff0b087210 */ /* 0x000fca0007ffe1ff */
[----:B------:R-:W-:-:S05]  /*0370*/  IMAD R8, R13, R8, R12 ;  /* 0x000000080d087224 */ /* 0x000fca00078e020c */
[----:B------:R-:W-:Y:S01]  /*0380*/  ISETP.GT.U32.AND P4, PT, R13, R8, PT ;  /* 0x000000080d00720c */ /* 0x000fe20003f84070 */
[----:B0-----:R-:W-:-:S12]  /*0390*/  @P1 IMAD R18, R21, R14, RZ ;  /* 0x0000000e15121224 */ /* 0x001fd800078e02ff */
[-C--:B------:R-:W-:Y:S02]  /*03a0*/  @!P4 IADD3 R8, R8, -R13.reuse, RZ ;  /* 0x8000000d0808c210 */ /* 0x080fe40007ffe0ff */
[----:B------:R-:W-:Y:S02]  /*03b0*/  @!P4 IADD3 R11, R11, 0x1, RZ ;  /* 0x000000010b0bc810 */ /* 0x000fe40007ffe0ff */
[----:B------:R-:W-:Y:S02]  /*03c0*/  ISETP.GE.U32.AND P3, PT, R8, R13, PT ;  /* 0x0000000d0800720c */ /* 0x000fe40003f66070 */
[----:B------:R-:W-:Y:S01]  /*03d0*/  LOP3.LUT R8, R6, R9, RZ, 0x3c, !PT ;  /* 0x0000000906087212 */ /* 0x000fe200078e3cff */
[----:B------:R-:W0:Y:S01]  /*03e0*/  @!P0 LDC.64 R12, c[0x0][0x270] ;  /* 0x00009c00ff0c8b82 */ /* 0x000e220000000a00 */
[----:B------:R-:W-:Y:S02]  /*03f0*/  ISETP.NE.AND P4, PT, R9, RZ, PT ;  /* 0x000000ff0900720c */ /* 0x000fe40003f85270 */
[----:B------:R-:W-:-:S02]  /*0400*/  ISETP.GE.AND P2, PT, R8, RZ, PT ;  /* 0x000000ff0800720c */ /* 0x000fc40003f46270 */
[----:B------:R-:W-:-:S04]  /*0410*/  SHF.L.U32 R8, R2, 0x1, RZ ;  /* 0x0000000102087819 */ /* 0x000fc800000006ff */
[----:B------:R-:W-:Y:S02]  /*0420*/  LOP3.LUT R8, R8, 0x6, RZ, 0xc0, !PT ;  /* 0x0000000608087812 */ /* 0x000fe400078ec0ff */
[----:B------:R-:W-:-:S04]  /*0430*/  @P3 IADD3 R11, R11, 0x1, RZ ;  /* 0x000000010b0b3810 */ /* 0x000fc80007ffe0ff */
[----:B------:R-:W-:-:S04]  /*0440*/  MOV R23, R11 ;  /* 0x0000000b00177202 */ /* 0x000fc80000000f00 */
[----:B------:R-:W-:Y:S02]  /*0450*/  @!P2 IADD3 R23, -R23, RZ, RZ ;  /* 0x000000ff1717a210 */ /* 0x000fe40007ffe1ff */
[----:B------:R-:W-:-:S04]  /*0460*/  @!P4 LOP3.LUT R23, RZ, R9, RZ, 0x33, !PT ;  /* 0x00000009ff17c212 */ /* 0x000fc800078e33ff */
[----:B------:R-:W-:Y:S02]  /*0470*/  IADD3 R10, -R23, RZ, RZ ;  /* 0x000000ff170a7210 */ /* 0x000fe40007ffe1ff */
[----:B------:R-:W-:-:S03]  /*0480*/  SHF.R.S32.HI R16, RZ, 0x1f, R23 ;  /* 0x0000001fff107819 */ /* 0x000fc60000011417 */
[----:B------:R-:W-:Y:S02]  /*0490*/  IMAD R9, R9, R10, R6 ;  /* 0x0000000a09097224 */ /* 0x000fe400078e0206 */
[----:B------:R-:W1:Y:S01]  /*04a0*/  @!P0 LDC.64 R10, c[0x0][0x220] ;  /* 0x00008800ff0a8b82 */ /* 0x000e620000000a00 */
[----:B------:R-:W-:Y:S02]  /*04b0*/  IMAD R16, R16, UR12, RZ ;  /* 0x0000000c10107c24 */ /* 0x000fe4000f8e02ff */
[----:B------:R-:W-:Y:S02]  /*04c0*/  LEA R26, R9, R8, 0x3 ;  /* 0x00000008091a7211 */ /* 0x000fe400078e18ff */
[----:B------:R-:W-:Y:S02]  /*04d0*/  IMAD R25, R23, UR13, R16 ;  /* 0x0000000d17197c24 */ /* 0x000fe4000f8e0210 */
[----:B------:R-:W-:Y:S01]  /*04e0*/  SHF.R.S32.HI R27, RZ, 0x1f, R26 ;  /* 0x0000001fff1b7819 */ /* 0x000fe2000001141a */
[----:B------:R-:W2:Y:S01]  /*04f0*/  @P1 LDC.64 R8, c[0x0][0x220] ;  /* 0x00008800ff081b82 */ /* 0x000ea20000000a00 */
[----:B0-----:R-:W-:-:S02]  /*0500*/  @!P0 IMAD R16, R19, R12, RZ ;  /* 0x0000000c13108224 */ /* 0x001fc400078e02ff */
[----:B------:R-:W-:Y:S02]  /*0510*/  @P1 IMAD R19, R3, R15, R18 ;  /* 0x0000000f03131224 */ /* 0x000fe400078e0212 */
[----:B------:R-:W-:-:S04]  /*0520*/  IMAD.WIDE.U32 R22, R23, UR12, R26 ;  /* 0x0000000c17167c25 */ /* 0x000fc8000f8e001a */
[----:B------:R-:W-:Y:S01]  /*0530*/  @!P0 IMAD R21, R17, R13, R16 ;  /* 0x0000000d11158224 */ /* 0x000fe200078e0210 */
[----:B------:R-:W-:Y:S02]  /*0540*/  IADD3 R25, R23, R25, RZ ;  /* 0x0000001917197210 */ /* 0x000fe40007ffe0ff */
[-C--:B------:R-:W-:Y:S02]  /*0550*/  @!P0 MOV R24, R22.reuse ;  /* 0x0000001600188202 */ /* 0x080fe40000000f00 */
[----:B------:R-:W-:-:S03]  /*0560*/  @P1 MOV R16, R22 ;  /* 0x0000001600101202 */ /* 0x000fc60000000f00 */
[----:B------:R-:W-:Y:S01]  /*0570*/  @!P0 IMAD.WIDE.U32 R12, R17, R12, R24 ;  /* 0x0000000c110c8225 */ /* 0x000fe200078e0018 */
[----:B------:R-:W-:-:S04]  /*0580*/  @P1 MOV R17, R25 ;  /* 0x0000001900111202 */ /* 0x000fc80000000f00 */
[----:B------:R-:W-:Y:S01]  /*0590*/  @!P0 IADD3 R13, R13, R21, RZ ;  /* 0x000000150d0d8210 */ /* 0x000fe20007ffe0ff */
[----:B------:R-:W-:Y:S01]  /*05a0*/  @P1 IMAD.WIDE.U32 R14, R3, R14, R16 ;  /* 0x0000000e030e1225 */ /* 0x000fe200078e0010 */
[----:B-1----:R-:W-:-:S04]  /*05b0*/  @!P0 LEA R10, P2, R12, R10, 0x1 ;  /* 0x0000000a0c0a8211 */ /* 0x002fc800078408ff */
[----:B------:R-:W-:Y:S02]  /*05c0*/  @!P0 LEA.HI.X R11, R12, R11, R13, 0x1, P2 ;  /* 0x0000000b0c0b8211 */ /* 0x000fe400010f0c0d */
[----:B------:R-:W-:Y:S02]  /*05d0*/  CS2R R12, SRZ ;  /* 0x00000000000c7805 */ /* 0x000fe4000001ff00 */
[----:B------:R-:W-:Y:S02]  /*05e0*/  @P1 IADD3 R19, R15, R19, RZ ;  /* 0x000000130f131210 */ /* 0x000fe40007ffe0ff */
[C---:B--2---:R-:W-:Y:S02]  /*05f0*/  @P1 LEA R8, P3, R14.reuse, R8, 0x1 ;  /* 0x000000080e081211 */ /* 0x044fe400078608ff */
[----:B------:R-:W2:Y:S02]  /*0600*/  @!P0 LDG.E R12, desc[UR8][R10.64] ;  /* 0x000000080a0c8981 */ /* 0x000ea4000c1e1900 */
[----:B------:R-:W-:-:S05]  /*0610*/  @P1 LEA.HI.X R9, R14, R9, R19, 0x1, P3 ;  /* 0x000000090e091211 */ /* 0x000fca00018f0c13 */
[----:B------:R-:W3:Y:S01]  /*0620*/  @P1 LDG.E R13, desc[UR8][R8.64] ;  /* 0x00000008080d1981 */ /* 0x000ee2000c1e1900 */
[----:B------:R-:W0:Y:S02]  /*0630*/  S2R R15, SR_LANEID ;  /* 0x00000000000f7919 */ /* 0x000e240000000000 */
[C---:B0-----:R-:W-:Y:S02]  /*0640*/  ISETP.GT.AND P0, PT, R15.reuse, 0x1e, PT ;  /* 0x0000001e0f00780c */ /* 0x041fe40003f04270 */
[----:B------:R-:W-:Y:S01]  /*0650*/  ISETP.NE.AND P2, PT, R15, RZ, PT ;  /* 0x000000ff0f00720c */ /* 0x000fe20003f45270 */
[----:B------:R-:W-:Y:S01]  /*0660*/  BSSY B0, `(.L_x_2163) ;  /* 0x000003a000007945 */ /* 0x000fe20003800000 */
[----:B--2---:R-:W-:-:S04]  /*0670*/  PRMT R14, R12, 0x7632, R14 ;  /* 0x000076320c0e7816 */ /* 0x004fc8000000000e */
[----:B------:R-:W-:Y:S02]  /*0680*/  SHF.L.U32 R17, R14, 0x10, RZ ;  /* 0x000000100e117819 */ /* 0x000fe400000006ff */
[----:B---3--:R-:W-:Y:S02]  /*0690*/  PRMT R16, R13, 0x7632, R16 ;  /* 0x000076320d107816 */ /* 0x008fe40000000010 */
        /* <DEDUP_REMOVED lines=34> */
[----:B------:R-:W-:Y:S01]  /*08c0*/  ISETP.GT.AND P0, PT, R15, 0xf, PT ;  /* 0x0000000f0f00780c */ /* 0x000fe20003f04270 */
[----:B------:R-:W2:-:S12]  /*08d0*/  LDC R14, c[0x0][0xc] ;  /* 0x00000300ff0e7b82 */ /* 0x000e980000000800 */
[----:B0-----:R-:W-:Y:S01]  /*08e0*/  @!P0 FADD.FTZ R16, R16, R9 ;  /* 0x0000000910108221 */ /* 0x001fe20000010000 */
[----:B-1----:R-:W-:-:S05]  /*08f0*/  @!P0 FADD.FTZ R17, R17, R8 ;  /* 0x0000000811118221 */ /* 0x002fca0000010000 */
[----:B------:R0:W-:Y:S01]  /*0900*/  @!P2 STS.64 [R7+0x8], R16 ;  /* 0x000008100700a388 */ /* 0x0001e20000000a00 */
[----:B------:R-:W-:Y:S01]  /*0910*/  BAR.SYNC.DEFER_BLOCKING 0x0 ;  /* 0x0000000000007b1d */ /* 0x000fe20000010000 */
[----:B------:R-:W-:Y:S02]  /*0920*/  ISETP.NE.AND P2, PT, R2, RZ, PT ;  /* 0x000000ff0200720c */ /* 0x000fe40003f45270 */
[----:B--2---:R-:W-:-:S11]  /*0930*/  ISETP.GE.U32.AND P0, PT, R14, 0x2, PT ;  /* 0x000000020e00780c */ /* 0x004fd60003f06070 */
        /* <DEDUP_REMOVED lines=12> */
.L_x_2164:
[----:B------:R-:W-:Y:S05]  /*0a00*/  BSYNC B0 ;  /* 0x0000000000007941 */ /* 0x000fea0003800000 */
.L_x_2163:
        /* <DEDUP_REMOVED lines=11> */
[----:B------:R-:W0:Y:S01]  /*0ac0*/  S2UR UR5, SR_CTAID.Y ;  /* 0x00000000000579c3 */ /* 0x000e220000002600 */
[----:B------:R-:W-:Y:S02]  /*0ad0*/  LOP3.LUT P0, RZ, R4, 0x2, RZ, 0xc0, !PT ;  /* 0x0000000204ff7812 */ /* 0x000fe4000780c0ff */
[----:B------:R-:W-:Y:S02]  /*0ae0*/  MOV R15, 0xffffffff ;  /* 0xffffffff000f7802 */ /* 0x000fe40000000f00 */
[----:B------:R-:W-:Y:S02]  /*0af0*/  SEL R19, R14, RZ, !P0 ;  /* 0x000000ff0e137207 */ /* 0x000fe40004000000 */
[----:B------:R-:W-:Y:S02]  /*0b00*/  SEL R15, R15, 0x1, P0 ;  /* 0x000000010f0f7807 */ /* 0x000fe40000000000 */
[----:B------:R-:W-:Y:S02]  /*0b10*/  ISETP.NE.AND P0, PT, R19, -0x1, PT ;  /* 0xffffffff1300780c */ /* 0x000fe40003f05270 */
[----:B0-----:R-:W-:-:S05]  /*0b20*/  MOV R0, UR5 ;  /* 0x0000000500007c02 */ /* 0x001fca0008000f00 */
        /* <DEDUP_REMOVED lines=8> */
.L_x_2167:
[----:B0-----:R-:W2:Y:S04]  /*0bb0*/  LDG.E.STRONG.GPU R10, desc[UR8][R8.64] ;  /* 0x00000008080a7981 */ /* 0x001ea8000c1ef900 */
[----:B--2---:R-:W-:Y:S01]  /*0bc0*/  CCTL.IVALL ;  /* 0x00000000ff00798f */ /* 0x004fe20002000000 */
[----:B------:R-:W-:Y:S05]  /*0bd0*/  YIELD ;  /* 0x0000000000007946 */ /* 0x000fea0003800000 */
[----:B------:R-:W-:-:S13]  /*0be0*/  ISETP.NE.AND P0, PT, R10, R19, PT ;  /* 0x000000130a00720c */ /* 0x000fda0003f05270 */
[----:B------:R-:W-:Y:S05]  /*0bf0*/  @P0 BRA `(.L_x_2167) ;  /* 0xfffffffc00ec0947 */ /* 0x000fea000383ffff */
.L_x_2166:
        /* <DEDUP_REMOVED lines=17> */
.L_x_2171:
[----:B------:R-:W-:-:S13]  /*0d10*/  ISETP.EQ.OR P5, PT, R20, UR7, P2 ;  /* 0x0000000714007c0c */ /* 0x000fda00097a2670 */
[----:B------:R-:W-:-:S04]  /*0d20*/  @!P5 IMAD R31, R5, R20, R0 ;  /* 0x00000014051fd224 */ /* 0x000fc800078e0200 */
[----:B------:R-:W-:-:S05]  /*0d30*/  @!P5 IMAD.WIDE.U32 R30, R31, 0x8, R28 ;  /* 0x000000081f1ed825 */ /* 0x000fca00078e001c */
[----:B------:R0:W2:Y:S01]  /*0d40*/  @!P5 LDG.E.64 R18, desc[UR8][R30.64] ;  /* 0x000000081e12d981 */ /* 0x0000a2000c1e1b00 */
[C---:B------:R-:W-:Y:S02]  /*0d50*/  IADD3 R11, R20.reuse, 0x1, RZ ;  /* 0x00000001140b7810 */ /* 0x040fe40007ffe0ff */
[----:B------:R-:W-:Y:S02]  /*0d60*/  IADD3 R8, R20, 0x2, RZ ;  /* 0x0000000214087810 */ /* 0x000fe40007ffe0ff */
[----:B------:R-:W-:Y:S02]  /*0d70*/  ISETP.EQ.OR P6, PT, R11, UR7, P2 ;  /* 0x000000070b007c0c */ /* 0x000fe400097c2670 */
[----:B------:R-:W-:-:S11]  /*0d80*/  ISETP.EQ.OR P3, PT, R8, UR7, P2 ;  /* 0x0000000708007c0c */ /* 0x000fd60009762670 */
[C-C-:B------:R-:W-:Y:S02]  /*0d90*/  @!P6 IMAD R11, R5.reuse, R11, R0.reuse ;  /* 0x0000000b050be224 */ /* 0x140fe400078e0200 */
[----:B------:R-:W-:Y:S02]  /*0da0*/  @!P3 IMAD R9, R5, R8, R0 ;  /* 0x000000080509b224 */ /* 0x000fe400078e0200 */
[----:B------:R-:W-:-:S04]  /*0db0*/  @!P6 IMAD.WIDE.U32 R10, R11, 0x8, R28 ;  /* 0x000000080b0ae825 */ /* 0x000fc800078e001c */
[----:B0-----:R-:W-:Y:S02]  /*0dc0*/  @!P3 IMAD.WIDE.U32 R30, R9, 0x8, R28 ;  /* 0x00000008091eb825 */ /* 0x001fe400078e001c */
        /* <DEDUP_REMOVED lines=39> */
[----:B------:R-:W-:-:S04]  /*1040*/  @!P4 IMAD R9, R5, R21, R0 ;  /* 0x000000150509c224 */ /* 0x000fc800078e0200 */
[----:B------:R-:W-:Y:S01]  /*1050*/  @!P4 IMAD.WIDE.U32 R8, R9, 0x8, R28 ;  /* 0x000000080908c825 */ /* 0x000fe200078e001c */
[----:B------:R-:W-:-:S05]  /*1060*/  ISETP.EQ.OR P5, PT, R11, UR7, P2 ;  /* 0x000000070b007c0c */ /* 0x000fca00097a2670 */
[----:B------:R-:W3:Y:S01]  /*1070*/  @!P4 LDG.E.64 R8, desc[UR8][R8.64] ;  /* 0x000000080808c981 */ /* 0x000ee2000c1e1b00 */
[----:B------:R-:W-:-:S07]  /*1080*/  @!P6 IMAD R21, R5, R10, R0 ;  /* 0x0000000a0515e224 */ /* 0x000fce00078e0200 */
        /* <DEDUP_REMOVED lines=17> */
[----:B------:R-:W-:Y:S01]  /*11a0*/  IADD3 R10, R20, 0xc, RZ ;  /* 0x0000000c140a7810 */ /* 0x000fe20007ffe0ff */
        /* <DEDUP_REMOVED lines=41> */
.L_x_2170:
        /* <DEDUP_REMOVED lines=16> */
[----:B------:R-:W-:-:S04]  /*1540*/  @!P5 IMAD R31, R5, R31, R0 ;  /* 0x0000001f051fd224 */ /* 0x000fc800078e0200 */
[----:B------:R-:W-:-:S04]  /*1550*/  @!P5 IMAD.WIDE.U32 R30, R31, 0x8, R28 ;  /* 0x000000081f1ed825 */ /* 0x000fc800078e001c */
[----:B--2---:R-:W-:Y:S01]  /*1560*/  @!P3 FADD.FTZ R17, R17, R9 ;  /* 0x000000091111b221 */ /* 0x004fe20000010000 */
[----:B------:R-:W-:Y:S02]  /*1570*/  @!P0 IMAD R9, R5, R10, R0 ;  /* 0x0000000a05098224 */ /* 0x000fe400078e0200 */
[----:B------:R-:W-:Y:S01]  /*1580*/  @!P3 FADD.FTZ R16, R16, R8 ;  /* 0x000000081010b221 */ /* 0x000fe20000010000 */
[----:B------:R-:W2:Y:S01]  /*1590*/  @!P5 LDG.E.64 R10, desc[UR8][R30.64] ;  /* 0x000000081e0ad981 */ /* 0x000ea2000c1e1b00 */
[----:B------:R-:W-:Y:S01]  /*15a0*/  ISETP.EQ.OR P3, PT, R20, UR7, P2 ;  /* 0x0000000714007c0c */ /* 0x000fe20009762670 */
[----:B------:R-:W-:-:S06]  /*15b0*/  @!P0 IMAD.WIDE.U32 R8, R9, 0x8, R28 ;  /* 0x0000000809088825 */ /* 0x000fcc00078e001c */
[----:B------:R-:W4:Y:S01]  /*15c0*/  @!P0 LDG.E.64 R8, desc[UR8][R8.64] ;  /* 0x0000000808088981 */ /* 0x000f22000c1e1b00 */
[----:B---3--:R-:W-:Y:S01]  /*15d0*/  @!P4 FADD.FTZ R17, R17, R19 ;  /* 0x000000131111c221 */ /* 0x008fe20000010000 */
[----:B------:R-:W-:-:S04]  /*15e0*/  @!P4 FADD.FTZ R16, R16, R18 ;  /* 0x000000121010c221 */ /* 0x000fc80000010000 */
[----:B------:R-:W-:-:S04]  /*15f0*/  @!P3 IMAD R19, R5, R20, R0 ;  /* 0x000000140513b224 */ /* 0x000fc800078e0200 */
[----:B------:R-:W-:-:S06]  /*1600*/  @!P3 IMAD.WIDE.U32 R18, R19, 0x8, R28 ;  /* 0x000000081312b825 */ /* 0x000fcc00078e001c */
[----:B------:R-:W3:Y:S01]  /*1610*/  @!P3 LDG.E.64 R18, desc[UR8][R18.64] ;  /* 0x000000081212b981 */ /* 0x000ee2000c1e1b00 */
[----:B--2---:R-:W-:Y:S01]  /*1620*/  @!P5 FADD.FTZ R16, R16, R10 ;  /* 0x0000000a1010d221 */ /* 0x004fe20000010000 */
[C---:B------:R-:W-:Y:S01]  /*1630*/  IADD3 R10, R20.reuse, 0x1, RZ ;  /* 0x00000001140a7810 */ /* 0x040fe20007ffe0ff */
[----:B------:R-:W-:Y:S01]  /*1640*/  @!P5 FADD.FTZ R17, R17, R11 ;  /* 0x0000000b1111d221 */ /* 0x000fe20000010000 */
[----:B------:R-:W-:Y:S02]  /*1650*/  IADD3 R11, R20, 0x2, RZ ;  /* 0x00000002140b7810 */ /* 0x000fe40007ffe0ff */
[----:B------:R-:W-:Y:S02]  /*1660*/  ISETP.EQ.OR P5, PT, R10, UR7, P2 ;  /* 0x000000070a007c0c */ /* 0x000fe400097a2670 */
[----:B------:R-:W-:Y:S01]  /*1670*/  ISETP.EQ.OR P6, PT, R11, UR7, P2 ;  /* 0x000000070b007c0c */ /* 0x000fe200097c2670 */
[----:B----4-:R-:W-:Y:S01]  /*1680*/  @!P0 FADD.FTZ R16, R16, R8 ;  /* 0x0000000810108221 */ /* 0x010fe20000010000 */
[----:B------:R-:W-:-:S04]  /*1690*/  IADD3 R8, R20, 0x3, RZ ;  /* 0x0000000314087810 */ /* 0x000fc80007ffe0ff */
[----:B------:R-:W-:Y:S01]  /*16a0*/  ISETP.EQ.OR P4, PT, R8, UR7, P2 ;  /* 0x0000000708007c0c */ /* 0x000fe20009782670 */
[----:B------:R-:W-:-:S04]  /*16b0*/  @!P0 FADD.FTZ R17, R17, R9 ;  /* 0x0000000911118221 */ /* 0x000fc80000010000 */
[C-C-:B------:R-:W-:Y:S02]  /*16c0*/  @!P5 IMAD R31, R5.reuse, R10, R0.reuse ;  /* 0x0000000a051fd224 */ /* 0x140fe400078e0200 */
[----:B------:R-:W-:Y:S02]  /*16d0*/  @!P6 IMAD R11, R5, R11, R0 ;  /* 0x0000000b050be224 */ /* 0x000fe400078e0200 */
[----:B------:R-:W-:-:S04]  /*16e0*/  @!P5 IMAD.WIDE.U32 R30, R31, 0x8, R28 ;  /* 0x000000081f1ed825 */ /* 0x000fc800078e001c */
[----:B---3--:R-:W-:Y:S01]  /*16f0*/  @!P3 FADD.FTZ R17, R17, R19 ;  /* 0x000000131111b221 */ /* 0x008fe20000010000 */
[----:B------:R-:W-:-:S04]  /*1700*/  @!P6 IMAD.WIDE.U32 R10, R11, 0x8, R28 ;  /* 0x000000080b0ae825 */ /* 0x000fc800078e001c */
[----:B------:R-:W-:Y:S01]  /*1710*/  @!P3 FADD.FTZ R16, R16, R18 ;  /* 0x000000121010b221 */ /* 0x000fe20000010000 */
[----:B------:R-:W-:Y:S02]  /*1720*/  @!P4 IMAD R19, R5, R8, R0 ;  /* 0x000000080513c224 */ /* 0x000fe400078e0200 */
[----:B------:R-:W2:Y:S02]  /*1730*/  @!P5 LDG.E.64 R8, desc[UR8][R30.64] ;  /* 0x000000081e08d981 */ /* 0x000ea4000c1e1b00 */
[----:B------:R-:W-:Y:S02]  /*1740*/  @!P4 IMAD.WIDE.U32 R18, R19, 0x8, R28 ;  /* 0x000000081312c825 */ /* 0x000fe400078e001c */
[----:B------:R-:W3:Y:S04]  /*1750*/  @!P6 LDG.E.64 R10, desc[UR8][R10.64] ;  /* 0x000000080a0ae981 */ /* 0x000ee8000c1e1b00 */
[----:B------:R-:W4:Y:S01]  /*1760*/  @!P4 LDG.E.64 R18, desc[UR8][R18.64] ;  /* 0x000000081212c981 */ /* 0x000f22000c1e1b00 */
[----:B------:R-:W-:-:S02]  /*1770*/  IADD3 R15, R15, -0x4, RZ ;  /* 0xfffffffc0f0f7810 */ /* 0x000fc40007ffe0ff */
[----:B------:R-:W-:Y:S02]  /*1780*/  PLOP3.LUT P0, PT, PT, PT, PT, 0x8, 0x0 ;  /* 0x000000000000781c */ /* 0x000fe40003f0e170 */
[----:B------:R-:W-:Y:S02]  /*1790*/  IADD3 R15, R15, -0x4, RZ ;  /* 0xfffffffc0f0f7810 */ /* 0x000fe40007ffe0ff */
[----:B------:R-:W-:Y:S01]  /*17a0*/  IADD3 R20, R20, 0x4, RZ ;  /* 0x0000000414147810 */ /* 0x000fe20007ffe0ff */
[----:B--2---:R-:W-:Y:S01]  /*17b0*/  @!P5 FADD.FTZ R16, R16, R8 ;  /* 0x000000081010d221 */ /* 0x004fe20000010000 */
[----:B------:R-:W-:-:S03]  /*17c0*/  @!P5 FADD.FTZ R17, R17, R9 ;  /* 0x000000091111d221 */ /* 0x000fc60000010000 */
[----:B---3--:R-:W-:Y:S01]  /*17d0*/  @!P6 FADD.FTZ R16, R16, R10 ;  /* 0x0000000a1010e221 */ /* 0x008fe20000010000 */
[----:B------:R-:W-:-:S03]  /*17e0*/  @!P6 FADD.FTZ R17, R17, R11 ;  /* 0x0000000b1111e221 */ /* 0x000fc60000010000 */
[----:B----4-:R-:W-:Y:S01]  /*17f0*/  @!P4 FADD.FTZ R16, R16, R18 ;  /* 0x000000121010c221 */ /* 0x010fe20000010000 */
[----:B------:R-:W-:-:S07]  /*1800*/  @!P4 FADD.FTZ R17, R17, R19 ;  /* 0x000000131111c221 */ /* 0x000fce0000010000 */
.L_x_2172:
[----:B------:R-:W-:-:S13]  /*1810*/  ISETP.NE.OR P0, PT, R15, RZ, P0 ;  /* 0x000000ff0f00720c */ /* 0x000fda0000705670 */
[----:B------:R-:W-:Y:S05]  /*1820*/  @!P0 BRA `(.L_x_2168) ;  /* 0x00000000007c8947 */ /* 0x000fea0003800000 */
.L_x_2169:
        /* <DEDUP_REMOVED lines=31> */
.L_x_2168:
        /* <DEDUP_REMOVED lines=11> */
.L_x_2174:
[----:B------:R-:W-:Y:S05]  /*1ad0*/  BSYNC B0 ;  /* 0x0000000000007941 */ /* 0x000fea0003800000 */
.L_x_2173:
        /* <DEDUP_REMOVED lines=16> */
.L_x_2165:
[----:B------:R-:W-:Y:S01]  /*1be0*/  ULDC.64 UR12, c[0x0][0x218] ;  /* 0x00008600000c7ab9 */ /* 0x000fe20000000a00 */
[----:B------:R-:W-:Y:S01]  /*1bf0*/  LOP3.LUT P0, RZ, R2, UR7, RZ, 0xfc, !PT ;  /* 0x0000000702ff7c12 */ /* 0x000fe2000f80fcff */
[----:B------:R-:W1:Y:S01]  /*1c00*/  S2UR UR6, SR_CgaCtaId ;  /* 0x00000000000679c3 */ /* 0x000e620000008800 */
[----:B------:R-:W-:Y:S01]  /*1c10*/  ISETP.EQ.U32.AND P3, PT, RZ, UR12, PT ;  /* 0x0000000cff007c0c */ /* 0x000fe2000bf62070 */
[----:B------:R-:W-:Y:S01]  /*1c20*/  UMOV UR5, 0x400 ;  /* 0x0000040000057882 */ /* 0x000fe20000000000 */
[----:B0-----:R-:W-:Y:S01]  /*1c30*/  SHF.R.S32.HI R11, RZ, 0x1f, R26 ;  /* 0x0000001fff0b7819 */ /* 0x001fe2000001141a */
[----:B------:R-:W-:Y:S01]  /*1c40*/  ULDC UR11, c[0x0][0x2a4] ;  /* 0x0000a900000b7ab9 */ /* 0x000fe20000000800 */
[----:B------:R-:W-:Y:S01]  /*1c50*/  ISETP.EQ.OR.EX P0, PT, RZ, UR13, P0, P3 ;  /* 0x0000000dff007c0c */ /* 0x000fe20008702730 */
[----:B------:R-:W-:Y:S01]  /*1c60*/  ULDC.64 UR12, c[0x0][0x228] ;  /* 0x00008a00000c7ab9 */ /* 0x000fe20000000a00 */
[C---:B------:R-:W-:Y:S01]  /*1c70*/  SHF.L.U32 R20, R26.reuse, 0x1, RZ ;  /* 0x000000011a147819 */ /* 0x040fe200000006ff */
[----:B------:R-:W-:Y:S01]  /*1c80*/  ULDC.64 UR14, c[0x0][0x230] ;  /* 0x00008c00000e7ab9 */ /* 0x000fe20000000a00 */
[----:B------:R-:W-:-:S02]  /*1c90*/  SHF.L.U64.HI R26, R26, 0x1, R11 ;  /* 0x000000011a1a7819 */ /* 0x000fc4000001020b */
[----:B------:R-:W-:-:S04]  /*1ca0*/  IADD3 R14, P3, R20, UR12, RZ ;  /* 0x0000000c140e7c10 */ /* 0x000fc8000ff7e0ff */
[----:B------:R-:W-:-:S03]  /*1cb0*/  IADD3.X R15, R26, UR13, RZ, P3, !PT ;  /* 0x0000000d1a0f7c10 */ /* 0x000fc60009ffe4ff */
[----:B------:R-:W0:Y:S01]  /*1cc0*/  @!P0 LDC.64 R8, c[0x0][0x218] ;  /* 0x00008600ff088b82 */ /* 0x000e220000000a00 */
[----:B------:R-:W-:Y:S01]  /*1cd0*/  @!P0 FMUL.FTZ R11, R17, UR11 ;  /* 0x0000000b110b8c20 */ /* 0x000fe20008410000 */
[----:B------:R-:W-:Y:S01]  /*1ce0*/  @!P0 FMUL.FTZ R10, R16, UR11 ;  /* 0x0000000b100a8c20 */ /* 0x000fe20008410000 */
[----:B-1----:R-:W-:-:S09]  /*1cf0*/  ULEA UR5, UR6, UR5, 0x18 ;  /* 0x0000000506057291 */ /* 0x002fd2000f8ec03f */
[----:B------:R1:W-:Y:S01]  /*1d00*/  @!P2 STS.64 [UR5+0x30], R16 ;  /* 0x00003010ff00a988 */ /* 0x0003e20008000a05 */
[----:B0-----:R-:W-:Y:S01]  /*1d10*/  @!P0 IMAD.WIDE R18, R6, 0x8, R8 ;  /* 0x0000000806128825 */ /* 0x001fe200078e0208 */
[----:B------:R-:W-:-:S04]  /*1d20*/  IADD3 R8, P3, R20, UR14, RZ ;  /* 0x0000000e14087c10 */ /* 0x000fc8000ff7e0ff */
[----:B------:R-:W-:Y:S01]  /*1d30*/  @!P0 STG.E.64 desc[UR8][R18.64], R10 ;  /* 0x0000000a12008986 */ /* 0x000fe2000c101b08 */
[----:B------:R-:W-:Y:S01]  /*1d40*/  IADD3.X R9, R26, UR15, RZ, P3, !PT ;  /* 0x0000000f1a097c10 */ /* 0x000fe20009ffe4ff */
[----:B------:R-:W-:Y:S06]  /*1d50*/  BAR.SYNC.DEFER_BLOCKING 0x0 ;  /* 0x0000000000007b1d */ /* 0x000fec0000010000 */
[----:B------:R-:W2:Y:S04]  /*1d60*/  LDG.E.U16 R27, desc[UR8][R14.64] ;  /* 0x000000080e1b7981 */ /* 0x000ea8000c1e1500 */
[----:B------:R0:W3:Y:S04]  /*1d70*/  LDG.E.U16 R28, desc[UR8][R14.64+0x2] ;  /* 0x000002080e1c7981 */ /* 0x0000e8000c1e1500 */
[----:B------:R-:W4:Y:S04]  /*1d80*/  LDG.E.U16 R26, desc[UR8][R8.64] ;  /* 0x00000008081a7981 */ /* 0x000f28000c1e1500 */
[----:B------:R5:W4:Y:S01]  /*1d90*/  LDG.E.U16 R29, desc[UR8][R8.64+0x2] ;  /* 0x00000208081d7981 */ /* 0x000b22000c1e1500 */
[----:B------:R-:W-:Y:S01]  /*1da0*/  ISETP.NE.AND P2, PT, RZ, UR10, PT ;  /* 0x0000000aff007c0c */ /* 0x000fe2000bf45270 */
[----:B0-----:R-:W-:Y:S01]  /*1db0*/  HFMA2.MMA R14, -RZ, RZ, 1.875, 0 ;  /* 0x3f800000ff0e7435 */ /* 0x001fe200000001ff */
[----:B-1----:R-:W-:Y:S01]  /*1dc0*/  SHF.L.U32 R17, R12, 0x10, RZ ;  /* 0x000000100c117819 */ /* 0x002fe200000006ff */
[----:B------:R-:W0:Y:S01]  /*1dd0*/  LDS.64 R20, [UR5+0x30] ;  /* 0x00003005ff147984 */ /* 0x000e220008000a00 */
[----:B------:R-:W-:-:S02]  /*1de0*/  SHF.R.U32.HI R15, RZ, 0x2, R2 ;  /* 0x00000002ff0f7819 */ /* 0x000fc40000011602 */
[----:B-----5:R-:W-:Y:S02]  /*1df0*/  PRMT R9, R12, 0x7632, R9 ;  /* 0x000076320c097816 */ /* 0x020fe40000000009 */
[----:B------:R-:W-:Y:S02]  /*1e00*/  PRMT R8, R13, 0x7632, R8 ;  /* 0x000076320d087816 */ /* 0x000fe40000000008 */
[----:B------:R-:W-:Y:S01]  /*1e10*/  SHF.L.U32 R9, R9, 0x10, RZ ;  /* 0x0000001009097819 */ /* 0x000fe200000006ff */
[----:B0-----:R-:W-:-:S04]  /*1e20*/  FMUL.FTZ R20, R20, UR11 ;  /* 0x0000000b14147c20 */ /* 0x001fc80008410000 */
[C---:B------:R-:W-:Y:S01]  /*1e30*/  FMUL.FTZ R30, R20.reuse, R20 ;  /* 0x00000014141e7220 */ /* 0x040fe20000410000 */
[----:B------:R-:W-:Y:S01]  /*1e40*/  FADD.FTZ R11, -R20, R9 ;  /* 0x00000009140b7221 */ /* 0x000fe20000010100 */
[----:B------:R-:W-:Y:S02]  /*1e50*/  FADD.FTZ R9, R17, -R20 ;  /* 0x8000001411097221 */ /* 0x000fe40000010000 */
[----:B------:R-:W-:-:S05]  /*1e60*/  FFMA.FTZ R21, R21, UR11, -R30 ;  /* 0x0000000b15157c23 */ /* 0x000fca000801081e */
[----:B------:R-:W-:-:S13]  /*1e70*/  FSETP.GTU.FTZ.AND P0, PT, R21, RZ, PT ;  /* 0x000000ff1500720b */ /* 0x000fda0003f1c000 */
[----:B------:R-:W0:Y:S02]  /*1e80*/  @P0 LDC R10, c[0x0][0x238] ;  /* 0x00008e00ff0a0b82 */ /* 0x000e240000000800 */
[----:B0-----:R-:W-:-:S06]  /*1e90*/  @P0 FADD.FTZ R21, R21, R10 ;  /* 0x0000000a15150221 */ /* 0x001fcc0000010000 */
[----:B------:R-:W0:Y:S01]  /*1ea0*/  LDC R10, c[0x0][0x294] ;  /* 0x0000a500ff0a7b82 */ /* 0x000e220000000800 */
[----:B------:R-:W1:Y:S02]  /*1eb0*/  @P0 MUFU.RSQ R14, R21 ;  /* 0x00000015000e0308 */ /* 0x000e640000001400 */
[-C--:B-1----:R-:W-:Y:S01]  /*1ec0*/  FMUL.FTZ R11, R11, R14.reuse ;  /* 0x0000000e0b0b7220 */ /* 0x082fe20000410000 */
[----:B------:R-:W-:Y:S01]  /*1ed0*/  FMUL.FTZ R9, R9, R14 ;  /* 0x0000000e09097220 */ /* 0x000fe20000410000 */
[----:B0-----:R-:W-:Y:S01]  /*1ee0*/  IMAD R15, R10, UR7, R15 ;  /* 0x000000070a0f7c24 */ /* 0x001fe2000f8e020f */
[----:B--2---:R-:W-:Y:S02]  /*1ef0*/  SHF.L.U32 R27, R27, 0x10, RZ ;  /* 0x000000101b1b7819 */ /* 0x004fe400000006ff */
[----:B---3--:R-:W-:Y:S02]  /*1f00*/  SHF.L.U32 R28, R28, 0x10, RZ ;  /* 0x000000101c1c7819 */ /* 0x008fe400000006ff */
[----:B----4-:R-:W-:-:S02]  /*1f10*/  SHF.L.U32 R26, R26, 0x10, RZ ;  /* 0x000000101a1a7819 */ /* 0x010fc400000006ff */
[----:B------:R-:W-:-:S03]  /*1f20*/  SHF.L.U32 R29, R29, 0x10, RZ ;  /* 0x000000101d1d7819 */ /* 0x000fc600000006ff */
[----:B------:R-:W-:Y:S02]  /*1f30*/  FFMA.FTZ R10, R27, R9, R26 ;  /* 0x000000091b0a7223 */ /* 0x000fe4000001001a */
        /* <DEDUP_REMOVED lines=12> */
.L_x_2175:
[----:B------:R-:W-:Y:S01]  /*2000*/  ULDC.64 UR12, c[0x0][0x278] ;  /* 0x00009e00000c7ab9 */ /* 0x000fe20000000a00 */
[----:B------:R-:W-:Y:S01]  /*2010*/  SHF.R.S32.HI R9, RZ, 0x1f, R15 ;  /* 0x0000001fff097819 */ /* 0x000fe2000001140f */
[----:B------:R-:W-:Y:S01]  /*2020*/  BSSY B0, `(.L_x_2176) ;  /* 0x0000019000007945 */ /* 0x000fe20003800000 */
[----:B------:R-:W-:Y:S02]  /*2030*/  ISETP.GE.U32.AND P0, PT, R15, UR12, PT ;  /* 0x0000000c0f007c0c */ /* 0x000fe4000bf06070 */
[----:B------:R-:W-:Y:S02]  /*2040*/  SHF.L.U32 R17, R13, 0x10, RZ ;  /* 0x000000100d117819 */ /* 0x000fe400000006ff */
[----:B------:R-:W-:Y:S02]  /*2050*/  ISETP.GE.AND.EX P0, PT, R9, UR13, PT, P0 ;  /* 0x0000000d09007c0c */ /* 0x000fe4000bf06300 */
[----:B------:R-:W-:Y:S01]  /*2060*/  SHF.L.U32 R13, R8, 0x10, RZ ;  /* 0x00000010080d7819 */ /* 0x000fe200000006ff */
[----:B------:R-:W-:Y:S01]  /*2070*/  FADD.FTZ R17, R17, -R20 ;  /* 0x8000001411117221 */ /* 0x000fe20000010000 */
[----:B------:R-:W-:-:S03]  /*2080*/  ISETP.GT.U32.OR P0, PT, R2, 0x7f, P0 ;  /* 0x0000007f0200780c */ /* 0x000fc60000704470 */
[----:B------:R-:W-:Y:S01]  /*2090*/  FADD.FTZ R13, -R20, R13 ;  /* 0x0000000d140d7221 */ /* 0x000fe20000010100 */
[----:B------:R-:W-:-:S03]  /*20a0*/  FMUL.FTZ R17, R17, R14 ;  /* 0x0000000e11117220 */ /* 0x000fc60000410000 */
[----:B------:R-:W-:Y:S01]  /*20b0*/  FMUL.FTZ R13, R13, R14 ;  /* 0x0000000e0d0d7220 */ /* 0x000fe20000410000 */
[----:B------:R-:W-:-:S03]  /*20c0*/  FFMA.FTZ R14, R27, R17, R26 ;  /* 0x000000111b0e7223 */ /* 0x000fc6000001001a */
[----:B------:R-:W-:Y:S02]  /*20d0*/  FFMA.FTZ R29, R28, R13, R29 ;  /* 0x0000000d1c1d7223 */ /* 0x000fe4000001001d */
[----:B------:R-:W-:Y:S05]  /*20e0*/  @P0 BRA `(.L_x_2177) ;  /* 0x0000000000300947 */ /* 0x000fea0003800000 */
        /* <DEDUP_REMOVED lines=12> */
.L_x_2177:
[----:B------:R-:W-:Y:S05]  /*21b0*/  BSYNC B0 ;  /* 0x0000000000007941 */ /* 0x000fea0003800000 */
.L_x_2176:
[----:B------:R-:W-:Y:S05]  /*21c0*/  @!P2 BRA `(.L_x_2178) ;  /* 0x000000000028a947 */ /* 0x000fea0003800000 */
[----:B------:R-:W-:Y:S01]  /*21d0*/  FMUL.FTZ R8, R14, -1.4426950216293334961 ;  /* 0xbfb8aa3b0e087820 */ /* 0x000fe20000410000 */
        /* <DEDUP_REMOVED lines=9> */
.L_x_2178:
[----:B------:R-:W-:Y:S04]  /*2270*/  BSSY B0, `(.L_x_2179) ;  /* 0x000000e000007945 */ /* 0x000fe80003800000 */
[----:B------:R-:W-:Y:S05]  /*2280*/  @!P1 BRA `(.L_x_2180) ;  /* 0x0000000000309947 */ /* 0x000fea0003800000 */
[----:B------:R-:W-:Y:S01]  /*2290*/  SHF.R.S32.HI R8, RZ, 0x1f, R3 ;  /* 0x0000001fff087819 */ /* 0x000fe20000011403 */
[----:B------:R-:W-:Y:S01]  /*22a0*/  ULDC.64 UR12, c[0x0][0x270] ;  /* 0x00009c00000c7ab9 */ /* 0x000fe20000000a00 */
        /* <DEDUP_REMOVED lines=10> */
.L_x_2180:
[----:B------:R-:W-:Y:S05]  /*2350*/  BSYNC B0 ;  /* 0x0000000000007941 */ /* 0x000fea0003800000 */
.L_x_2179:
[----:B------:R-:W-:Y:S02]  /*2360*/  IADD3 R6, R5, R6, RZ ;  /* 0x0000000605067210 */ /* 0x000fe40007ffe0ff */
[----:B------:R-:W-:Y:S02]  /*2370*/  IADD3 R4, R4, 0x1, RZ ;  /* 0x0000000104047810 */ /* 0x000fe40007ffe0ff */
[----:B------:R-:W-:-:S13]  /*2380*/  ISETP.GE.AND P0, PT, R6, UR4, PT ;  /* 0x0000000406007c0c */ /* 0x000fda000bf06270 */
[----:B------:R-:W-:Y:S05]  /*2390*/  @!P0 BRA `(.L_x_2181) ;  /* 0xffffffdc00948947 */ /* 0x000fea000383ffff */
[----:B------:R-:W-:Y:S05]  /*23a0*/  EXIT ;  /* 0x000000000000794d */ /* 0x000fea0003800000 */
.L_x_2182:
        /* <DEDUP_REMOVED lines=13> */
.L_x_3372:


//--------------------- .text._Z35group_norm_nhwc_fwd_one_pass_kernelI11Bf16IOBf16WLi128ELi8ELi128EEv26Group_norm_nhwc_fwd_params --------------------------
	.section	.text._Z35group_norm_nhwc_fwd_one_pass_kernelI11Bf16IOBf16WLi128ELi8ELi128EEv26Group_norm_nhwc_fwd_params,"ax",@progbits
	.align	128
        .global         _Z35group_norm_nhwc_fwd_one_pass_kernelI11Bf16IOBf16WLi128ELi8ELi128EEv26Group_norm_nhwc_fwd_params
        .type           _Z35group_norm_nhwc_fwd_one_pass_kernelI11Bf16IOBf16WLi128ELi8ELi128EEv26Group_norm_nhwc_fwd_params,@function
        .size           _Z35group_norm_nhwc_fwd_one_pass_kernelI11Bf16IOBf16WLi128ELi8ELi128EEv26Group_norm_nhwc_fwd_params,(.L_x_3373 - _Z35group_norm_nhwc_fwd_one_pass_kernelI11Bf16IOBf16WLi128ELi8ELi128EEv26Group_norm_nhwc_fwd_params)
        .other          _Z35group_norm_nhwc_fwd_one_pass_kernelI11Bf16IOBf16WLi128ELi8ELi128EEv26Group_norm_nhwc_fwd_params,@"STO_CUDA_ENTRY STV_DEFAULT"
_Z35group_norm_nhwc_fwd_one_pass_kernelI11Bf16IOBf16WLi128ELi8ELi128EEv26Group_norm_nhwc_fwd_params:
.text._Z35group_norm_nhwc_fwd_one_pass_kernelI11Bf16IOBf16WLi128ELi8ELi128EEv26Group_norm_nhwc_fwd_params:
        /* <DEDUP_REMOVED lines=19> */
.L_x_2207:
[----:B01----:R-:W0:Y:S01]  /*0130*/  LDC R7, c[0x0][0x288] ;  /* 0x0000a200ff077b82 */ /* 0x003e220000000800 */
        /* <DEDUP_REMOVED lines=34> */
[----:B------:R-:W-:Y:S02]  /*0360*/  SHF.R.S32.HI R19, RZ, 0x1f, R18 ;  /* 0x0000001fff137819 */ /* 0x000fe40000011412 */
        /* <DEDUP_REMOVED lines=38> */
[----:B------:R-:W-:Y:S01]  /*05d0*/  @P0 LEA.HI.X R31, R28, R11, R7, 0x1, P5 ;  /* 0x0000000b1c1f0211 */ /* 0x000fe200028f0c07 */
[----:B------:R-:W-:Y:S01]  /*05e0*/  @P2 IMAD.IADD R7, R17, 0x1, R15 ;  /* 0x0000000111072824 */ /* 0x000fe200078e020f */
[----:B------:R-:W3:Y:S08]  /*05f0*/  @P3 LDC.64 R10, c[0x0][0x270] ;  /* 0x00009c00ff0a3b82 */ /* 0x000ef00000000a00 */
        /* <DEDUP_REMOVED lines=36> */
[----:B------:R-:W-:Y:S02]  /*0840*/  SHF.L.U32 R11, R10, 0x10, RZ ;  /* 0x000000100a0b7819 */ /* 0x000fe400000006ff */
[----:B------:R-:W-:-:S02]  /*0850*/  SHF.L.U32 R10, R7, 0x10, RZ ;  /* 0x00000010070a7819 */ /* 0x000fc400000006ff */
[----:B------:R-:W-:Y:S01]  /*0860*/  SHF.L.U32 R18, R12, 0x10, RZ ;  /* 0x000000100c127819 */ /* 0x000fe200000006ff */
[----:B------:R-:W-:Y:S01]  /*0870*/  FMUL.FTZ R15, R11, R11 ;  /* 0x0000000b0b0f7220 */ /* 0x000fe20000410000 */
[----:B------:R-:W-:Y:S01]  /*0880*/  FMUL.FTZ R21, R19, R19 ;  /* 0x0000001313157220 */ /* 0x000fe20000410000 */
[C---:B------:R-:W-:Y:S02]  /*0890*/  FADD.FTZ R11, R10.reuse, R11 ;  /* 0x0000000b0a0b7221 */ /* 0x040fe40000010000 */
[----:B------:R-:W-:Y:S01]  /*08a0*/  FFMA.FTZ R10, R10, R10, R15 ;  /* 0x0000000a0a0a7223 */ /* 0x000fe2000001000f */
[C---:B------:R-:W-:Y:S01]  /*08b0*/  FADD.FTZ R16, R18.reuse, R19 ;  /* 0x0000001312107221 */ /* 0x040fe20000010000 */
        /* <DEDUP_REMOVED lines=11> */
[----:B------:R-:W-:Y:S02]  /*0970*/  IMAD.U32 R10, R14, 0x10000, RZ ;  /* 0x000100000e0a7824 */ /* 0x000fe400078e00ff */
        /* <DEDUP_REMOVED lines=56> */
.L_x_2184:
[----:B------:R-:W-:Y:S05]  /*0d00*/  BSYNC B0 ;  /* 0x0000000000007941 */ /* 0x000fea0003800000 */
.L_x_2183:
        /* <DEDUP_REMOVED lines=25> */
.L_x_2187:
[----:B0-----:R-:W2:Y:S04]  /*0ea0*/  LDG.E.STRONG.GPU R10, desc[UR8][R8.64] ;  /* 0x00000008080a7981 */ /* 0x001ea8000c1ef900 */
[----:B--2---:R-:W-:Y:S01]  /*0eb0*/  CCTL.IVALL ;  /* 0x00000000ff00798f */ /* 0x004fe20002000000 */
[----:B------:R-:W-:Y:S05]  /*0ec0*/  YIELD ;  /* 0x0000000000007946 */ /* 0x000fea0003800000 */
[----:B------:R-:W-:-:S13]  /*0ed0*/  ISETP.NE.AND P0, PT, R10, R19, PT ;  /* 0x000000130a00720c */ /* 0x000fda0003f05270 */
[----:B------:R-:W-:Y:S05]  /*0ee0*/  @P0 BRA `(.L_x_2187) ;  /* 0xfffffffc00ec0947 */ /* 0x000fea000383ffff */
.L_x_2186:
        /* <DEDUP_REMOVED lines=17> */
.L_x_2191:
        /* <DEDUP_REMOVED lines=66> */
[----:B------:R-:W-:Y:S02]  /*1420*/  VIADD R8, R20, 0xb ;  /* 0x0000000b14087836 */ /* 0x000fe40000000000 */
[----:B------:R-:W-:-:S03]  /*1430*/  ISETP.EQ.OR P4, PT, R9, UR7, P2 ;  /* 0x0000000709007c0c */ /* 0x000fc60009782670 */
[----:B------:R-:W-:Y:S01]  /*1440*/  ISETP.EQ.OR P3, PT, R8, UR7, P2 ;  /* 0x0000000708007c0c */ /* 0x000fe20009762670 */
[----:B--2---:R-:W-:Y:S01]  /*1450*/  @!P6 FADD.FTZ R16, R16, R18 ;  /* 0x000000121010e221 */ /* 0x004fe20000010000 */
[----:B------:R-:W-:-:S08]  /*1460*/  @!P6 FADD.FTZ R17, R17, R19 ;  /* 0x000000131111e221 */ /* 0x000fd00000010000 */
        /* <DEDUP_REMOVED lines=44> */
.L_x_2190:
        /* <DEDUP_REMOVED lines=61> */
.L_x_2192:
[----:B------:R-:W-:-:S13]  /*1b00*/  ISETP.NE.OR P0, PT, R15, RZ, P0 ;  /* 0x000000ff0f00720c */ /* 0x000fda0000705670 */
[----:B------:R-:W-:Y:S05]  /*1b10*/  @!P0 BRA `(.L_x_2188) ;  /* 0x00000000007c8947 */ /* 0x000fea0003800000 */
.L_x_2189:
[----:B------:R-:W-:-:S13]  /*1b20*/  ISETP.EQ.OR P0, PT, R20, UR7, P2 ;  /* 0x0000000714007c0c */ /* 0x000fda0009702670 */
[----:B------:R-:W-:-:S04]  /*1b30*/  @!P0 IMAD R9, R3, R20, R0 ;  /* 0x0000001403098224 */ /* 0x000fc800078e0200 */
[----:B------:R-:W-:-:S06]  /*1b40*/  @!P0 IMAD.WIDE.U32 R8, R9, 0x8, R28 ;  /* 0x0000000809088825 */ /* 0x000fcc00078e001c */
[----:B------:R-:W2:Y:S01]  /*1b50*/  @!P0 LDG.E.64 R8, desc[UR8][R8.64] ;  /* 0x0000000808088981 */ /* 0x000ea2000c1e1b00 */
[C---:B------:R-:W-:Y:S01]  /*1b60*/  IADD3 R31, R20.reuse, 0x1, RZ ;  /* 0x00000001141f7810 */ /* 0x040fe20007ffe0ff */
[C---:B------:R-:W-:Y:S01]  /*1b70*/  VIADD R11, R20.reuse, 0x2 ;  /* 0x00000002140b7836 */ /* 0x040fe20000000000 */
[----:B------:R-:W-:Y:S02]  /*1b80*/  IADD3 R18, R20, 0x3, RZ ;  /* 0x0000000314127810 */ /* 0x000fe40007ffe0ff */
[----:B------:R-:W-:Y:S02]  /*1b90*/  ISETP.EQ.OR P3, PT, R31, UR7, P2 ;  /* 0x000000071f007c0c */ /* 0x000fe40009762670 */
[----:B------:R-:W-:Y:S02]  /*1ba0*/  ISETP.EQ.OR P4, PT, R11, UR7, P2 ;  /* 0x000000070b007c0c */ /* 0x000fe40009782670 */
[----:B------:R-:W-:-:S09]  /*1bb0*/  ISETP.EQ.OR P5, PT, R18, UR7, P2 ;  /* 0x0000000712007c0c */ /* 0x000fd200097a2670 */
        /* <DEDUP_REMOVED lines=21> */
.L_x_2188:
        /* <DEDUP_REMOVED lines=12> */
.L_x_2194:
[----:B------:R-:W-:Y:S05]  /*1dd0*/  BSYNC B0 ;  /* 0x0000000000007941 */ /* 0x000fea0003800000 */
.L_x_2193:
        /* <DEDUP_REMOVED lines=16> */
.L_x_2185:
        /* <DEDUP_REMOVED lines=13> */
[----:B------:R-:W-:Y:S01]  /*1fb0*/  ULDC.64 UR14, c[0x0][0x278] ;  /* 0x00009e00000e7ab9 */ /* 0x000fe20000000a00 */
[----:B-1----:R-:W-:Y:S01]  /*1fc0*/  ULEA UR5, UR6, UR5, 0x18 ;  /* 0x0000000506057291 */ /* 0x002fe2000f8ec03f */
[----:B0-----:R-:W-:-:S04]  /*1fd0*/  @P1 IMAD.WIDE R20, R6, 0x8, R8 ;  /* 0x0000000806141825 */ /* 0x001fc800078e0208 */
[----:B------:R-:W-:Y:S01]  /*1fe0*/  @P1 FMUL.FTZ R9, R17, UR11 ;  /* 0x0000000b11091c20 */ /* 0x000fe20008410000 */
[----:B------:R-:W-:-:S03]  /*1ff0*/  @P1 FMUL.FTZ R8, R16, UR11 ;  /* 0x0000000b10081c20 */ /* 0x000fc60008410000 */
[----:B------:R-:W-:Y:S04]  /*2000*/  @!P2 STS.64 [UR5+0x30], R16 ;  /* 0x00003010ff00a988 */ /* 0x000fe80008000a05 */
[----:B------:R0:W-:Y:S01]  /*2010*/  @P1 STG.E.64 desc[UR8][R20.64], R8 ;  /* 0x0000000814001986 */ /* 0x0001e2000c101b08 */
[----:B------:R-:W-:Y:S08]  /*2020*/  BAR.SYNC.DEFER_BLOCKING 0x0 ;  /* 0x0000000000007b1d */ /* 0x000ff00000010000 */
[----:B0-----:R-:W0:Y:S01]  /*2030*/  LDC R20, c[0x0][0x294] ;  /* 0x0000a500ff147b82 */ /* 0x001e220000000800 */
[----:B------:R-:W2:Y:S04]  /*2040*/  LDG.E.U16 R8, desc[UR8][R18.64+0x2] ;  /* 0x0000020812087981 */ /* 0x000ea8000c1e1500 */
[----:B------:R-:W3:Y:S04]  /*2050*/  LDG.E.U16 R15, desc[UR8][R10.64+0x2] ;  /* 0x000002080a0f7981 */ /* 0x000ee8000c1e1500 */
[----:B------:R-:W4:Y:S04]  /*2060*/  LDG.E.U16 R16, desc[UR8][R18.64] ;  /* 0x0000000812107981 */ /* 0x000f28000c1e1500 */
[----:B------:R1:W5:Y:S04]  /*2070*/  LDG.E.U16 R9, desc[UR8][R10.64] ;  /* 0x000000080a097981 */ /* 0x000368000c1e1500 */
[----:B-1----:R-:W1:Y:S02]  /*2080*/  LDS.64 R10, [UR5+0x30] ;  /* 0x00003005ff0a7984 */ /* 0x002e640008000a00 */
[----:B-1----:R-:W-:-:S04]  /*2090*/  FMUL.FTZ R10, R10, UR11 ;  /* 0x0000000b0a0a7c20 */ /* 0x002fc80008410000 */
[----:B------:R-:W-:-:S04]  /*20a0*/  FMUL.FTZ R26, R10, R10 ;  /* 0x0000000a0a1a7220 */ /* 0x000fc80000410000 */
[----:B------:R-:W-:-:S05]  /*20b0*/  FFMA.FTZ R26, R11, UR11, -R26 ;  /* 0x0000000b0b1a7c23 */ /* 0x000fca000801081a */
[----:B------:R-:W-:-:S13]  /*20c0*/  FSETP.GTU.FTZ.AND P0, PT, R26, RZ, PT ;  /* 0x000000ff1a00720b */ /* 0x000fda0003f1c000 */
[----:B------:R-:W1:Y:S01]  /*20d0*/  @P0 LDC R17, c[0x0][0x238] ;  /* 0x00008e00ff110b82 */ /* 0x000e620000000800 */
[----:B------:R-:W-:Y:S01]  /*20e0*/  HFMA2.MMA R11, -RZ, RZ, 1.875, 0 ;  /* 0x3f800000ff0b7435 */ /* 0x000fe200000001ff */
[C---:B------:R-:W-:Y:S02]  /*20f0*/  PRMT R18, R7.reuse, 0x7632, R18 ;  /* 0x0000763207127816 */ /* 0x040fe40000000012 */
[----:B------:R-:W-:Y:S02]  /*2100*/  ISETP.NE.AND P2, PT, RZ, UR10, PT ;  /* 0x0000000aff007c0c */ /* 0x000fe4000bf45270 */
[----:B------:R-:W-:Y:S02]  /*2110*/  SHF.L.U32 R18, R18, 0x10, RZ ;  /* 0x0000001012127819 */ /* 0x000fe400000006ff */
[----:B------:R-:W-:Y:S01]  /*2120*/  SHF.L.U32 R7, R7, 0x10, RZ ;  /* 0x0000001007077819 */ /* 0x000fe200000006ff */
[----:B-1----:R-:W-:-:S04]  /*2130*/  @P0 FADD.FTZ R26, R26, R17 ;  /* 0x000000111a1a0221 */ /* 0x002fc80000010000 */
[----:B------:R1:W1:Y:S01]  /*2140*/  @P0 MUFU.RSQ R11, R26 ;  /* 0x0000001a000b0308 */ /* 0x0002620000001400 */
[----:B------:R-:W-:Y:S01]  /*2150*/  SHF.R.U32.HI R17, RZ, 0x2, R2 ;  /* 0x00000002ff117819 */ /* 0x000fe20000011602 */
[----:B------:R-:W-:Y:S01]  /*2160*/  FADD.FTZ R18, -R10, R18 ;  /* 0x000000120a127221 */ /* 0x000fe20000010100 */
[----:B------:R-:W-:-:S03]  /*2170*/  PRMT R19, R12, 0x7632, R19 ;  /* 0x000076320c137816 */ /* 0x000fc60000000013 */
[----:B0-----:R-:W-:Y:S01]  /*2180*/  IMAD R17, R20, UR7, R17 ;  /* 0x0000000714117c24 */ /* 0x001fe2000f8e0211 */
[----:B------:R-:W-:Y:S01]  /*2190*/  PRMT R20, R13, 0x7632, R20 ;  /* 0x000076320d147816 */ /* 0x000fe20000000014 */
[----:B------:R-:W-:Y:S01]  /*21a0*/  FADD.FTZ R27, R7, -R10 ;  /* 0x8000000a071b7221 */ /* 0x000fe20000010000 */
[----:B------:R-:W-:Y:S02]  /*21b0*/  SHF.L.U32 R21, R13, 0x10, RZ ;  /* 0x000000100d157819 */ /* 0x000fe400000006ff */
[----:B-1----:R-:W-:Y:S02]  /*21c0*/  PRMT R26, R14, 0x7632, R26 ;  /* 0x000076320e1a7816 */ /* 0x002fe4000000001a */
[----:B------:R-:W-:Y:S02]  /*21d0*/  ISETP.GE.U32.AND P0, PT, R17, UR14, PT ;  /* 0x0000000e11007c0c */ /* 0x000fe4000bf06070 */
[----:B------:R-:W-:Y:S02]  /*21e0*/  SHF.R.S32.HI R13, RZ, 0x1f, R17 ;  /* 0x0000001fff0d7819 */ /* 0x000fe40000011411 */
[----:B------:R-:W-:Y:S01]  /*21f0*/  SHF.L.U32 R12, R12, 0x10, RZ ;  /* 0x000000100c0c7819 */ /* 0x000fe200000006ff */
[----:B------:R-:W-:Y:S01]  /*2200*/  FMUL.FTZ R18, R18, R11 ;  /* 0x0000000b12127220 */ /* 0x000fe20000410000 */
[----:B------:R-:W-:-:S02]  /*2210*/  SHF.L.U32 R14, R14, 0x10, RZ ;  /* 0x000000100e0e7819 */ /* 0x000fc400000006ff */
[----:B------:R-:W-:Y:S02]  /*2220*/  SHF.L.U32 R19, R19, 0x10, RZ ;  /* 0x0000001013137819 */ /* 0x000fe400000006ff */
[----:B------:R-:W-:Y:S01]  /*2230*/  SHF.L.U32 R20, R20, 0x10, RZ ;  /* 0x0000001014147819 */ /* 0x000fe200000006ff */
[----:B------:R-:W-:Y:S01]  /*2240*/  FMUL.FTZ R27, R27, R11 ;  /* 0x0000000b1b1b7220 */ /* 0x000fe20000410000 */
[----:B------:R-:W-:Y:S02]  /*2250*/  SHF.L.U32 R26, R26, 0x10, RZ ;  /* 0x000000101a1a7819 */ /* 0x000fe400000006ff */
[----:B------:R-:W-:Y:S01]  /*2260*/  ISETP.GE.AND.EX P0, PT, R13, UR15, PT, P0 ;  /* 0x0000000f0d007c0c */ /* 0x000fe2000bf06300 */
[--C-:B------:R-:W-:Y:S01]  /*2270*/  FADD.FTZ R7, R12, -R10.reuse ;  /* 0x8000000a0c077221 */ /* 0x100fe20000010000 */
[C---:B------:R-:W-:Y:S01]  /*2280*/  FADD.FTZ R19, -R10.reuse, R19 ;  /* 0x000000130a137221 */ /* 0x040fe20000010100 */
[----:B------:R-:W-:Y:S01]  /*2290*/  FADD.FTZ R21, R21, -R10 ;  /* 0x8000000a15157221 */ /* 0x000fe20000010000 */
[----:B------:R-:W-:Y:S01]  /*22a0*/  FADD.FTZ R20, -R10, R20 ;  /* 0x000000140a147221 */ /* 0x000fe20000010100 */
[----:B------:R-:W-:Y:S01]  /*22b0*/  FADD.FTZ R14, R14, -R10 ;  /* 0x8000000a0e0e7221 */ /* 0x000fe20000010000 */
[----:B------:R-:W-:Y:S01]  /*22c0*/  ISETP.LT.U32.AND P0, PT, R2, 0x80, !P0 ;  /* 0x000000800200780c */ /* 0x000fe20004701070 */
[----:B------:R-:W-:Y:S01]  /*22d0*/  FADD.FTZ R10, -R10, R26 ;  /* 0x0000001a0a0a7221 */ /* 0x000fe20000010100 */
[----:B--2---:R-:W-:-:S02]  /*22e0*/  SHF.L.U32 R8, R8, 0x10, RZ ;  /* 0x0000001008087819 */ /* 0x004fc400000006ff */
[----:B---3--:R-:W-:Y:S02]  /*22f0*/  SHF.L.U32 R15, R15, 0x10, RZ ;  /* 0x000000100f0f7819 */ /* 0x008fe400000006ff */
[----:B----4-:R-:W-:-:S03]  /*2300*/  SHF.L.U32 R16, R16, 0x10, RZ ;  /* 0x0000001010107819 */ /* 0x010fc600000006ff */
[----:B------:R-:W-:Y:S01]  /*2310*/  FFMA.FTZ R28, R8, R18, R15 ;  /* 0x00000012081c7223 */ /* 0x000fe2000001000f */
[----:B-----5:R-:W-:-:S04]  /*2320*/  IMAD.U32 R9, R9, 0x10000, RZ ;  /* 0x0001000009097824 */ /* 0x020fc800078e00ff */
        /* <DEDUP_REMOVED lines=12> */
.L_x_2195:
        /* <DEDUP_REMOVED lines=9> */
[----:B------:R-:W-:Y:S02]  /*2480*/  IADD3 R27, R13, R27, RZ ;  /* 0x0000001b0d1b7210 */ /* 0x000fe40007ffe0ff */
[----:B------:R-:W-:Y:S02]  /*2490*/  LEA R26, P0, R12, UR12, 0x1 ;  /* 0x0000000c0c1a7c11 */ /* 0x000fe4000f8008ff */
[----:B------:R-:W-:Y:S02]  /*24a0*/  F2FP.BF16.F32.PACK_AB R13, R28, R18 ;  /* 0x000000121c0d723e */ /* 0x000fe400000010ff */
[----:B------:R-:W-:-:S05]  /*24b0*/  LEA.HI.X R27, R12, UR13, R27, 0x1, P0 ;  /* 0x0000000d0c1b7c11 */ /* 0x000fca00080f0c1b */
[----:B------:R0:W-:Y:S04]  /*24c0*/  STG.E desc[UR8][R26.64], R13 ;  /* 0x0000000d1a007986 */ /* 0x0001e8000c101908 */
.L_x_2197:
[----:B------:R-:W-:Y:S05]  /*24d0*/  BSYNC B0 ;  /* 0x0000000000007941 */ /* 0x000fea0003800000 */
.L_x_2196:
[-C--:B------:R-:W-:Y:S01]  /*24e0*/  FMUL.FTZ R7, R7, R11.reuse ;  /* 0x0000000b07077220 */ /* 0x080fe20000410000 */
[-C--:B------:R-:W-:Y:S01]  /*24f0*/  FMUL.FTZ R18, R21, R11.reuse ;  /* 0x0000000b15127220 */ /* 0x080fe20000410000 */
[C---:B0-----:R-:W-:Y:S01]  /*2500*/  IADD3 R13, R17.reuse, 0x20, RZ ;  /* 0x00000020110d7810 */ /* 0x041fe20007ffe0ff */
[----:B------:R-:W-:Y:S01]  /*2510*/  FMUL.FTZ R26, R14, R11 ;  /* 0x0000000b0e1a7220 */ /* 0x000fe20000410000 */
        /* <DEDUP_REMOVED lines=12> */
[C-C-:B------:R-:W-:Y:S01]  /*25e0*/  FFMA.FTZ R20, R8.reuse, R20, R15.reuse ;  /* 0x0000001408147223 */ /* 0x140fe2000001000f */
        /* <DEDUP_REMOVED lines=21> */
.L_x_2198:
        /* <DEDUP_REMOVED lines=14> */
.L_x_2200:
[----:B------:R-:W-:Y:S05]  /*2820*/  BSYNC B0 ;  /* 0x0000000000007941 */ /* 0x000fea0003800000 */
.L_x_2199:
        /* <DEDUP_REMOVED lines=11> */
.L_x_2201:
[----:B------:R-:W-:Y:S04]  /*28e0*/  BSSY B0, `(.L_x_2202) ;  /* 0x000000e000007945 */ /* 0x000fe80003800000 */
        /* <DEDUP_REMOVED lines=13> */
.L_x_2203:
[----:B------:R-:W-:Y:S05]  /*29c0*/  BSYNC B0 ;  /* 0x0000000000007941 */ /* 0x000fea0003800000 */
.L_x_2202:
[----:B------:R-:W-:Y:S05]  /*29d0*/  @!P2 BRA `(.L_x_2204) ;  /* 0x000000000028a947 */ /* 0x000fea0003800000 */
        /* <DEDUP_REMOVED lines=10> */
.L_x_2204:
        /* <DEDUP_REMOVED lines=13> */
.L_x_2206:
[----:B------:R-:W-:Y:S05]  /*2b50*/  BSYNC B0 ;  /* 0x0000000000007941 */ /* 0x000fea0003800000 */
.L_x_2205:
[----:B------:R-:W-:Y:S02]  /*2b60*/  IADD3 R6, R3, R6, RZ ;  /* 0x0000000603067210 */ /* 0x000fe40007ffe0ff */
[----:B------:R-:W-:Y:S02]  /*2b70*/  IADD3 R5, R5, 0x1, RZ ;  /* 0x0000000105057810 */ /* 0x000fe40007ffe0ff */
[----:B------:R-:W-:-:S13]  /*2b80*/  ISETP.GE.AND P0, PT, R6, UR4, PT ;  /* 0x0000000406007c0c */ /* 0x000fda000bf06270 */
[----:B------:R-:W-:Y:S05]  /*2b90*/  @!P0 BRA `(.L_x_2207) ;  /* 0xffffffd400648947 */ /* 0x000fea000383ffff */
[----:B------:R-:W-:Y:S05]  /*2ba0*/  EXIT ;  /* 0x000000000000794d */ /* 0x000fea0003800000 */
.L_x_2208:
        /* <DEDUP_REMOVED lines=13> */
.L_x_3373:


//--------------------- .text._Z35group_norm_nhwc_fwd_one_pass_kernelI11Bf16IOBf16WLi256ELi8ELi128EEv26Group_norm_nhwc_fwd_params --------------------------
	.section	.text._Z35group_norm_nhwc_fwd_one_pass_kernelI11Bf16IOBf16WLi256ELi8ELi128EEv26Group_norm_nhwc_fwd_params,"ax",@progbits
	.align	128
        .global         _Z35group_norm_nhwc_fwd_one_pass_kernelI11Bf16IOBf16WLi256ELi8ELi128EEv26Group_norm_nhwc_fwd_params
        .type           _Z35group_norm_nhwc_fwd_one_pass_kernelI11Bf16IOBf16WLi256ELi8ELi128EEv26Group_norm_nhwc_fwd_params,@function
        .size           _Z35group_norm_nhwc_fwd_one_pass_kernelI11Bf16IOBf16WLi256ELi8ELi128EEv26Group_norm_nhwc_fwd_params,(.L_x_3374 - _Z35group_norm_nhwc_fwd_one_pass_kernelI11Bf16IOBf16WLi256ELi8ELi128EEv26Group_norm_nhwc_fwd_params)
        .other          _Z35group_norm_nhwc_fwd_one_pass_kernelI11Bf16IOBf16WLi256ELi8ELi128EEv26Group_norm_nhwc_fwd_params,@"STO_CUDA_ENTRY STV_DEFAULT"
_Z35group_norm_nhwc_fwd_one_pass_kernelI11Bf16IOBf16WLi256ELi8ELi128EEv26Group_norm_nhwc_fwd_params:
.text._Z35group_norm_nhwc_fwd_one_pass_kernelI11Bf16IOBf16WLi256ELi8ELi128EEv26Group_norm_nhwc_fwd_params:
        /* <DEDUP_REMOVED lines=10> */
[----:B------:R-:W-:Y:S01]  /*00a0*/  R2UR UR13, R0 ;  /* 0x00000000000d72ca */ /* 0x000fe200000e0000 */
[----:B------:R-:W-:Y:S01]  /*00b0*/  UMOV UR4, 0x400 ;  /* 0x0000040000047882 */ /* 0x000fe20000000000 */
[----:B------:R-:W2:Y:S01]  /*00c0*/  S2R R3, SR_LANEID ;  /* 0x0000000000037919 */ /* 0x000ea20000000000 */
[----:B------:R-:W-:Y:S01]  /*00d0*/  ULDC UR11, c[0x0][0x10] ;  /* 0x00000400000b7ab9 */ /* 0x000fe20000000800 */
[----:B------:R-:W-:Y:S01]  /*00e0*/  ULDC.U8 UR12, c[0x0][0x28c] ;  /* 0x0000a300000c7ab9 */ /* 0x000fe20000000000 */
[----:B------:R-:W-:Y:S02]  /*00f0*/  ULDC.64 UR8, c[0x0][0x208] ;  /* 0x0000820000087ab9 */ /* 0x000fe40000000a00 */
[----:B------:R-:W1:Y:S08]  /*0100*/  LDC R7, c[0x0][0x294] ;  /* 0x0000a500ff077b82 */ /* 0x000e700000000800 */
[----:B------:R-:W3:Y:S01]  /*0110*/  S2UR UR6, SR_CgaCtaId ;  /* 0x00000000000679c3 */ /* 0x000ee20000008800 */
[----:B0-----:R-:W-:-:S02]  /*0120*/  SHF.R.U32.HI R30, RZ, 0x2, R2 ;  /* 0x00000002ff1e7819 */ /* 0x001fc40000011602 */
[----:B------:R-:W-:-:S03]  /*0130*/  SHF.R.S32.HI R5, RZ, 0x1f, R2 ;  /* 0x0000001fff057819 */ /* 0x000fc60000011402 */
[----:B-1----:R-:W-:Y:S01]  /*0140*/  IMAD R30, R7, UR10, R30 ;  /* 0x0000000a071e7c24 */ /* 0x002fe2000f8e021e */
[----:B------:R-:W-:Y:S01]  /*0150*/  LEA.HI R5, R5, R2, RZ, 0x5 ;  /* 0x0000000205057211 */ /* 0x000fe200078f28ff */
[----:B---3--:R-:W-:-:S03]  /*0160*/  ULEA UR4, UR6, UR4, 0x18 ;  /* 0x0000000406047291 */ /* 0x008fc6000f8ec03f */
[C---:B------:R-:W-:Y:S02]  /*0170*/  IADD3 R29, R30.reuse, 0x20, RZ ;  /* 0x000000201e1d7810 */ /* 0x040fe40007ffe0ff */
[C---:B------:R-:W-:Y:S02]  /*0180*/  IADD3 R4, R30.reuse, 0xe0, RZ ;  /* 0x000000e01e047810 */ /* 0x040fe40007ffe0ff */
[----:B------:R-:W-:Y:S02]  /*0190*/  SHF.R.S32.HI R6, RZ, 0x5, R5 ;  /* 0x00000005ff067819 */ /* 0x000fe40000011405 */
[C---:B------:R-:W-:Y:S02]  /*01a0*/  IADD3 R28, R30.reuse, 0xa0, RZ ;  /* 0x000000a01e1c7810 */ /* 0x040fe40007ffe0ff */
[----:B------:R-:W-:Y:S02]  /*01b0*/  IADD3 R5, R30, 0xc0, RZ ;  /* 0x000000c01e057810 */ /* 0x000fe40007ffe0ff */
[----:B------:R-:W-:-:S02]  /*01c0*/  SHF.R.S32.HI R7, RZ, 0x1f, R29 ;  /* 0x0000001fff077819 */ /* 0x000fc4000001141d */
[----:B------:R-:W-:Y:S02]  /*01d0*/  SHF.R.S32.HI R9, RZ, 0x1f, R4 ;  /* 0x0000001fff097819 */ /* 0x000fe40000011404 */
[----:B------:R-:W-:Y:S01]  /*01e0*/  LEA R6, R6, UR4, 0x3 ;  /* 0x0000000406067c11 */ /* 0x000fe2000f8e18ff */
[----:B--2---:R-:W-:-:S06]  /*01f0*/  UMOV UR4, URZ ;  /* 0x0000003f00047c82 */ /* 0x004fcc0008000000 */
.L_x_2245:
[----:B012---:R-:W0:Y:S01]  /*0200*/  LDC R19, c[0x0][0x288] ;  /* 0x0000a200ff137b82 */ /* 0x007e220000000800 */
[----:B------:R-:W-:Y:S01]  /*0210*/  ULDC.64 UR14, c[0x0][0x278] ;  /* 0x00009e00000e7ab9 */ /* 0x000fe20000000a00 */
[----:B---3--:R-:W-:Y:S01]  /*0220*/  SHF.R.S32.HI R17, RZ, 0x1f, R30 ;  /* 0x0000001fff117819 */ /* 0x008fe2000001141e */
[----:B------:R-:W-:Y:S01]  /*0230*/  ULDC.64 UR6, c[0x0][0x280] ;  /* 0x0000a00000067ab9 */ /* 0x000fe20000000a00 */
[----:B------:R-:W-:Y:S02]  /*0240*/  ISETP.GE.U32.AND P3, PT, R28, UR14, PT ;  /* 0x0000000e1c007c0c */ /* 0x000fe4000bf66070 */
[----:B------:R-:W-:-:S04]  /*0250*/  IADD3 R22, R30, 0x40, RZ ;  /* 0x000000401e167810 */ /* 0x000fc80007ffe0ff */
[----:B------:R-:W-:Y:S02]  /*0260*/  SHF.R.S32.HI R23, RZ, 0x1f, R22 ;  /* 0x0000001fff177819 */ /* 0x000fe40000011416 */
[----:B0-----:R-:W-:-:S04]  /*0270*/  IABS R13, R19 ;  /* 0x00000013000d7213 */ /* 0x001fc80000000000 */
[----:B------:R-:W0:Y:S08]  /*0280*/  I2F.RP R8, R13 ;  /* 0x0000000d00087306 */ /* 0x000e300000209400 */
[----:B0-----:R-:W0:Y:S02]  /*0290*/  MUFU.RCP R8, R8 ;  /* 0x0000000800087308 */ /* 0x001e240000001000 */
[----:B0---4-:R-:W-:-:S06]  /*02a0*/  IADD3 R10, R8, 0xffffffe, RZ ;  /* 0x0ffffffe080a7810 */ /* 0x011fcc0007ffe0ff */
[----:B------:R0:W1:Y:S02]  /*02b0*/  F2I.FTZ.U32.TRUNC.NTZ R11, R10 ;  /* 0x0000000a000b7305 */ /* 0x000064000021f000 */
[----:B0-----:R-:W-:Y:S01]  /*02c0*/  HFMA2.MMA R10, -RZ, RZ, 0, 0 ;  /* 0x00000000ff0a7435 */ /* 0x001fe200000001ff */
[----:B-1----:R-:W-:-:S05]  /*02d0*/  IADD3 R12, RZ, -R11, RZ ;  /* 0x8000000bff0c7210 */ /* 0x002fca0007ffe0ff */
[----:B------:R-:W-:Y:S01]  /*02e0*/  IMAD R15, R12, R13, RZ ;  /* 0x0000000d0c0f7224 */ /* 0x000fe200078e02ff */
[----:B------:R-:W-:-:S03]  /*02f0*/  IABS R12, UR13 ;  /* 0x0000000d000c7c13 */ /* 0x000fc60008000000 */
[----:B------:R-:W-:Y:S01]  /*0300*/  IMAD.HI.U32 R11, R11, R15, R10 ;  /* 0x0000000f0b0b7227 */ /* 0x000fe200078e000a */
[----:B------:R-:W-:-:S04]  /*0310*/  SHF.R.S32.HI R15, RZ, 0x1f, R28 ;  /* 0x0000001fff0f7819 */ /* 0x000fc8000001141c */
[----:B------:R-:W-:Y:S01]  /*0320*/  ISETP.GE.AND.EX P3, PT, R15, UR15, PT, P3 ;  /* 0x0000000f0f007c0c */ /* 0x000fe2000bf66330 */
[----:B------:R-:W-:-:S03]  /*0330*/  IMAD.HI.U32 R11, R11, R12, RZ ;  /* 0x0000000c0b0b7227 */ /* 0x000fc600078e00ff */
[----:B------:R-:W-:Y:S02]  /*0340*/  ISETP.LT.U32.AND P3, PT, R2, 0x80, !P3 ;  /* 0x000000800200780c */ /* 0x000fe40005f61070 */
[----:B------:R-:W-:-:S05]  /*0350*/  IADD3 R8, -R11, RZ, RZ ;  /* 0x000000ff0b087210 */ /* 0x000fca0007ffe1ff */
[----:B------:R-:W-:-:S05]  /*0360*/  IMAD R8, R13, R8, R12 ;  /* 0x000000080d087224 */ /* 0x000fca00078e020c */
[----:B------:R-:W-:-:S13]  /*0370*/  ISETP.GT.U32.AND P1, PT, R13, R8, PT ;  /* 0x000000080d00720c */ /* 0x000fda0003f24070 */
[-C--:B------:R-:W-:Y:S02]  /*0380*/  @!P1 IADD3 R8, R8, -R13.reuse, RZ ;  /* 0x8000000d08089210 */ /* 0x080fe40007ffe0ff */
[----:B------:R-:W-:Y:S02]  /*0390*/  @!P1 IADD3 R11, R11, 0x1, RZ ;  /* 0x000000010b0b9810 */ /* 0x000fe40007ffe0ff */
[----:B------:R-:W-:Y:S02]  /*03a0*/  ISETP.GE.U32.AND P0, PT, R8, R13, PT ;  /* 0x0000000d0800720c */ /* 0x000fe40003f06070 */
[C---:B------:R-:W-:Y:S02]  /*03b0*/  LOP3.LUT R8, R19.reuse, UR13, RZ, 0x3c, !PT ;  /* 0x0000000d13087c12 */ /* 0x040fe4000f8e3cff */
[----:B------:R-:W-:Y:S02]  /*03c0*/  ISETP.NE.AND P1, PT, R19, RZ, PT ;  /* 0x000000ff1300720c */ /* 0x000fe40003f25270 */
[----:B------:R-:W-:-:S02]  /*03d0*/  ISETP.GE.AND P2, PT, R8, RZ, PT ;  /* 0x000000ff0800720c */ /* 0x000fc40003f46270 */
[----:B------:R-:W-:-:S04]  /*03e0*/  SHF.L.U32 R8, R2, 0x1, RZ ;  /* 0x0000000102087819 */ /* 0x000fc800000006ff */
[----:B------:R-:W-:Y:S02]  /*03f0*/  LOP3.LUT R41, R8, 0x6, RZ, 0xc0, !PT ;  /* 0x0000000608297812 */ /* 0x000fe400078ec0ff */
[----:B------:R-:W-:Y:S02]  /*0400*/  @P0 IADD3 R11, R11, 0x1, RZ ;  /* 0x000000010b0b0810 */ /* 0x000fe40007ffe0ff */
[----:B------:R-:W-:Y:S02]  /*0410*/  ISETP.GE.U32.AND P0, PT, R29, UR14, PT ;  /* 0x0000000e1d007c0c */ /* 0x000fe4000bf06070 */
[----:B------:R-:W-:Y:S02]  /*0420*/  MOV R39, R11 ;  /* 0x0000000b00277202 */ /* 0x000fe40000000f00 */
[----:B------:R-:W0:Y:S01]  /*0430*/  @P3 LDC.64 R10, c[0x0][0x270] ;  /* 0x00009c00ff0a3b82 */ /* 0x000e220000000a00 */
[----:B------:R-:W-:Y:S02]  /*0440*/  ISETP.GE.AND.EX P0, PT, R7, UR15, PT, P0 ;  /* 0x0000000f07007c0c */ /* 0x000fe4000bf06300 */
[----:B------:R-:W-:-:S02]  /*0450*/  @!P2 IADD3 R39, -R39, RZ, RZ ;  /* 0x000000ff2727a210 */ /* 0x000fc40007ffe1ff */
[----:B------:R-:W-:Y:S02]  /*0460*/  @!P1 LOP3.LUT R39, RZ, R19, RZ, 0x33, !PT ;  /* 0x00000013ff279212 */ /* 0x000fe400078e33ff */
[----:B------:R-:W-:Y:S02]  /*0470*/  ISETP.GT.U32.AND P1, PT, R2, 0x7f, PT ;  /* 0x0000007f0200780c */ /* 0x000fe40003f24070 */
[----:B------:R-:W-:Y:S02]  /*0480*/  IADD3 R40, -R39, RZ, RZ ;  /* 0x000000ff27287210 */ /* 0x000fe40007ffe1ff */
[----:B------:R-:W-:Y:S02]  /*0490*/  ISETP.GE.U32.AND P2, PT, R30, UR14, PT ;  /* 0x0000000e1e007c0c */ /* 0x000fe4000bf46070 */
[----:B------:R-:W-:Y:S01]  /*04a0*/  SHF.R.S32.HI R8, RZ, 0x1f, R39 ;  /* 0x0000001fff087819 */ /* 0x000fe20000011427 */
[----:B------:R-:W-:Y:S01]  /*04b0*/  IMAD R40, R19, R40, UR13 ;  /* 0x0000000d13287e24 */ /* 0x000fe2000f8e0228 */
[----:B------:R-:W-:Y:S01]  /*04c0*/  ISETP.GE.OR.EX P2, PT, R17, UR15, P1, P2 ;  /* 0x0000000f11007c0c */ /* 0x000fe20008f46720 */
[----:B------:R-:W1:Y:S01]  /*04d0*/  @P3 LDC.64 R18, c[0x0][0x220] ;  /* 0x00008800ff123b82 */ /* 0x000e620000000a00 */
[----:B------:R-:W-:Y:S01]  /*04e0*/  ISETP.LT.U32.AND P0, PT, R2, 0x80, !P0 ;  /* 0x000000800200780c */ /* 0x000fe20004701070 */
[----:B------:R-:W-:Y:S01]  /*04f0*/  IMAD R8, R8, UR6, RZ ;  /* 0x0000000608087c24 */ /* 0x000fe2000f8e02ff */
[----:B------:R-:W-:-:S03]  /*0500*/  LEA R40, R40, R41, 0x3 ;  /* 0x0000002928287211 */ /* 0x000fc600078e18ff */
[----:B------:R-:W-:Y:S01]  /*0510*/  IMAD R37, R39, UR7, R8 ;  /* 0x0000000727257c24 */ /* 0x000fe2000f8e0208 */
[----:B------:R-:W-:Y:S01]  /*0520*/  SHF.R.S32.HI R41, RZ, 0x1f, R40 ;  /* 0x0000001fff297819 */ /* 0x000fe20000011428 */
[----:B0-----:R-:W-:-:S04]  /*0530*/  @P3 IMAD R8, R15, R10, RZ ;  /* 0x0000000a0f083224 */ /* 0x001fc800078e02ff */
[----:B------:R-:W0:Y:S01]  /*0540*/  @!P2 LDC.64 R12, c[0x0][0x270] ;  /* 0x00009c00ff0cab82 */ /* 0x000e220000000a00 */
[----:B------:R-:W-:-:S04]  /*0550*/  IMAD.WIDE.U32 R38, R39, UR6, R40 ;  /* 0x0000000627267c25 */ /* 0x000fc8000f8e0028 */
[----:B------:R-:W-:Y:S01]  /*0560*/  @P3 IMAD R15, R28, R11, R8 ;  /* 0x0000000b1c0f3224 */ /* 0x000fe200078e0208 */
[----:B------:R-:W-:Y:S02]  /*0570*/  IADD3 R37, R39, R37, RZ ;  /* 0x0000002527257210 */ /* 0x000fe40007ffe0ff */
[----:B------:R-:W-:-:S05]  /*0580*/  @P3 MOV R36, R38 ;  /* 0x0000002600243202 */ /* 0x000fca0000000f00 */
[----:B------:R-:W-:-:S05]  /*0590*/  @P3 IMAD.WIDE.U32 R10, R28, R10, R36 ;  /* 0x0000000a1c0a3225 */ /* 0x000fca00078e0024 */
[----:B------:R-:W-:Y:S02]  /*05a0*/  @P3 IADD3 R8, R11, R15, RZ ;  /* 0x0000000f0b083210 */ /* 0x000fe40007ffe0ff */
[----:B------:R-:W2:Y:S01]  /*05b0*/  @P0 LDC.64 R14, c[0x0][0x270] ;  /* 0x00009c00ff0e0b82 */ /* 0x000ea20000000a00 */
[----:B-1----:R-:W-:-:S04]  /*05c0*/  @P3 LEA R18, P4, R10, R18, 0x1 ;  /* 0x000000120a123211 */ /* 0x002fc800078808ff */
[----:B------:R-:W-:Y:S01]  /*05d0*/  @P3 LEA.HI.X R19, R10, R19, R8, 0x1, P4 ;  /* 0x000000130a133211 */ /* 0x000fe200020f0c08 */
[----:B------:R-:W-:Y:S01]  /*05e0*/  HFMA2.MMA R8, -RZ, RZ, 0, 0 ;  /* 0x00000000ff087435 */ /* 0x000fe200000001ff */
[----:B0-----:R-:W-:Y:S01]  /*05f0*/  @!P2 IMAD R10, R17, R12, RZ ;  /* 0x0000000c110aa224 */ /* 0x001fe200078e02ff */
[----:B------:R-:W-:Y:S01]  /*0600*/  ISETP.GE.U32.AND P4, PT, R22, UR14, PT ;  /* 0x0000000e16007c0c */ /* 0x000fe2000bf86070 */
[----:B------:R-:W0:Y:S03]  /*0610*/  @!P2 LDC.64 R16, c[0x0][0x220] ;  /* 0x00008800ff10ab82 */ /* 0x000e260000000a00 */
[----:B------:R-:W-:Y:S02]  /*0620*/  ISETP.GE.OR.EX P1, PT, R23, UR15, P1, P4 ;  /* 0x0000000f17007c0c */ /* 0x000fe40008f26740 */
[C---:B------:R-:W-:Y:S01]  /*0630*/  IADD3 R26, R30.reuse, 0x60, RZ ;  /* 0x000000601e1a7810 */ /* 0x040fe20007ffe0ff */
[----:B------:R-:W-:Y:S01]  /*0640*/  @!P2 IMAD R33, R30, R13, R10 ;  /* 0x0000000d1e21a224 */ /* 0x000fe200078e020a */
[----:B------:R1:W3:Y:S01]  /*0650*/  @P3 LDG.E R8, desc[UR8][R18.64] ;  /* 0x0000000812083981 */ /* 0x0002e2000c1e1900 */
[----:B------:R-:W-:Y:S01]  /*0660*/  SHF.R.S32.HI R27, RZ, 0x1f, R5 ;  /* 0x0000001fff1b7819 */ /* 0x000fe20000011405 */
[----:B------:R-:W4:Y:S01]  /*0670*/  @P0 LDC.64 R10, c[0x0][0x220] ;  /* 0x00008800ff0a0b82 */ /* 0x000f220000000a00 */
[----:B------:R-:W-:-:S02]  /*0680*/  ISETP.GE.U32.AND P3, PT, R5, UR14, PT ;  /* 0x0000000e05007c0c */ /* 0x000fc4000bf66070 */
[----:B------:R-:W-:Y:S02]  /*0690*/  ISETP.GE.U32.AND P4, PT, R26, UR14, PT ;  /* 0x0000000e1a007c0c */ /* 0x000fe4000bf86070 */
[----:B------:R-:W-:Y:S01]  /*06a0*/  SHF.R.S32.HI R31, RZ, 0x1f, R26 ;  /* 0x0000001fff1f7819 */ /* 0x000fe2000001141a */
[----:B--2---:R-:W-:Y:S01]  /*06b0*/  @P0 IMAD R32, R7, R14, RZ ;  /* 0x0000000e07200224 */ /* 0x004fe200078e02ff */
[----:B------:R-:W-:Y:S01]  /*06c0*/  ISETP.GE.AND.EX P3, PT, R27, UR15, PT, P3 ;  /* 0x0000000f1b007c0c */ /* 0x000fe2000bf66330 */
[----:B-1----:R-:W-:Y:S01]  /*06d0*/  @!P2 IMAD.MOV.U32 R19, RZ, RZ, R37 ;  /* 0x000000ffff13a224 */ /* 0x002fe200078e0025 */
[-C--:B------:R-:W-:Y:S01]  /*06e0*/  @!P2 MOV R18, R38.reuse ;  /* 0x000000260012a202 */ /* 0x080fe20000000f00 */
[----:B------:R-:W1:Y:S01]  /*06f0*/  @!P1 LDC.64 R20, c[0x0][0x270] ;  /* 0x00009c00ff149b82 */ /* 0x000e620000000a00 */
[----:B------:R-:W-:Y:S02]  /*0700*/  ISETP.GE.AND.EX P4, PT, R31, UR15, PT, P4 ;  /* 0x0000000f1f007c0c */ /* 0x000fe4000bf86340 */
[----:B------:R-:W-:Y:S01]  /*0710*/  @P0 MOV R42, R38 ;  /* 0x00000026002a0202 */ /* 0x000fe20000000f00 */
[----:B------:R-:W-:Y:S01]  /*0720*/  @!P2 IMAD.WIDE.U32 R12, R30, R12, R18 ;  /* 0x0000000c1e0ca225 */ /* 0x000fe200078e0012 */
[----:B------:R-:W-:-:S02]  /*0730*/  @P0 MOV R43, R37 ;  /* 0x00000025002b0202 */ /* 0x000fc40000000f00 */
[----:B------:R-:W-:Y:S01]  /*0740*/  IADD3 R24, R30, 0x80, RZ ;  /* 0x000000801e187810 */ /* 0x000fe20007ffe0ff */
[C---:B------:R-:W-:Y:S01]  /*0750*/  @P0 IMAD R19, R29.reuse, R15, R32 ;  /* 0x0000000f1d130224 */ /* 0x040fe200078e0220 */
[C---:B------:R-:W-:Y:S01]  /*0760*/  ISETP.LT.U32.AND P3, PT, R2.reuse, 0x80, !P3 ;  /* 0x000000800200780c */ /* 0x040fe20005f61070 */
[----:B------:R-:W-:Y:S01]  /*0770*/  @P0 IMAD.WIDE.U32 R42, R29, R14, R42 ;  /* 0x0000000e1d2a0225 */ /* 0x000fe200078e002a */
[----:B------:R-:W-:Y:S02]  /*0780*/  ISETP.LT.U32.AND P4, PT, R2, 0x80, !P4 ;  /* 0x000000800200780c */ /* 0x000fe40006781070 */
[----:B------:R-:W-:Y:S02]  /*0790*/  ISETP.GE.U32.AND P5, PT, R24, UR14, PT ;  /* 0x0000000e18007c0c */ /* 0x000fe4000bfa6070 */
[----:B------:R-:W-:Y:S02]  /*07a0*/  SHF.R.S32.HI R25, RZ, 0x1f, R24 ;  /* 0x0000001fff197819 */ /* 0x000fe40000011418 */
[----:B0-----:R-:W-:-:S02]  /*07b0*/  @!P2 LEA R34, P6, R12, R16, 0x1 ;  /* 0x000000100c22a211 */ /* 0x001fc400078c08ff */
[----:B------:R-:W-:Y:S02]  /*07c0*/  ISETP.GE.AND.EX P5, PT, R25, UR15, PT, P5 ;  /* 0x0000000f19007c0c */ /* 0x000fe4000bfa6350 */
[----:B------:R-:W-:Y:S01]  /*07d0*/  @P0 IADD3 R16, R43, R19, RZ ;  /* 0x000000132b100210 */ /* 0x000fe20007ffe0ff */
[----:B------:R-:W0:Y:S01]  /*07e0*/  @P3 LDC.64 R14, c[0x0][0x270] ;  /* 0x00009c00ff0e3b82 */ /* 0x000e220000000a00 */
[----:B------:R-:W-:Y:S01]  /*07f0*/  @!P2 IADD3 R13, R13, R33, RZ ;  /* 0x000000210d0da210 */ /* 0x000fe20007ffe0ff */
[----:B-1----:R-:W-:Y:S01]  /*0800*/  @!P1 IMAD R45, R23, R20, RZ ;  /* 0x00000014172d9224 */ /* 0x002fe200078e02ff */
[----:B------:R-:W-:Y:S02]  /*0810*/  ISETP.LT.U32.AND P5, PT, R2, 0x80, !P5 ;  /* 0x000000800200780c */ /* 0x000fe40006fa1070 */
[----:B------:R-:W-:Y:S02]  /*0820*/  @!P2 LEA.HI.X R35, R12, R17, R13, 0x1, P6 ;  /* 0x000000110c23a211 */ /* 0x000fe400030f0c0d */
[----:B----4-:R-:W-:Y:S01]  /*0830*/  @P0 LEA R32, P6, R42, R10, 0x1 ;  /* 0x0000000a2a200211 */ /* 0x010fe200078c08ff */
[----:B------:R-:W1:Y:S01]  /*0840*/  @!P1 LDC.64 R18, c[0x0][0x220] ;  /* 0x00008800ff129b82 */ /* 0x000e620000000a00 */
[----:B------:R-:W-:-:S02]  /*0850*/  @!P1 MOV R43, R37 ;  /* 0x00000025002b9202 */ /* 0x000fc40000000f00 */
[----:B------:R-:W-:Y:S02]  /*0860*/  @P0 LEA.HI.X R33, R42, R11, R16, 0x1, P6 ;  /* 0x0000000b2a210211 */ /* 0x000fe400030f0c10 */
[----:B------:R-:W-:-:S03]  /*0870*/  CS2R R10, SRZ ;  /* 0x00000000000a7805 */ /* 0x000fc6000001ff00 */
[----:B------:R-:W2:Y:S01]  /*0880*/  @P4 LDC.64 R12, c[0x0][0x270] ;  /* 0x00009c00ff0c4b82 */ /* 0x000ea20000000a00 */
[----:B------:R-:W-:Y:S01]  /*0890*/  ISETP.GE.U32.AND P6, PT, R4, UR14, PT ;  /* 0x0000000e04007c0c */ /* 0x000fe2000bfc6070 */
[----:B------:R-:W-:Y:S01]  /*08a0*/  @!P1 IMAD R45, R22, R21, R45 ;  /* 0x00000015162d9224 */ /* 0x000fe200078e022d */
[----:B------:R-:W-:Y:S01]  /*08b0*/  @!P1 MOV R42, R38 ;  /* 0x00000026002a9202 */ /* 0x000fe20000000f00 */
[----:B------:R-:W4:Y:S01]  /*08c0*/  @P0 LDG.E R11, desc[UR8][R32.64] ;  /* 0x00000008200b0981 */ /* 0x000f22000c1e1900 */
[----:B------:R-:W-:-:S03]  /*08d0*/  ISETP.GE.AND.EX P6, PT, R9, UR15, PT, P6 ;  /* 0x0000000f09007c0c */ /* 0x000fc6000bfc6360 */
[----:B------:R-:W5:Y:S01]  /*08e0*/  @P5 LDC.64 R16, c[0x0][0x270] ;  /* 0x00009c00ff105b82 */ /* 0x000f620000000a00 */
[----:B------:R-:W-:Y:S01]  /*08f0*/  @!P1 IMAD.WIDE.U32 R42, R22, R20, R42 ;  /* 0x00000014162a9225 */ /* 0x000fe200078e002a */
[----:B------:R-:W-:Y:S01]  /*0900*/  ISETP.LT.U32.AND P0, PT, R2, 0x80, !P6 ;  /* 0x000000800200780c */ /* 0x000fe20007701070 */
[----:B------:R1:W4:Y:S05]  /*0910*/  @!P2 LDG.E R10, desc[UR8][R34.64] ;  /* 0x00000008220aa981 */ /* 0x00032a000c1e1900 */
[----:B------:R-:W5:Y:S01]  /*0920*/  @P4 LDC.64 R22, c[0x0][0x220] ;  /* 0x00008800ff164b82 */ /* 0x000f620000000a00 */
[----:B------:R-:W-:Y:S02]  /*0930*/  @!P1 IADD3 R45, R43, R45, RZ ;  /* 0x0000002d2b2d9210 */ /* 0x000fe40007ffe0ff */
[C---:B-1----:R-:W-:Y:S01]  /*0940*/  @!P1 LEA R34, P6, R42.reuse, R18, 0x1 ;  /* 0x000000122a229211 */ /* 0x042fe200078c08ff */
[----:B0-----:R-:W-:Y:S01]  /*0950*/  @P3 IMAD R44, R27, R14, RZ ;  /* 0x0000000e1b2c3224 */ /* 0x001fe200078e02ff */
[----:B------:R-:W-:Y:S01]  /*0960*/  @P4 MOV R43, R37 ;  /* 0x00000025002b4202 */ /* 0x000fe20000000f00 */
[----:B--2---:R-:W-:Y:S01]  /*0970*/  @P4 IMAD R31, R31, R12, RZ ;  /* 0x0000000c1f1f4224 */ /* 0x004fe200078e02ff */
[----:B------:R-:W-:Y:S01]  /*0980*/  @!P1 LEA.HI.X R35, R42, R19, R45, 0x1, P6 ;  /* 0x000000132a239211 */ /* 0x000fe200030f0c2d */
[----:B------:R-:W0:Y:S01]  /*0990*/  @P5 LDC.64 R20, c[0x0][0x220] ;  /* 0x00008800ff145b82 */ /* 0x000e220000000a00 */
[----:B------:R-:W-:Y:S01]  /*09a0*/  @P4 MOV R42, R38 ;  /* 0x00000026002a4202 */ /* 0x000fe20000000f00 */
[----:B------:R-:W-:-:S02]  /*09b0*/  @P3 IMAD R27, R5, R15, R44 ;  /* 0x0000000f051b3224 */ /* 0x000fc400078e022c */
[C---:B------:R-:W-:Y:S02]  /*09c0*/  @P4 IMAD R15, R26.reuse, R13, R31 ;  /* 0x0000000d1a0f4224 */ /* 0x040fe400078e021f */
[----:B------:R-:W-:Y:S02]  /*09d0*/  @P4 IMAD.WIDE.U32 R42, R26, R12, R42 ;  /* 0x0000000c1a2a4225 */ /* 0x000fe400078e002a */
[----:B------:R-:W1:Y:S01]  /*09e0*/  @P0 LDC.64 R12, c[0x0][0x270] ;  /* 0x00009c00ff0c0b82 */ /* 0x000e620000000a00 */
[----:B------:R-:W-:Y:S01]  /*09f0*/  @P5 MOV R32, R38 ;  /* 0x0000002600205202 */ /* 0x000fe20000000f00 */
[----:B-----5:R-:W-:Y:S01]  /*0a00*/  @P5 IMAD R31, R25, R16, RZ ;  /* 0x00000010191f5224 */ /* 0x020fe200078e02ff */
[----:B------:R-:W-:-:S05]  /*0a10*/  @P5 MOV R33, R37 ;  /* 0x0000002500215202 */ /* 0x000fca0000000f00 */
[----:B------:R-:W2:Y:S01]  /*0a20*/  @P3 LDC.64 R18, c[0x0][0x220] ;  /* 0x00008800ff123b82 */ /* 0x000ea20000000a00 */
[C---:B------:R-:W-:Y:S01]  /*0a30*/  @P5 IMAD R31, R24.reuse, R17, R31 ;  /* 0x00000011181f5224 */ /* 0x040fe200078e021f */
[----:B------:R-:W-:Y:S01]  /*0a40*/  @P4 IADD3 R15, R43, R15, RZ ;  /* 0x0000000f2b0f4210 */ /* 0x000fe20007ffe0ff */
[----:B------:R-:W-:Y:S01]  /*0a50*/  @P5 IMAD.WIDE.U32 R32, R24, R16, R32 ;  /* 0x0000001018205225 */ /* 0x000fe200078e0020 */
[----:B------:R-:W-:Y:S02]  /*0a60*/  @P3 MOV R24, R38 ;  /* 0x0000002600183202 */ /* 0x000fe40000000f00 */
[----:B------:R-:W-:Y:S02]  /*0a70*/  @P3 MOV R25, R37 ;  /* 0x0000002500193202 */ /* 0x000fe40000000f00 */
[----:B------:R-:W-:Y:S01]  /*0a80*/  @P4 LEA R22, P6, R42, R22, 0x1 ;  /* 0x000000162a164211 */ /* 0x000fe200078c08ff */
[----:B------:R-:W-:-:S03]  /*0a90*/  @P3 IMAD.WIDE.U32 R24, R5, R14, R24 ;  /* 0x0000000e05183225 */ /* 0x000fc600078e0018 */
[----:B------:R-:W-:Y:S02]  /*0aa0*/  @P4 LEA.HI.X R23, R42, R23, R15, 0x1, P6 ;  /* 0x000000172a174211 */ /* 0x000fe400030f0c0f */
[----:B------:R-:W5:Y:S01]  /*0ab0*/  @P0 LDC.64 R14, c[0x0][0x220] ;  /* 0x00008800ff0e0b82 */ /* 0x000f620000000a00 */
[----:B------:R-:W-:Y:S02]  /*0ac0*/  CS2R R16, SRZ ;  /* 0x0000000000107805 */ /* 0x000fe4000001ff00 */
[----:B0-----:R-:W-:Y:S01]  /*0ad0*/  @P5 LEA R42, P6, R32, R20, 0x1 ;  /* 0x00000014202a5211 */ /* 0x001fe200078c08ff */
[----:B-1----:R-:W-:Y:S01]  /*0ae0*/  @P0 IMAD R20, R9, R12, RZ ;  /* 0x0000000c09140224 */ /* 0x002fe200078e02ff */
[----:B------:R-:W-:Y:S02]  /*0af0*/  @P5 IADD3 R31, R33, R31, RZ ;  /* 0x0000001f211f5210 */ /* 0x000fe40007ffe0ff */
[----:B------:R-:W4:Y:S01]  /*0b00*/  @!P1 LDG.E R16, desc[UR8][R34.64] ;  /* 0x0000000822109981 */ /* 0x000f22000c1e1900 */
[----:B------:R-:W-:-:S03]  /*0b10*/  @P3 IADD3 R27, R25, R27, RZ ;  /* 0x0000001b191b3210 */ /* 0x000fc60007ffe0ff */
[----:B------:R4:W4:Y:S01]  /*0b20*/  @P4 LDG.E R17, desc[UR8][R22.64] ;  /* 0x0000000816114981 */ /* 0x000922000c1e1900 */
[----:B--2---:R-:W-:Y:S01]  /*0b30*/  @P3 LEA R26, P4, R24, R18, 0x1 ;  /* 0x00000012181a3211 */ /* 0x004fe200078808ff */
[----:B------:R-:W-:Y:S01]  /*0b40*/  HFMA2.MMA R18, -RZ, RZ, 0, 0 ;  /* 0x00000000ff127435 */ /* 0x000fe200000001ff */
[----:B------:R-:W-:Y:S01]  /*0b50*/  @P5 LEA.HI.X R43, R32, R21, R31, 0x1, P6 ;  /* 0x00000015202b5211 */ /* 0x000fe200030f0c1f */
[----:B------:R-:W-:Y:S01]  /*0b60*/  @P0 IMAD R13, R4, R13, R20 ;  /* 0x0000000d040d0224 */ /* 0x000fe200078e0214 */
[----:B------:R-:W-:Y:S02]  /*0b70*/  @P0 MOV R20, R38 ;  /* 0x0000002600140202 */ /* 0x000fe40000000f00 */
[----:B------:R-:W-:Y:S02]  /*0b80*/  @P0 MOV R21, R37 ;  /* 0x0000002500150202 */ /* 0x000fe40000000f00 */
[----:B------:R-:W-:Y:S02]  /*0b90*/  @P3 LEA.HI.X R27, R24, R19, R27, 0x1, P4 ;  /* 0x00000013181b3211 */ /* 0x000fe400020f0c1b */
[----:B------:R-:W-:Y:S01]  /*0ba0*/  MOV R19, RZ ;  /* 0x000000ff00137202 */ /* 0x000fe20000000f00 */
[----:B------:R-:W-:Y:S01]  /*0bb0*/  @P0 IMAD.WIDE.U32 R20, R4, R12, R20 ;  /* 0x0000000c04140225 */ /* 0x000fe200078e0014 */
[----:B------:R-:W2:Y:S03]  /*0bc0*/  @P5 LDG.E R18, desc[UR8][R42.64] ;  /* 0x000000082a125981 */ /* 0x000ea6000c1e1900 */
[----:B------:R-:W-:Y:S01]  /*0bd0*/  @P0 IMAD.IADD R12, R21, 0x1, R13 ;  /* 0x00000001150c0824 */ /* 0x000fe200078e020d */
[----:B------:R-:W2:Y:S01]  /*0be0*/  @P3 LDG.E R19, desc[UR8][R26.64] ;  /* 0x000000081a133981 */ /* 0x000ea2000c1e1900 */
[----:B-----5:R-:W-:-:S04]  /*0bf0*/  @P0 LEA R14, P3, R20, R14, 0x1 ;  /* 0x0000000e140e0211 */ /* 0x020fc800078608ff */
[----:B------:R-:W-:Y:S01]  /*0c00*/  @P0 LEA.HI.X R15, R20, R15, R12, 0x1, P3 ;  /* 0x0000000f140f0211 */ /* 0x000fe200018f0c0c */
[----:B------:R-:W-:-:S10]  /*0c10*/  HFMA2.MMA R20, -RZ, RZ, 0, 0 ;  /* 0x00000000ff147435 */ /* 0x000fd400000001ff */
[----:B------:R0:W5:Y:S01]  /*0c20*/  @P0 LDG.E R20, desc[UR8][R14.64] ;  /* 0x000000080e140981 */ /* 0x000162000c1e1900 */
[----:B------:R-:W-:Y:S02]  /*0c30*/  ISETP.GT.AND P0, PT, R3, 0x1e, PT ;  /* 0x0000001e0300780c */ /* 0x000fe40003f04270 */
[----:B---3--:R-:W-:-:S04]  /*0c40*/  PRMT R12, R8, 0x7632, R12 ;  /* 0x00007632080c7816 */ /* 0x008fc8000000000c */
[----:B------:R-:W-:Y:S02]  /*0c50*/  SHF.L.U32 R24, R12, 0x10, RZ ;  /* 0x000000100c187819 */ /* 0x000fe400000006ff */
[----:B------:R-:W-:-:S03]  /*0c60*/  SHF.L.U32 R13, R8, 0x10, RZ ;  /* 0x00000010080d7819 */ /* 0x000fc600000006ff */
[----:B------:R-:W-:Y:S01]  /*0c70*/  FMUL.FTZ R32, R24, R24 ;  /* 0x0000001818207220 */ /* 0x000fe20000410000 */
[----:B----4-:R-:W-:Y:S02]  /*0c80*/  PRMT R23, R11, 0x7632, R23 ;  /* 0x000076320b177816 */ /* 0x010fe40000000017 */
[----:B------:R-:W-:-:S04]  /*0c90*/  PRMT R12, R10, 0x7632, R12 ;  /* 0x000076320a0c7816 */ /* 0x000fc8000000000c */
[----:B------:R-:W-:Y:S01]  /*0ca0*/  SHF.L.U32 R22, R12, 0x10, RZ ;  /* 0x000000100c167819 */ /* 0x000fe200000006ff */
[----:B------:R-:W-:Y:S01]  /*0cb0*/  FADD.FTZ R12, R13, R24 ;  /* 0x000000180d0c7221 */ /* 0x000fe20000010000 */
[----:B------:R-:W-:Y:S02]  /*0cc0*/  SHF.L.U32 R21, R10, 0x10, RZ ;  /* 0x000000100a157819 */ /* 0x000fe400000006ff */
[----:B------:R-:W-:Y:S01]  /*0cd0*/  SHF.L.U32 R24, R23, 0x10, RZ ;  /* 0x0000001017187819 */ /* 0x000fe200000006ff */
[----:B0-----:R-:W-:Y:S01]  /*0ce0*/  FMUL.FTZ R14, R22, R22 ;  /* 0x00000016160e7220 */ /* 0x001fe20000410000 */
[----:B------:R-:W-:Y:S01]  /*0cf0*/  SHF.L.U32 R15, R11, 0x10, RZ ;  /* 0x000000100b0f7819 */ /* 0x000fe200000006ff */
[C---:B------:R-:W-:Y:S02]  /*0d00*/  FADD.FTZ R22, R21.reuse, R22 ;  /* 0x0000001615167221 */ /* 0x040fe40000010000 */
[----:B------:R-:W-:Y:S01]  /*0d10*/  FFMA.FTZ R14, R21, R21, R14 ;  /* 0x00000015150e7223 */ /* 0x000fe2000001000e */
[----:B------:R-:W-:Y:S01]  /*0d20*/  FMUL.FTZ R26, R24, R24 ;  /* 0x00000018181a7220 */ /* 0x000fe20000410000 */
[----:B------:R-:W-:Y:S01]  /*0d30*/  FFMA.FTZ R13, R13, R13, R32 ;  /* 0x0000000d0d0d7223 */ /* 0x000fe20000010020 */
[C---:B------:R-:W-:Y:S01]  /*0d40*/  FADD.FTZ R21, R15.reuse, R24 ;  /* 0x000000180f157221 */ /* 0x040fe20000010000 */
[----:B------:R-:W-:Y:S01]  /*0d50*/  FADD.FTZ R22, RZ, R22 ;  /* 0x00000016ff167221 */ /* 0x000fe20000010000 */
[----:B------:R-:W-:Y:S01]  /*0d60*/  FFMA.FTZ R15, R15, R15, R26 ;  /* 0x0000000f0f0f7223 */ /* 0x000fe2000001001a */
[----:B------:R-:W-:-:S02]  /*0d70*/  FADD.FTZ R14, RZ, R14 ;  /* 0x0000000eff0e7221 */ /* 0x000fc40000010000 */
[----:B------:R-:W-:Y:S02]  /*0d80*/  FADD.FTZ R21, R22, R21 ;  /* 0x0000001516157221 */ /* 0x000fe40000010000 */
[----:B------:R-:W-:Y:S01]  /*0d90*/  FADD.FTZ R14, R14, R15 ;  /* 0x0000000f0e0e7221 */ /* 0x000fe20000010000 */
[----:B------:R-:W-:-:S04]  /*0da0*/  PRMT R23, R16, 0x7632, R23 ;  /* 0x0000763210177816 */ /* 0x000fc80000000017 */
[----:B------:R-:W-:Y:S02]  /*0db0*/  SHF.L.U32 R32, R23, 0x10, RZ ;  /* 0x0000001017207819 */ /* 0x000fe400000006ff */
[----:B------:R-:W-:Y:S02]  /*0dc0*/  SHF.L.U32 R23, R16, 0x10, RZ ;  /* 0x0000001010177819 */ /* 0x000fe400000006ff */
[----:B------:R-:W-:Y:S01]  /*0dd0*/  PRMT R15, R17, 0x7632, R15 ;  /* 0x00007632110f7816 */ /* 0x000fe2000000000f */
[----:B------:R-:W-:Y:S02]  /*0de0*/  FMUL.FTZ R22, R32, R32 ;  /* 0x0000002020167220 */ /* 0x000fe40000410000 */
[C---:B------:R-:W-:Y:S02]  /*0df0*/  FADD.FTZ R32, R23.reuse, R32 ;  /* 0x0000002017207221 */ /* 0x040fe40000010000 */
[----:B------:R-:W-:Y:S01]  /*0e00*/  FFMA.FTZ R23, R23, R23, R22 ;  /* 0x0000001717177223 */ /* 0x000fe20000010016 */
[----:B------:R-:W-:-:S02]  /*0e10*/  SHF.L.U32 R22, R15, 0x10, RZ ;  /* 0x000000100f167819 */ /* 0x000fc400000006ff */
[----:B------:R-:W-:Y:S02]  /*0e20*/  SHF.L.U32 R15, R17, 0x10, RZ ;  /* 0x00000010110f7819 */ /* 0x000fe400000006ff */
[----:B--2---:R-:W-:Y:S01]  /*0e30*/  PRMT R24, R18, 0x7632, R24 ;  /* 0x0000763212187816 */ /* 0x004fe20000000018 */
[----:B------:R-:W-:-:S03]  /*0e40*/  FADD.FTZ R21, R21, R32 ;  /* 0x0000002015157221 */ /* 0x000fc60000010000 */
[----:B------:R-:W-:Y:S01]  /*0e50*/  SHF.L.U32 R26, R24, 0x10, RZ ;  /* 0x00000010181a7819 */ /* 0x000fe200000006ff */
[----:B------:R-:W-:Y:S01]  /*0e60*/  FMUL.FTZ R24, R22, R22 ;  /* 0x0000001616187220 */ /* 0x000fe20000410000 */
[C---:B------:R-:W-:Y:S01]  /*0e70*/  FADD.FTZ R22, R15.reuse, R22 ;  /* 0x000000160f167221 */ /* 0x040fe20000010000 */
[----:B------:R-:W-:Y:S01]  /*0e80*/  FADD.FTZ R14, R14, R23 ;  /* 0x000000170e0e7221 */ /* 0x000fe20000010000 */
[----:B------:R-:W-:Y:S01]  /*0e90*/  SHF.L.U32 R23, R18, 0x10, RZ ;  /* 0x0000001012177819 */ /* 0x000fe200000006ff */
[----:B------:R-:W-:Y:S01]  /*0ea0*/  FFMA.FTZ R15, R15, R15, R24 ;  /* 0x0000000f0f0f7223 */ /* 0x000fe20000010018 */
[----:B------:R-:W-:Y:S01]  /*0eb0*/  FADD.FTZ R21, R21, R22 ;  /* 0x0000001615157221 */ /* 0x000fe20000010000 */
[----:B------:R-:W-:Y:S01]  /*0ec0*/  FMUL.FTZ R22, R26, R26 ;  /* 0x0000001a1a167220 */ /* 0x000fe20000410000 */
[----:B------:R-:W-:Y:S01]  /*0ed0*/  PRMT R25, R19, 0x7632, R25 ;  /* 0x0000763213197816 */ /* 0x000fe20000000019 */
[C---:B------:R-:W-:Y:S01]  /*0ee0*/  FADD.FTZ R26, R23.reuse, R26 ;  /* 0x0000001a171a7221 */ /* 0x040fe20000010000 */
[----:B------:R-:W-:Y:S01]  /*0ef0*/  FADD.FTZ R14, R14, R15 ;  /* 0x0000000f0e0e7221 */ /* 0x000fe20000010000 */
[----:B------:R-:W-:Y:S01]  /*0f00*/  FFMA.FTZ R23, R23, R23, R22 ;  /* 0x0000001717177223 */ /* 0x000fe20000010016 */
[----:B------:R-:W-:-:S02]  /*0f10*/  SHF.L.U32 R24, R25, 0x10, RZ ;  /* 0x0000001019187819 */ /* 0x000fc400000006ff */
[----:B-----5:R-:W-:Y:S01]  /*0f20*/  PRMT R25, R20, 0x7632, R25 ;  /* 0x0000763214197816 */ /* 0x020fe20000000019 */
[----:B------:R-:W-:Y:S01]  /*0f30*/  FADD.FTZ R14, R14, R23 ;  /* 0x000000170e0e7221 */ /* 0x000fe20000010000 */
[----:B------:R-:W-:Y:S01]  /*0f40*/  SHF.L.U32 R15, R19, 0x10, RZ ;  /* 0x00000010130f7819 */ /* 0x000fe200000006ff */
[----:B------:R-:W-:Y:S01]  /*0f50*/  FMUL.FTZ R22, R24, R24 ;  /* 0x0000001818167220 */ /* 0x000fe20000410000 */
[----:B------:R-:W-:Y:S01]  /*0f60*/  SHF.L.U32 R25, R25, 0x10, RZ ;  /* 0x0000001019197819 */ /* 0x000fe200000006ff */
[----:B------:R-:W-:Y:S01]  /*0f70*/  FADD.FTZ R21, R21, R26 ;  /* 0x0000001a15157221 */ /* 0x000fe20000010000 */
[----:B------:R-:W-:Y:S01]  /*0f80*/  FADD.FTZ R13, R14, R13 ;  /* 0x0000000d0e0d7221 */ /* 0x000fe20000010000 */
[----:B------:R-:W-:Y:S01]  /*0f90*/  SHF.L.U32 R14, R20, 0x10, RZ ;  /* 0x00000010140e7819 */ /* 0x000fe200000006ff */
[C---:B------:R-:W-:Y:S01]  /*0fa0*/  FADD.FTZ R23, R15.reuse, R24 ;  /* 0x000000180f177221 */ /* 0x040fe20000010000 */
[----:B------:R-:W-:Y:S01]  /*0fb0*/  FFMA.FTZ R22, R15, R15, R22 ;  /* 0x0000000f0f167223 */ /* 0x000fe20000010016 */
[----:B------:R-:W-:Y:S01]  /*0fc0*/  FADD.FTZ R12, R21, R12 ;  /* 0x0000000c150c7221 */ /* 0x000fe20000010000 */
[----:B------:R-:W-:Y:S01]  /*0fd0*/  FMUL.FTZ R15, R25, R25 ;  /* 0x00000019190f7220 */ /* 0x000fe20000410000 */
[----:B------:R-:W-:Y:S01]  /*0fe0*/  FADD.FTZ R25, R14, R25 ;  /* 0x000000190e197221 */ /* 0x000fe20000010000 */
[----:B------:R-:W-:Y:S01]  /*0ff0*/  FADD.FTZ R13, R13, R22 ;  /* 0x000000160d0d7221 */ /* 0x000fe20000010000 */
[----:B------:R-:W-:Y:S01]  /*1000*/  FADD.FTZ R12, R12, R23 ;  /* 0x000000170c0c7221 */ /* 0x000fe20000010000 */
[----:B------:R-:W-:-:S03]  /*1010*/  FFMA.FTZ R14, R14, R14, R15 ;  /* 0x0000000e0e0e7223 */ /* 0x000fc6000001000f */
[----:B------:R-:W-:Y:S01]  /*1020*/  FADD.FTZ R12, R12, R25 ;  /* 0x000000190c0c7221 */ /* 0x000fe20000010000 */
[----:B------:R-:W-:-:S04]  /*1030*/  FADD.FTZ R13, R13, R14 ;  /* 0x0000000e0d0d7221 */ /* 0x000fc80000010000 */
        /* <DEDUP_REMOVED lines=25> */
[----:B-1----:R-:W-:-:S04]  /*11d0*/  @!P0 FADD.FTZ R13, R13, R14 ;  /* 0x0000000e0d0d8221 */ /* 0x002fc80000010000 */
[----:B------:R-:W-:Y:S02]  /*11e0*/  MOV R22, R12 ;  /* 0x0000000c00167202 */ /* 0x000fe40000000f00 */
[----:B------:R-:W-:-:S05]  /*11f0*/  MOV R23, R13 ;  /* 0x0000000d00177202 */ /* 0x000fca0000000f00 */
[----:B------:R0:W-:Y:S01]  /*1200*/  @!P3 STS.64 [R6+0x8], R22 ;  /* 0x000008160600b388 */ /* 0x0001e20000000a00 */
[----:B------:R-:W-:Y:S01]  /*1210*/  BAR.SYNC.DEFER_BLOCKING 0x0 ;  /* 0x0000000000007b1d */ /* 0x000fe20000010000 */
[----:B------:R-:W-:Y:S02]  /*1220*/  ISETP.NE.AND P3, PT, R2, RZ, PT ;  /* 0x000000ff0200720c */ /* 0x000fe40003f65270 */
[----:B--2---:R-:W-:-:S03]  /*1230*/  ISETP.GE.U32.AND P0, PT, R33, 0x2, PT ;  /* 0x000000022100780c */ /* 0x004fc60003f06070 */
[----:B------:R-:W-:Y:S01]  /*1240*/  BSSY B0, `(.L_x_2209) ;  /* 0x000000e000007945 */ /* 0x000fe20003800000 */
[----:B------:R-:W-:-:S07]  /*1250*/  PRMT R21, R10, 0x7632, R21 ;  /* 0x000076320a157816 */ /* 0x000fce0000000015 */
        /* <DEDUP_REMOVED lines=12> */
.L_x_2210:
[----:B------:R-:W-:Y:S05]  /*1320*/  BSYNC B0 ;  /* 0x0000000000007941 */ /* 0x000fea0003800000 */
.L_x_2209:
        /* <DEDUP_REMOVED lines=16> */
[----:B------:R-:W-:-:S04]  /*1430*/  PLOP3.LUT P0, PT, PT, PT, UP0, 0x80, 0x0 ;  /* 0x000000000000781c */ /* 0x000fc80003f0f008 */
[----:B------:R-:W-:-:S04]  /*1440*/  SEL R25, R33, RZ, !P0 ;  /* 0x000000ff21197207 */ /* 0x000fc80004000000 */
[----:B------:R-:W-:Y:S01]  /*1450*/  ISETP.NE.AND P0, PT, R25, -0x1, PT ;  /* 0xffffffff1900780c */ /* 0x000fe20003f05270 */
[----:B-1----:R-:W-:Y:S01]  /*1460*/  IMAD.U32 R0, RZ, RZ, UR6 ;  /* 0x00000006ff007e24 */ /* 0x002fe2000f8e00ff */
[----:B------:R-:W-:Y:S02]  /*1470*/  UMOV UR6, 0xffffffff ;  /* 0xffffffff00067882 */ /* 0x000fe40000000000 */
[----:B------:R-:W-:Y:S01]  /*1480*/  USEL UR6, UR6, 0x1, UP0 ;  /* 0x0000000106067887 */ /* 0x000fe20008000000 */
[----:B0-----:R-:W-:-:S05]  /*1490*/  IMAD R15, R15, UR11, R0 ;  /* 0x0000000b0f0f7c24 */ /* 0x001fca000f8e0200 */
        /* <DEDUP_REMOVED lines=8> */
.L_x_2213:
[----:B0-----:R-:W2:Y:S04]  /*1520*/  LDG.E.STRONG.GPU R14, desc[UR8][R12.64] ;  /* 0x000000080c0e7981 */ /* 0x001ea8000c1ef900 */
[----:B--2---:R-:W-:Y:S01]  /*1530*/  CCTL.IVALL ;  /* 0x00000000ff00798f */ /* 0x004fe20002000000 */
[----:B------:R-:W-:Y:S05]  /*1540*/  YIELD ;  /* 0x0000000000007946 */ /* 0x000fea0003800000 */
[----:B------:R-:W-:-:S13]  /*1550*/  ISETP.NE.AND P0, PT, R14, R25, PT ;  /* 0x000000190e00720c */ /* 0x000fda0003f05270 */
[----:B------:R-:W-:Y:S05]  /*1560*/  @P0 BRA `(.L_x_2213) ;  /* 0xfffffffc00ec0947 */ /* 0x000fea000383ffff */
.L_x_2212:
        /* <DEDUP_REMOVED lines=17> */
.L_x_2217:
[----:B------:R-:W-:-:S13]  /*1680*/  ISETP.EQ.OR P6, PT, R35, UR10, P3 ;  /* 0x0000000a23007c0c */ /* 0x000fda0009fc2670 */
[----:B------:R-:W-:-:S04]  /*1690*/  @!P6 IMAD R15, R35, UR11, R0 ;  /* 0x0000000b230fec24 */ /* 0x000fc8000f8e0200 */
[----:B------:R-:W-:-:S05]  /*16a0*/  @!P6 IMAD.WIDE.U32 R14, R15, 0x8, R42 ;  /* 0x000000080f0ee825 */ /* 0x000fca00078e002a */
[----:B------:R0:W2:Y:S01]  /*16b0*/  @!P6 LDG.E.64 R12, desc[UR8][R14.64] ;  /* 0x000000080e0ce981 */ /* 0x0000a2000c1e1b00 */
[C---:B------:R-:W-:Y:S02]  /*16c0*/  IADD3 R27, R35.reuse, 0x1, RZ ;  /* 0x00000001231b7810 */ /* 0x040fe40007ffe0ff */
[----:B------:R-:W-:Y:S02]  /*16d0*/  IADD3 R45, R35, 0x2, RZ ;  /* 0x00000002232d7810 */ /* 0x000fe40007ffe0ff */
[----:B------:R-:W-:Y:S02]  /*16e0*/  ISETP.EQ.OR P4, PT, R27, UR10, P3 ;  /* 0x0000000a1b007c0c */ /* 0x000fe40009f82670 */
[----:B------:R-:W-:Y:S02]  /*16f0*/  ISETP.EQ.OR P5, PT, R45, UR10, P3 ;  /* 0x0000000a2d007c0c */ /* 0x000fe40009fa2670 */
[----:B------:R-:W-:-:S09]  /*1700*/  IADD3 R25, R35, 0x3, RZ ;  /* 0x0000000323197810 */ /* 0x000fd20007ffe0ff */
[--C-:B------:R-:W-:Y:S02]  /*1710*/  @!P4 IMAD R27, R27, UR11, R0.reuse ;  /* 0x0000000b1b1bcc24 */ /* 0x100fe4000f8e0200 */
[----:B------:R-:W-:-:S04]  /*1720*/  @!P5 IMAD R45, R45, UR11, R0 ;  /* 0x0000000b2d2ddc24 */ /* 0x000fc8000f8e0200 */
[----:B0-----:R-:W-:-:S06]  /*1730*/  @!P5 IMAD.WIDE.U32 R14, R45, 0x8, R42 ;  /* 0x000000082d0ed825 */ /* 0x001fcc00078e002a */
[----:B------:R-:W3:Y:S01]  /*1740*/  @!P5 LDG.E.64 R14, desc[UR8][R14.64] ;  /* 0x000000080e0ed981 */ /* 0x000ee2000c1e1b00 */
[----:B--2---:R-:W-:Y:S01]  /*1750*/  @!P6 FADD.FTZ R22, R22, R12 ;  /* 0x0000000c1616e221 */ /* 0x004fe20000010000 */
[----:B------:R-:W-:Y:S01]  /*1760*/  @!P6 FADD.FTZ R23, R23, R13 ;  /* 0x0000000d1717e221 */ /* 0x000fe20000010000 */
[----:B------:R-:W-:Y:S01]  /*1770*/  @!P4 IMAD.WIDE.U32 R12, R27, 0x8, R42 ;  /* 0x000000081b0cc825 */ /* 0x000fe200078e002a */
[----:B------:R-:W-:-:S05]  /*1780*/  ISETP.EQ.OR P6, PT, R25, UR10, P3 ;  /* 0x0000000a19007c0c */ /* 0x000fca0009fc2670 */
[----:B------:R-:W2:Y:S08]  /*1790*/  @!P4 LDG.E.64 R12, desc[UR8][R12.64] ;  /* 0x000000080c0cc981 */ /* 0x000eb0000c1e1b00 */
[----:B------:R-:W-:-:S04]  /*17a0*/  @!P6 IMAD R25, R25, UR11, R0 ;  /* 0x0000000b1919ec24 */ /* 0x000fc8000f8e0200 */
[----:B------:R-:W-:-:S06]  /*17b0*/  @!P6 IMAD.WIDE.U32 R24, R25, 0x8, R42 ;  /* 0x000000081918e825 */ /* 0x000fcc00078e002a */
[----:B------:R-:W4:Y:S01]  /*17c0*/  @!P6 LDG.E.64 R24, desc[UR8][R24.64] ;  /* 0x000000081818e981 */ /* 0x000f22000c1e1b00 */
        /* <DEDUP_REMOVED lines=8> */
[----:B------:R-:W-:Y:S01]  /*1850*/  @!P4 IMAD R13, R27, UR11, R0 ;  /* 0x0000000b1b0dcc24 */ /* 0x000fe2000f8e0200 */
[----:B------:R-:W-:Y:S01]  /*1860*/  IADD3 R27, R35, 0x6, RZ ;  /* 0x00000006231b7810 */ /* 0x000fe20007ffe0ff */
[----:B----4-:R-:W-:Y:S01]  /*1870*/  @!P6 FADD.FTZ R22, R22, R24 ;  /* 0x000000181616e221 */ /* 0x010fe20000010000 */
[----:B------:R-:W-:Y:S02]  /*1880*/  @!P6 FADD.FTZ R23, R23, R25 ;  /* 0x000000191717e221 */ /* 0x000fe40000010000 */
[----:B------:R-:W-:Y:S01]  /*1890*/  ISETP.EQ.OR P6, PT, R27, UR10, P3 ;  /* 0x0000000a1b007c0c */ /* 0x000fe20009fc2670 */
[----:B------:R-:W-:-:S04]  /*18a0*/  @!P4 IMAD.WIDE.U32 R12, R13, 0x8, R42 ;  /* 0x000000080d0cc825 */ /* 0x000fc800078e002a */
[----:B------:R-:W-:Y:S02]  /*18b0*/  @!P5 IMAD R15, R45, UR11, R0 ;  /* 0x0000000b2d0fdc24 */ /* 0x000fe4000f8e0200 */
[----:B------:R-:W2:Y:S02]  /*18c0*/  @!P4 LDG.E.64 R12, desc[UR8][R12.64] ;  /* 0x000000080c0cc981 */ /* 0x000ea4000c1e1b00 */
[----:B------:R-:W-:-:S04]  /*18d0*/  @!P5 IMAD.WIDE.U32 R14, R15, 0x8, R42 ;  /* 0x000000080f0ed825 */ /* 0x000fc800078e002a */
[----:B------:R-:W-:Y:S02]  /*18e0*/  @!P6 IMAD R25, R27, UR11, R0 ;  /* 0x0000000b1b19ec24 */ /* 0x000fe4000f8e0200 */
        /* <DEDUP_REMOVED lines=12> */
[----:B------:R-:W-:Y:S02]  /*19b0*/  @!P4 IMAD R13, R45, UR11, R0 ;  /* 0x0000000b2d0dcc24 */ /* 0x000fe4000f8e0200 */
[----:B----4-:R-:W-:Y:S01]  /*19c0*/  @!P6 FADD.FTZ R22, R22, R24 ;  /* 0x000000181616e221 */ /* 0x010fe20000010000 */
[----:B------:R-:W-:Y:S01]  /*19d0*/  @!P6 FADD.FTZ R23, R23, R25 ;  /* 0x000000191717e221 */ /* 0x000fe20000010000 */
        /* <DEDUP_REMOVED lines=51> */
[----:B------:R-:W-:Y:S01]  /*1d10*/  IADD3 R34, R34, -0x10, RZ ;  /* 0xfffffff022227810 */ /* 0x000fe20007ffe0ff */
[----:B------:R-:W-:Y:S02]  /*1d20*/  VIADD R35, R35, 0x10 ;  /* 0x0000001023237836 */ /* 0x000fe40000000000 */
        /* <DEDUP_REMOVED lines=8> */
.L_x_2216:
        /* <DEDUP_REMOVED lines=9> */
[--C-:B------:R-:W-:Y:S02]  /*1e40*/  @!P0 IMAD R13, R35, UR11, R0.reuse ;  /* 0x0000000b230d8c24 */ /* 0x100fe4000f8e0200 */
[----:B------:R-:W-:Y:S02]  /*1e50*/  @!P5 IMAD R15, R15, UR11, R0 ;  /* 0x0000000b0f0fdc24 */ /* 0x000fe4000f8e0200 */
[----:B------:R-:W-:-:S04]  /*1e60*/  @!P0 IMAD.WIDE.U32 R12, R13, 0x8, R42 ;  /* 0x000000080d0c8825 */ /* 0x000fc800078e002a */
[----:B------:R-:W-:Y:S02]  /*1e70*/  @!P5 IMAD.WIDE.U32 R14, R15, 0x8, R42 ;  /* 0x000000080f0ed825 */ /* 0x000fe400078e002a */
[----:B------:R-:W2:Y:S02]  /*1e80*/  @!P0 LDG.E.64 R12, desc[UR8][R12.64] ;  /* 0x000000080c0c8981 */ /* 0x000ea4000c1e1b00 */
[--C-:B------:R-:W-:Y:S02]  /*1e90*/  @!P6 IMAD R25, R25, UR11, R0.reuse ;  /* 0x0000000b1919ec24 */ /* 0x100fe4000f8e0200 */
[----:B------:R-:W3:Y:S01]  /*1ea0*/  @!P5 LDG.E.64 R14, desc[UR8][R14.64] ;  /* 0x000000080e0ed981 */ /* 0x000ee2000c1e1b00 */
[----:B------:R-:W-:Y:S02]  /*1eb0*/  @!P4 IMAD R27, R27, UR11, R0 ;  /* 0x0000000b1b1bcc24 */ /* 0x000fe4000f8e0200 */
        /* <DEDUP_REMOVED lines=8> */
[----:B------:R-:W-:Y:S02]  /*1f40*/  ISETP.EQ.OR P0, PT, R35, UR10, P3 ;  /* 0x0000000a23007c0c */ /* 0x000fe40009f02670 */
[----:B---3--:R-:W-:Y:S01]  /*1f50*/  @!P5 FADD.FTZ R23, R23, R15 ;  /* 0x0000000f1717d221 */ /* 0x008fe20000010000 */
[----:B------:R-:W-:Y:S01]  /*1f60*/  IADD3 R15, R35, 0x1, RZ ;  /* 0x00000001230f7810 */ /* 0x000fe20007ffe0ff */
[----:B------:R-:W-:-:S03]  /*1f70*/  @!P5 FADD.FTZ R22, R22, R14 ;  /* 0x0000000e1616d221 */ /* 0x000fc60000010000 */
        /* <DEDUP_REMOVED lines=8> */
[----:B------:R-:W-:-:S04]  /*2000*/  @!P0 IMAD R13, R35, UR11, R0 ;  /* 0x0000000b230d8c24 */ /* 0x000fc8000f8e0200 */
[----:B------:R-:W-:Y:S02]  /*2010*/  @!P5 IMAD R15, R15, UR11, R0 ;  /* 0x0000000b0f0fdc24 */ /* 0x000fe4000f8e0200 */
[----:B------:R-:W-:-:S04]  /*2020*/  @!P0 IMAD.WIDE.U32 R12, R13, 0x8, R42 ;  /* 0x000000080d0c8825 */ /* 0x000fc800078e002a */
[----:B------:R-:W-:Y:S02]  /*2030*/  @!P5 IMAD.WIDE.U32 R14, R15, 0x8, R42 ;  /* 0x000000080f0ed825 */ /* 0x000fe400078e002a */
[----:B------:R-:W2:Y:S02]  /*2040*/  @!P0 LDG.E.64 R12, desc[UR8][R12.64] ;  /* 0x000000080c0c8981 */ /* 0x000ea4000c1e1b00 */
[--C-:B------:R-:W-:Y:S02]  /*2050*/  @!P6 IMAD R45, R45, UR11, R0.reuse ;  /* 0x0000000b2d2dec24 */ /* 0x100fe4000f8e0200 */
[----:B------:R-:W-:Y:S01]  /*2060*/  @!P4 IMAD R27, R25, UR11, R0 ;  /* 0x0000000b191bcc24 */ /* 0x000fe2000f8e0200 */
[----:B------:R-:W3:Y:S01]  /*2070*/  @!P5 LDG.E.64 R14, desc[UR8][R14.64] ;  /* 0x000000080e0ed981 */ /* 0x000ee2000c1e1b00 */
[----:B------:R-:W-:-:S04]  /*2080*/  @!P6 IMAD.WIDE.U32 R24, R45, 0x8, R42 ;  /* 0x000000082d18e825 */ /* 0x000fc800078e002a */
[----:B------:R-:W-:Y:S02]  /*2090*/  @!P4 IMAD.WIDE.U32 R26, R27, 0x8, R42 ;  /* 0x000000081b1ac825 */ /* 0x000fe400078e002a */
[----:B------:R-:W4:Y:S04]  /*20a0*/  @!P6 LDG.E.64 R24, desc[UR8][R24.64] ;  /* 0x000000081818e981 */ /* 0x000f28000c1e1b00 */
[----:B------:R-:W5:Y:S01]  /*20b0*/  @!P4 LDG.E.64 R26, desc[UR8][R26.64] ;  /* 0x000000081a1ac981 */ /* 0x000f62000c1e1b00 */
        /* <DEDUP_REMOVED lines=9> */
[----:B------:R-:W-:-:S03]  /*2150*/  @!P6 FADD.FTZ R23, R23, R25 ;  /* 0x000000191717e221 */ /* 0x000fc60000010000 */
[----:B-----5:R-:W-:Y:S01]  /*2160*/  @!P4 FADD.FTZ R22, R22, R26 ;  /* 0x0000001a1616c221 */ /* 0x020fe20000010000 */
[----:B------:R-:W-:-:S07]  /*2170*/  @!P4 FADD.FTZ R23, R23, R27 ;  /* 0x0000001b1717c221 */ /* 0x000fce0000010000 */
.L_x_2218:
[----:B------:R-:W-:-:S13]  /*2180*/  ISETP.NE.OR P0, PT, R34, RZ, P0 ;  /* 0x000000ff2200720c */ /* 0x000fda0000705670 */
[----:B------:R-:W-:Y:S05]  /*2190*/  @!P0 BRA `(.L_x_2214) ;  /* 0x00000000007c8947 */ /* 0x000fea0003800000 */
.L_x_2215:
[C---:B------:R-:W-:Y:S02]  /*21a0*/  ISETP.EQ.OR P5, PT, R35.reuse, UR10, P3 ;  /* 0x0000000a23007c0c */ /* 0x040fe40009fa2670 */
[C---:B------:R-:W-:Y:S02]  /*21b0*/  IADD3 R15, R35.reuse, 0x1, RZ ;  /* 0x00000001230f7810 */ /* 0x040fe40007ffe0ff */
[----:B------:R-:W-:Y:S02]  /*21c0*/  IADD3 R25, R35, 0x2, RZ ;  /* 0x0000000223197810 */ /* 0x000fe40007ffe0ff */
[----:B------:R-:W-:Y:S02]  /*21d0*/  ISETP.EQ.OR P6, PT, R15, UR10, P3 ;  /* 0x0000000a0f007c0c */ /* 0x000fe40009fc2670 */
[----:B------:R-:W-:Y:S02]  /*21e0*/  IADD3 R27, R35, 0x3, RZ ;  /* 0x00000003231b7810 */ /* 0x000fe40007ffe0ff */
[----:B------:R-:W-:-:S02]  /*21f0*/  ISETP.EQ.OR P4, PT, R25, UR10, P3 ;  /* 0x0000000a19007c0c */ /* 0x000fc40009f82670 */
[----:B------:R-:W-:Y:S01]  /*2200*/  ISETP.EQ.OR P0, PT, R27, UR10, P3 ;  /* 0x0000000a1b007c0c */ /* 0x000fe20009f02670 */
[----:B------:R-:W-:-:S04]  /*2210*/  @!P5 IMAD R13, R35, UR11, R0 ;  /* 0x0000000b230ddc24 */ /* 0x000fc8000f8e0200 */
[----:B------:R-:W-:-:S04]  /*2220*/  @!P5 IMAD.WIDE.U32 R12, R13, 0x8, R42 ;  /* 0x000000080d0cd825 */ /* 0x000fc800078e002a */
[--C-:B------:R-:W-:Y:S02]  /*2230*/  @!P6 IMAD R15, R15, UR11, R0.reuse ;  /* 0x0000000b0f0fec24 */ /* 0x100fe4000f8e0200 */
[----:B------:R-:W2:Y:S01]  /*2240*/  @!P5 LDG.E.64 R12, desc[UR8][R12.64] ;  /* 0x000000080c0cd981 */ /* 0x000ea2000c1e1b00 */
[----:B------:R-:W-:Y:S02]  /*2250*/  @!P4 IMAD R25, R25, UR11, R0 ;  /* 0x0000000b1919cc24 */ /* 0x000fe4000f8e0200 */
[----:B------:R-:W-:-:S04]  /*2260*/  @!P6 IMAD.WIDE.U32 R14, R15, 0x8, R42 ;  /* 0x000000080f0ee825 */ /* 0x000fc800078e002a */
[----:B------:R-:W-:Y:S02]  /*2270*/  @!P0 IMAD R27, R27, UR11, R0 ;  /* 0x0000000b1b1b8c24 */ /* 0x000fe4000f8e0200 */
        /* <DEDUP_REMOVED lines=17> */
.L_x_2214:
        /* <DEDUP_REMOVED lines=11> */
.L_x_2220:
[----:B------:R-:W-:Y:S05]  /*2440*/  BSYNC B0 ;  /* 0x0000000000007941 */ /* 0x000fea0003800000 */
.L_x_2219:
        /* <DEDUP_REMOVED lines=16> */
.L_x_2211:
[----:B------:R-:W-:Y:S01]  /*2550*/  ULDC.64 UR6, c[0x0][0x218] ;  /* 0x0000860000067ab9 */ /* 0x000fe20000000a00 */
[----:B------:R-:W-:Y:S01]  /*2560*/  LOP3.LUT P0, RZ, R2, UR10, RZ, 0xfc, !PT ;  /* 0x0000000a02ff7c12 */ /* 0x000fe2000f80fcff */
[----:B------:R-:W-:Y:S01]  /*2570*/  ULDC UR14, c[0x0][0x2a4] ;  /* 0x0000a900000e7ab9 */ /* 0x000fe20000000800 */
[----:B------:R-:W-:Y:S01]  /*2580*/  ISETP.EQ.U32.AND P4, PT, RZ, UR6, PT ;  /* 0x00000006ff007c0c */ /* 0x000fe2000bf82070 */
[----:B------:R-:W-:Y:S01]  /*2590*/  UMOV UR6, 0x400 ;  /* 0x0000040000067882 */ /* 0x000fe20000000000 */
[----:B0-----:R-:W-:Y:S01]  /*25a0*/  MOV R13, UR13 ;  /* 0x0000000d000d7c02 */ /* 0x001fe20008000f00 */
[----:B------:R-:W-:Y:S01]  /*25b0*/  ULDC.64 UR16, c[0x0][0x228] ;  /* 0x00008a0000107ab9 */ /* 0x000fe20000000a00 */
[----:B------:R-:W-:Y:S01]  /*25c0*/  ISETP.EQ.OR.EX P0, PT, RZ, UR7, P0, P4 ;  /* 0x00000007ff007c0c */ /* 0x000fe20008702740 */
[----:B------:R-:W0:Y:S01]  /*25d0*/  S2UR UR7, SR_CgaCtaId ;  /* 0x00000000000779c3 */ /* 0x000e220000008800 */
[C---:B------:R-:W-:Y:S01]  /*25e0*/  SHF.L.U32 R24, R40.reuse, 0x1, RZ ;  /* 0x0000000128187819 */ /* 0x040fe200000006ff */
[----:B------:R-:W-:Y:S01]  /*25f0*/  ULDC.64 UR18, c[0x0][0x230] ;  /* 0x00008c0000127ab9 */ /* 0x000fe20000000a00 */
[----:B------:R-:W-:-:S02]  /*2600*/  SHF.L.U64.HI R14, R40, 0x1, R41 ;  /* 0x00000001280e7819 */ /* 0x000fc40000010229 */
[C---:B------:R-:W-:Y:S02]  /*2610*/  IADD3 R26, P4, R24.reuse, UR16, RZ ;  /* 0x00000010181a7c10 */ /* 0x040fe4000ff9e0ff */
[----:B------:R-:W-:Y:S02]  /*2620*/  IADD3 R24, P5, R24, UR18, RZ ;  /* 0x0000001218187c10 */ /* 0x000fe4000ffbe0ff */
[C---:B------:R-:W-:Y:S01]  /*2630*/  IADD3.X R27, R14.reuse, UR17, RZ, P4, !PT ;  /* 0x000000110e1b7c10 */ /* 0x040fe2000a7fe4ff */
[----:B------:R-:W-:Y:S01]  /*2640*/  IMAD.U32 R11, R11, 0x10000, RZ ;  /* 0x000100000b0b7824 */ /* 0x000fe200078e00ff */
[----:B------:R-:W-:Y:S01]  /*2650*/  IADD3.X R25, R14, UR19, RZ, P5, !PT ;  /* 0x000000130e197c10 */ /* 0x000fe2000affe4ff */
[----:B------:R-:W1:Y:S01]  /*2660*/  @!P0 LDC.64 R34, c[0x0][0x218] ;  /* 0x00008600ff228b82 */ /* 0x000e620000000a00 */
[----:B------:R-:W-:Y:S01]  /*2670*/  @!P0 FMUL.FTZ R12, R22, UR14 ;  /* 0x0000000e160c8c20 */ /* 0x000fe20008410000 */
[----:B------:R-:W-:Y:S01]  /*2680*/  SHF.L.U32 R45, R16, 0x10, RZ ;  /* 0x00000010102d7819 */ /* 0x000fe200000006ff */
[----:B------:R-:W-:Y:S01]  /*2690*/  ULDC.64 UR16, c[0x0][0x278] ;  /* 0x00009e0000107ab9 */ /* 0x000fe20000000a00 */
[----:B0-----:R-:W-:-:S09]  /*26a0*/  ULEA UR6, UR7, UR6, 0x18 ;  /* 0x0000000607067291 */ /* 0x001fd2000f8ec03f */
[----:B------:R-:W-:Y:S01]  /*26b0*/  @!P3 STS.64 [UR6+0x30], R22 ;  /* 0x00003016ff00b988 */ /* 0x000fe20008000a06 */
[----:B-1----:R-:W-:-:S04]  /*26c0*/  @!P0 IMAD.WIDE R34, R13, 0x8, R34 ;  /* 0x000000080d228825 */ /* 0x002fc800078e0222 */
[----:B------:R-:W-:-:S05]  /*26d0*/  @!P0 FMUL.FTZ R13, R23, UR14 ;  /* 0x0000000e170d8c20 */ /* 0x000fca0008410000 */
[----:B------:R-:W-:Y:S01]  /*26e0*/  @!P0 STG.E.64 desc[UR8][R34.64], R12 ;  /* 0x0000000c22008986 */ /* 0x000fe2000c101b08 */
[----:B------:R-:W-:Y:S06]  /*26f0*/  BAR.SYNC.DEFER_BLOCKING 0x0 ;  /* 0x0000000000007b1d */ /* 0x000fec0000010000 */
[----:B------:R-:W2:Y:S04]  /*2700*/  LDG.E.U16 R40, desc[UR8][R26.64] ;  /* 0x000000081a287981 */ /* 0x000ea8000c1e1500 */
[----:B------:R-:W3:Y:S04]  /*2710*/  LDG.E.U16 R41, desc[UR8][R24.64] ;  /* 0x0000000818297981 */ /* 0x000ee8000c1e1500 */
[----:B------:R-:W4:Y:S04]  /*2720*/  LDG.E.U16 R42, desc[UR8][R26.64+0x2] ;  /* 0x000002081a2a7981 */ /* 0x000f28000c1e1500 */
[----:B------:R0:W5:Y:S04]  /*2730*/  LDG.E.U16 R43, desc[UR8][R24.64+0x2] ;  /* 0x00000208182b7981 */ /* 0x000168000c1e1500 */
[----:B------:R-:W1:Y:S02]  /*2740*/  LDS.64 R14, [UR6+0x30] ;  /* 0x00003006ff0e7984 */ /* 0x000e640008000a00 */
[----:B-1----:R-:W-:-:S04]  /*2750*/  FMUL.FTZ R14, R14, UR14 ;  /* 0x0000000e0e0e7c20 */ /* 0x002fc80008410000 */
[----:B------:R-:W-:-:S04]  /*2760*/  FMUL.FTZ R44, R14, R14 ;  /* 0x0000000e0e2c7220 */ /* 0x000fc80000410000 */
[----:B------:R-:W-:-:S05]  /*2770*/  FFMA.FTZ R15, R15, UR14, -R44 ;  /* 0x0000000e0f0f7c23 */ /* 0x000fca000801082c */
[----:B------:R-:W-:-:S13]  /*2780*/  FSETP.GTU.FTZ.AND P0, PT, R15, RZ, PT ;  /* 0x000000ff0f00720b */ /* 0x000fda0003f1c000 */
[----:B------:R-:W-:Y:S01]  /*2790*/  VOTEU.ANY UP0, P0 ;  /* 0x00000000003f7886 */ /* 0x000fe20000000100 */
[----:B------:R-:W-:-:S04]  /*27a0*/  PLOP3.LUT P0, PT, PT, PT, UP0, 0x80, 0x0 ;  /* 0x000000000000781c */ /* 0x000fc80003f0f008 */
[----:B------:R-:W-:-:S09]  /*27b0*/  @UP0 ULDC UR6, c[0x0][0x238] ;  /* 0x00008e0000060ab9 */ /* 0x000fd20000000800 */
[----:B------:R-:W-:-:S06]  /*27c0*/  @P0 FADD.FTZ R12, R15, UR6 ;  /* 0x000000060f0c0e21 */ /* 0x000fcc0008010000 */
[----:B------:R-:W1:Y:S01]  /*27d0*/  @P0 MUFU.RSQ R12, R12 ;  /* 0x0000000c000c0308 */ /* 0x000e620000001400 */
[----:B------:R-:W-:Y:S02]  /*27e0*/  SHF.L.U32 R15, R21, 0x10, RZ ;  /* 0x00000010150f7819 */ /* 0x000fe400000006ff */
[C---:B------:R-:W-:Y:S02]  /*27f0*/  PRMT R16, R17.reuse, 0x7632, R16 ;  /* 0x0000763211107816 */ /* 0x040fe40000000010 */
[----:B------:R-:W-:Y:S02]  /*2800*/  ISETP.NE.AND P6, PT, RZ, UR12, PT ;  /* 0x0000000cff007c0c */ /* 0x000fe4000bfc5270 */
[----:B------:R-:W-:Y:S02]  /*2810*/  SHF.L.U32 R35, R10, 0x10, RZ ;  /* 0x000000100a237819 */ /* 0x000fe400000006ff */
[----:B------:R-:W-:Y:S02]  /*2820*/  SHF.L.U32 R23, R17, 0x10, RZ ;  /* 0x0000001011177819 */ /* 0x000fe400000006ff */
[----:B-1----:R-:W-:-:S02]  /*2830*/  @P0 R2UR UR7, R12 ;  /* 0x000000000c0702ca */ /* 0x002fc400000e0000 */
[C---:B0-----:R-:W-:Y:S02]  /*2840*/  PRMT R24, R18.reuse, 0x7632, R24 ;  /* 0x0000763212187816 */ /* 0x041fe40000000018 */
[----:B------:R-:W-:Y:S02]  /*2850*/  SHF.L.U32 R21, R18, 0x10, RZ ;  /* 0x0000001012157819 */ /* 0x000fe400000006ff */
[----:B------:R-:W-:Y:S02]  /*2860*/  PRMT R25, R8, 0x7632, R25 ;  /* 0x0000763208197816 */ /* 0x000fe40000000019 */
[----:B------:R-:W-:Y:S02]  /*2870*/  PRMT R27, R19, 0x7632, R27 ;  /* 0x00007632131b7816 */ /* 0x000fe4000000001b */
[----:B------:R-:W-:Y:S02]  /*2880*/  PRMT R33, R20, 0x7632, R33 ;  /* 0x0000763214217816 */ /* 0x000fe40000000021 */
[----:B------:R-:W-:-:S02]  /*2890*/  SHF.L.U32 R17, R8, 0x10, RZ ;  /* 0x0000001008117819 */ /* 0x000fc400000006ff */
[----:B------:R-:W-:Y:S02]  /*28a0*/  SHF.L.U32 R19, R19, 0x10, RZ ;  /* 0x0000001013137819 */ /* 0x000fe400000006ff */
[----:B------:R-:W-:Y:S02]  /*28b0*/  SHF.L.U32 R13, R20, 0x10, RZ ;  /* 0x00000010140d7819 */ /* 0x000fe400000006ff */
[----:B------:R-:W-:Y:S01]  /*28c0*/  SHF.L.U32 R32, R32, 0x10, RZ ;  /* 0x0000001020207819 */ /* 0x000fe200000006ff */
[----:B------:R-:W-:Y:S01]  /*28d0*/  FADD.FTZ R10, -R14, R15 ;  /* 0x0000000f0e0a7221 */ /* 0x000fe20000010100 */
[----:B------:R-:W-:Y:S01]  /*28e0*/  SHF.L.U32 R16, R16, 0x10, RZ ;  /* 0x0000001010107819 */ /* 0x000fe200000006ff */
[--C-:B------:R-:W-:Y:S01]  /*28f0*/  FADD.FTZ R8, R35, -R14.reuse ;  /* 0x8000000e23087221 */ /* 0x100fe20000010000 */
[----:B------:R-:W-:Y:S01]  /*2900*/  SHF.L.U32 R31, R31, 0x10, RZ ;  /* 0x000000101f1f7819 */ /* 0x000fe200000006ff */
[--C-:B------:R-:W-:Y:S01]  /*2910*/  FADD.FTZ R11, R11, -R14.reuse ;  /* 0x8000000e0b0b7221 */ /* 0x100fe20000010000 */
[----:B------:R-:W-:Y:S01]  /*2920*/  SHF.L.U32 R24, R24, 0x10, RZ ;  /* 0x0000001018187819 */ /* 0x000fe200000006ff */
[--C-:B------:R-:W-:Y:S01]  /*2930*/  FADD.FTZ R12, R45, -R14.reuse ;  /* 0x8000000e2d0c7221 */ /* 0x100fe20000010000 */
[----:B------:R-:W-:Y:S01]  /*2940*/  SHF.L.U32 R25, R25, 0x10, RZ ;  /* 0x0000001019197819 */ /* 0x000fe200000006ff */
[--C-:B------:R-:W-:Y:S01]  /*2950*/  FADD.FTZ R20, R21, -R14.reuse ;  /* 0x8000000e15147221 */ /* 0x100fe20000010000 */
[----:B------:R-:W-:Y:S01]  /*2960*/  SHF.L.U32 R27, R27, 0x10, RZ ;  /* 0x000000101b1b7819 */ /* 0x000fe200000006ff */
[----:B------:R-:W-:Y:S01]  /*2970*/  UMOV UR6, 0x3f800000 ;  /* 0x3f80000000067882 */ /* 0x000fe20000000000 */
[----:B------:R-:W-:Y:S01]  /*2980*/  SHF.L.U32 R33, R33, 0x10, RZ ;  /* 0x0000001021217819 */ /* 0x000fe200000006ff */
[--C-:B------:R-:W-:Y:S01]  /*2990*/  FADD.FTZ R18, R23, -R14.reuse ;  /* 0x8000000e17127221 */ /* 0x100fe20000010000 */
[----:B------:R-:W-:Y:S01]  /*29a0*/  ISETP.GE.U32.AND P0, PT, R29, UR16, PT ;  /* 0x000000101d007c0c */ /* 0x000fe2000bf06070 */
[--C-:B------:R-:W-:Y:S01]  /*29b0*/  FADD.FTZ R21, R17, -R14.reuse ;  /* 0x8000000e11157221 */ /* 0x100fe20000010000 */
[--C-:B------:R-:W-:Y:S01]  /*29c0*/  FADD.FTZ R19, R19, -R14.reuse ;  /* 0x8000000e13137221 */ /* 0x100fe20000010000 */
[----:B------:R-:W-:Y:S01]  /*29d0*/  FADD.FTZ R13, R13, -R14 ;  /* 0x8000000e0d0d7221 */ /* 0x000fe20000010000 */
[----:B------:R-:W-:Y:S01]  /*29e0*/  @UP0 UMOV UR6, UR7 ;  /* 0x0000000700060c82 */ /* 0x000fe20008000000 */
[C---:B------:R-:W-:Y:S01]  /*29f0*/  FADD.FTZ R15, -R14.reuse, R32 ;  /* 0x000000200e0f7221 */ /* 0x040fe20000010100 */
[----:B------:R-:W-:Y:S01]  /*2a00*/  FADD.FTZ R23, -R14, R16 ;  /* 0x000000100e177221 */ /* 0x000fe20000010100 */
[----:B------:R-:W-:Y:S01]  /*2a10*/  FMUL.FTZ R32, R10, UR6 ;  /* 0x000000060a207c20 */ /* 0x000fe20008410000 */
[C---:B------:R-:W-:Y:S01]  /*2a20*/  FADD.FTZ R22, -R14.reuse, R31 ;  /* 0x0000001f0e167221 */ /* 0x040fe20000010100 */
[C---:B------:R-:W-:Y:S01]  /*2a30*/  FADD.FTZ R24, -R14.reuse, R24 ;  /* 0x000000180e187221 */ /* 0x040fe20000010100 */
[C---:B------:R-:W-:Y:S01]  /*2a40*/  FADD.FTZ R25, -R14.reuse, R25 ;  /* 0x000000190e197221 */ /* 0x040fe20000010100 */
[C---:B------:R-:W-:Y:S01]  /*2a50*/  FADD.FTZ R27, -R14.reuse, R27 ;  /* 0x0000001b0e1b7221 */ /* 0x040fe20000010100 */
[----:B------:R-:W-:Y:S01]  /*2a60*/  FADD.FTZ R33, -R14, R33 ;  /* 0x000000210e217221 */ /* 0x000fe20000010100 */
[----:B------:R-:W-:Y:S01]  /*2a70*/  FMUL.FTZ R8, R8, UR6 ;  /* 0x0000000608087c20 */ /* 0x000fe20008410000 */
[----:B------:R-:W-:Y:S01]  /*2a80*/  FMUL.FTZ R10, R11, UR6 ;  /* 0x000000060b0a7c20 */ /* 0x000fe20008410000 */
[----:B------:R-:W-:Y:S01]  /*2a90*/  FMUL.FTZ R12, R12, UR6 ;  /* 0x000000060c0c7c20 */ /* 0x000fe20008410000 */
[----:B------:R-:W-:Y:S01]  /*2aa0*/  ISETP.GE.AND.EX P0, PT, R7, UR17, PT, P0 ;  /* 0x0000001107007c0c */ /* 0x000fe2000bf06300 */
[----:B------:R-:W-:Y:S01]  /*2ab0*/  FMUL.FTZ R18, R18, UR6 ;  /* 0x0000000612127c20 */ /* 0x000fe20008410000 */
[----:B------:R-:W-:Y:S01]  /*2ac0*/  FMUL.FTZ R14, R20, UR6 ;  /* 0x00000006140e7c20 */ /* 0x000fe20008410000 */
[----:B------:R-:W-:Y:S01]  /*2ad0*/  FMUL.FTZ R34, R21, UR6 ;  /* 0x0000000615227c20 */ /* 0x000fe20008410000 */
[----:B------:R-:W-:Y:S01]  /*2ae0*/  FMUL.FTZ R44, R13, UR6 ;  /* 0x000000060d2c7c20 */ /* 0x000fe20008410000 */
[----:B------:R-:W-:Y:S01]  /*2af0*/  ISETP.LT.U32.AND P0, PT, R2, 0x80, !P0 ;  /* 0x000000800200780c */ /* 0x000fe20004701070 */
[----:B------:R-:W-:Y:S01]  /*2b00*/  FMUL.FTZ R31, R15, UR6 ;  /* 0x000000060f1f7c20 */ /* 0x000fe20008410000 */
[----:B--2---:R-:W-:-:S02]  /*2b10*/  SHF.L.U32 R40, R40, 0x10, RZ ;  /* 0x0000001028287819 */ /* 0x004fc400000006ff */
[----:B---3--:R-:W-:Y:S02]  /*2b20*/  SHF.L.U32 R41, R41, 0x10, RZ ;  /* 0x0000001029297819 */ /* 0x008fe400000006ff */
[----:B----4-:R-:W-:Y:S01]  /*2b30*/  SHF.L.U32 R16, R42, 0x10, RZ ;  /* 0x000000102a107819 */ /* 0x010fe200000006ff */
[----:B------:R-:W-:Y:S01]  /*2b40*/  FMUL.FTZ R42, R19, UR6 ;  /* 0x00000006132a7c20 */ /* 0x000fe20008410000 */
[----:B-----5:R-:W-:Y:S01]  /*2b50*/  SHF.L.U32 R17, R43, 0x10, RZ ;  /* 0x000000102b117819 */ /* 0x020fe200000006ff */
[C-C-:B------:R-:W-:Y:S01]  /*2b60*/  FFMA.FTZ R21, R40.reuse, R8, R41.reuse ;  /* 0x0000000828157223 */ /* 0x140fe20000010029 */
[C-C-:B------:R-:W-:Y:S01]  /*2b70*/  FFMA.FTZ R20, R40.reuse, R10, R41.reuse ;  /* 0x0000000a28147223 */ /* 0x140fe20000010029 */
[C-C-:B------:R-:W-:Y:S01]  /*2b80*/  FFMA.FTZ R26, R40.reuse, R12, R41.reuse ;  /* 0x0000000c281a7223 */ /* 0x140fe20000010029 */
[C-C-:B------:R-:W-:Y:S01]  /*2b90*/  FFMA.FTZ R8, R40.reuse, R18, R41.reuse ;  /* 0x0000001228087223 */ /* 0x140fe20000010029 */
[C-C-:B------:R-:W-:Y:S01]  /*2ba0*/  FFMA.FTZ R10, R40.reuse, R14, R41.reuse ;  /* 0x0000000e280a7223 */ /* 0x140fe20000010029 */
[C-C-:B------:R-:W-:Y:S01]  /*2bb0*/  FFMA.FTZ R11, R40.reuse, R34, R41.reuse ;  /* 0x00000022280b7223 */ /* 0x140fe20000010029 */
[C-C-:B------:R-:W-:Y:S01]  /*2bc0*/  FFMA.FTZ R12, R40.reuse, R42, R41.reuse ;  /* 0x0000002a280c7223 */ /* 0x140fe20000010029 */
        /* <DEDUP_REMOVED lines=13> */
.L_x_2221:
[----:B------:R-:W-:Y:S04]  /*2ca0*/  BSSY B0, `(.L_x_2222) ;  /* 0x000000f000007945 */ /* 0x000fe80003800000 */
[----:B------:R-:W-:Y:S05]  /*2cb0*/  @P2 BRA `(.L_x_2223) ;  /* 0x0000000000342947 */ /* 0x000fea0003800000 */
        /* <DEDUP_REMOVED lines=13> */
.L_x_2223:
[----:B------:R-:W-:Y:S05]  /*2d90*/  BSYNC B0 ;  /* 0x0000000000007941 */ /* 0x000fea0003800000 */
.L_x_2222:
[----:B------:R-:W-:Y:S01]  /*2da0*/  FFMA.FTZ R31, R16, R31, R17 ;  /* 0x0000001f101f7223 */ /* 0x000fe20000010011 */
[----:B------:R-:W-:Y:S06]  /*2db0*/  @!P6 BRA `(.L_x_2224) ;  /* 0x000000000028e947 */ /* 0x000fec0003800000 */
        /* <DEDUP_REMOVED lines=10> */
.L_x_2224:
[----:B------:R-:W-:Y:S04]  /*2e60*/  BSSY B0, `(.L_x_2225) ;  /* 0x000000e000007945 */ /* 0x000fe80003800000 */
[----:B------:R-:W-:Y:S05]  /*2e70*/  @!P0 BRA `(.L_x_2226) ;  /* 0x0000000000308947 */ /* 0x000fea0003800000 */
[----:B------:R-:W-:Y:S01]  /*2e80*/  ULDC.64 UR14, c[0x0][0x270] ;  /* 0x00009c00000e7ab9 */ /* 0x000fe20000000a00 */
[----:B------:R-:W-:Y:S01]  /*2e90*/  MOV R14, R38 ;  /* 0x00000026000e7202 */ /* 0x000fe20000000f00 */
[----:B0-----:R-:W-:Y:S01]  /*2ea0*/  IMAD R18, R7, UR14, RZ ;  /* 0x0000000e07127c24 */ /* 0x001fe2000f8e02ff */
[----:B------:R-:W-:Y:S01]  /*2eb0*/  F2FP.BF16.F32.PACK_AB R31, R31, R20 ;  /* 0x000000141f1f723e */ /* 0x000fe200000010ff */
[----:B------:R-:W-:Y:S02]  /*2ec0*/  IMAD.MOV.U32 R15, RZ, RZ, R37 ;  /* 0x000000ffff0f7224 */ /* 0x000fe400078e0025 */
[C---:B------:R-:W-:Y:S02]  /*2ed0*/  IMAD R19, R29.reuse, UR15, R18 ;  /* 0x0000000f1d137c24 */ /* 0x040fe4000f8e0212 */
[----:B------:R-:W-:Y:S01]  /*2ee0*/  IMAD.WIDE.U32 R14, R29, UR14, R14 ;  /* 0x0000000e1d0e7c25 */ /* 0x000fe2000f8e000e */
[----:B------:R-:W-:Y:S02]  /*2ef0*/  ULDC.64 UR14, c[0x0][0x210] ;  /* 0x00008400000e7ab9 */ /* 0x000fe40000000a00 */
[----:B------:R-:W-:-:S02]  /*2f00*/  LEA R18, P0, R14, UR14, 0x1 ;  /* 0x0000000e0e127c11 */ /* 0x000fc4000f8008ff */
[----:B------:R-:W-:-:S04]  /*2f10*/  IADD3 R19, R15, R19, RZ ;  /* 0x000000130f137210 */ /* 0x000fc80007ffe0ff */
[----:B------:R-:W-:-:S05]  /*2f20*/  LEA.HI.X R19, R14, UR15, R19, 0x1, P0 ;  /* 0x0000000f0e137c11 */ /* 0x000fca00080f0c13 */
[----:B------:R1:W-:Y:S02]  /*2f30*/  STG.E desc[UR8][R18.64], R31 ;  /* 0x0000001f12007986 */ /* 0x0003e4000c101908 */
.L_x_2226:
[----:B------:R-:W-:Y:S05]  /*2f40*/  BSYNC B0 ;  /* 0x0000000000007941 */ /* 0x000fea0003800000 */
.L_x_2225:
[----:B-1----:R-:W-:Y:S01]  /*2f50*/  IADD3 R31, R30, 0x60, RZ ;  /* 0x000000601e1f7810 */ /* 0x002fe20007ffe0ff */
[----:B0-----:R-:W-:Y:S01]  /*2f60*/  FMUL.FTZ R18, R22, UR6 ;  /* 0x0000000616127c20 */ /* 0x001fe20008410000 */
[----:B------:R-:W-:Y:S01]  /*2f70*/  IADD3 R20, R30, 0x80, RZ ;  /* 0x000000801e147810 */ /* 0x000fe20007ffe0ff */
[----:B------:R-:W-:Y:S01]  /*2f80*/  FMUL.FTZ R24, R24, UR6 ;  /* 0x0000000618187c20 */ /* 0x000fe20008410000 */
[----:B------:R-:W-:Y:S01]  /*2f90*/  SHF.R.S32.HI R15, RZ, 0x1f, R28 ;  /* 0x0000001fff0f7819 */ /* 0x000fe2000001141c */
[----:B------:R-:W-:Y:S01]  /*2fa0*/  FMUL.FTZ R23, R23, UR6 ;  /* 0x0000000617177c20 */ /* 0x000fe20008410000 */
[----:B------:R-:W-:Y:S01]  /*2fb0*/  SHF.R.S32.HI R14, RZ, 0x1f, R5 ;  /* 0x0000001fff0e7819 */ /* 0x000fe20000011405 */
[----:B------:R-:W-:Y:S01]  /*2fc0*/  FMUL.FTZ R22, R25, UR6 ;  /* 0x0000000619167c20 */ /* 0x000fe20008410000 */
[----:B------:R-:W-:Y:S01]  /*2fd0*/  ISETP.GE.U32.AND P5, PT, R31, UR16, PT ;  /* 0x000000101f007c0c */ /* 0x000fe2000bfa6070 */
[----:B------:R-:W-:Y:S01]  /*2fe0*/  FMUL.FTZ R34, R27, UR6 ;  /* 0x000000061b227c20 */ /* 0x000fe20008410000 */
[----:B------:R-:W-:Y:S01]  /*2ff0*/  ISETP.GE.U32.AND P0, PT, R20, UR16, PT ;  /* 0x0000001014007c0c */ /* 0x000fe2000bf06070 */
[----:B------:R-:W-:Y:S01]  /*3000*/  FMUL.FTZ R40, R33, UR6 ;  /* 0x0000000621287c20 */ /* 0x000fe20008410000 */
[----:B------:R-:W-:Y:S01]  /*3010*/  ISETP.GE.U32.AND P2, PT, R28, UR16, PT ;  /* 0x000000101c007c0c */ /* 0x000fe2000bf46070 */
[C---:B------:R-:W-:Y:S01]  /*3020*/  FFMA.FTZ R25, R16.reuse, R24, R17 ;  /* 0x0000001810197223 */ /* 0x040fe20000010011 */
[----:B------:R-:W-:Y:S01]  /*3030*/  SHF.R.S32.HI R32, RZ, 0x1f, R31 ;  /* 0x0000001fff207819 */ /* 0x000fe2000001141f */
[C-C-:B------:R-:W-:Y:S01]  /*3040*/  FFMA.FTZ R23, R16.reuse, R23, R17.reuse ;  /* 0x0000001710177223 */ /* 0x140fe20000010011 */
[----:B------:R-:W-:Y:S01]  /*3050*/  SHF.R.S32.HI R21, RZ, 0x1f, R20 ;  /* 0x0000001fff157819 */ /* 0x000fe20000011414 */
[C-C-:B------:R-:W-:Y:S01]  /*3060*/  FFMA.FTZ R22, R16.reuse, R22, R17.reuse ;  /* 0x0000001610167223 */ /* 0x140fe20000010011 */
[----:B------:R-:W-:Y:S01]  /*3070*/  ISETP.GE.U32.AND P3, PT, R5, UR16, PT ;  /* 0x0000001005007c0c */ /* 0x000fe2000bf66070 */
[--C-:B------:R-:W-:Y:S01]  /*3080*/  FFMA.FTZ R27, R16, R34, R17.reuse ;  /* 0x00000022101b7223 */ /* 0x100fe20000010011 */
[----:B------:R-:W-:Y:S01]  /*3090*/  ISETP.GE.U32.AND P4, PT, R4, UR16, PT ;  /* 0x0000001004007c0c */ /* 0x000fe2000bf86070 */
[--C-:B------:R-:W-:Y:S01]  /*30a0*/  FFMA.FTZ R24, R16, R40, R17.reuse ;  /* 0x0000002810187223 */ /* 0x100fe20000010011 */
[----:B------:R-:W-:Y:S01]  /*30b0*/  ISETP.GE.AND.EX P5, PT, R32, UR17, PT, P5 ;  /* 0x0000001120007c0c */ /* 0x000fe2000bfa6350 */
[----:B------:R-:W-:Y:S01]  /*30c0*/  FFMA.FTZ R33, R16, R18, R17 ;  /* 0x0000001210217223 */ /* 0x000fe20000010011 */
[----:B------:R-:W-:-:S02]  /*30d0*/  ISETP.GE.AND.EX P0, PT, R21, UR17, PT, P0 ;  /* 0x0000001115007c0c */ /* 0x000fc4000bf06300 */
[----:B------:R-:W-:Y:S02]  /*30e0*/  ISETP.GE.AND.EX P2, PT, R15, UR17, PT, P2 ;  /* 0x000000110f007c0c */ /* 0x000fe4000bf46320 */
[----:B------:R-:W-:Y:S02]  /*30f0*/  ISETP.GE.AND.EX P3, PT, R14, UR17, PT, P3 ;  /* 0x000000110e007c0c */ /* 0x000fe4000bf66330 */
[----:B------:R-:W-:Y:S02]  /*3100*/  ISETP.GE.AND.EX P4, PT, R9, UR17, PT, P4 ;  /* 0x0000001109007c0c */ /* 0x000fe4000bf86340 */
[C---:B------:R-:W-:Y:S02]  /*3110*/  ISETP.LT.U32.AND P5, PT, R2.reuse, 0x80, !P5 ;  /* 0x000000800200780c */ /* 0x040fe40006fa1070 */
[C---:B------:R-:W-:Y:S02]  /*3120*/  ISETP.LT.U32.AND P0, PT, R2.reuse, 0x80, !P0 ;  /* 0x000000800200780c */ /* 0x040fe40004701070 */
[----:B------:R-:W-:-:S02]  /*3130*/  ISETP.LT.U32.AND P2, PT, R2, 0x80, !P2 ;  /* 0x000000800200780c */ /* 0x000fc40005741070 */
        /* <DEDUP_REMOVED lines=13> */
.L_x_2227:
[----:B------:R-:W-:Y:S04]  /*3210*/  BSSY B0, `(.L_x_2228) ;  /* 0x0000010000007945 */ /* 0x000fe80003800000 */
[----:B------:R-:W-:Y:S05]  /*3220*/  @P1 BRA `(.L_x_2229) ;  /* 0x0000000000381947 */ /* 0x000fea0003800000 */
[----:B------:R-:W-:Y:S01]  /*3230*/  IADD3 R19, R30, 0x40, RZ ;  /* 0x000000401e137810 */ /* 0x000fe20007ffe0ff */
[----:B------:R-:W-:Y:S01]  /*3240*/  ULDC.64 UR14, c[0x0][0x270] ;  /* 0x00009c00000e7ab9 */ /* 0x000fe20000000a00 */
[----:B------:R-:W-:Y:S02]  /*3250*/  MOV R17, R37 ;  /* 0x0000002500117202 */ /* 0x000fe40000000f00 */
[----:B------:R-:W-:Y:S02]  /*3260*/  SHF.R.S32.HI R16, RZ, 0x1f, R19 ;  /* 0x0000001fff107819 */ /* 0x000fe40000011413 */
[----:B------:R-:W-:-:S03]  /*3270*/  F2FP.BF16.F32.PACK_AB R33, R33, R26 ;  /* 0x0000001a2121723e */ /* 0x000fc600000010ff */
        /* <DEDUP_REMOVED lines=9> */
.L_x_2229:
[----:B------:R-:W-:Y:S05]  /*3310*/  BSYNC B0 ;  /* 0x0000000000007941 */ /* 0x000fea0003800000 */
.L_x_2228:
        /* <DEDUP_REMOVED lines=11> */
.L_x_2230:
        /* <DEDUP_REMOVED lines=14> */
.L_x_2232:
[----:B------:R-:W-:Y:S05]  /*34b0*/  BSYNC B0 ;  /* 0x0000000000007941 */ /* 0x000fea0003800000 */
.L_x_2231:
[----:B------:R-:W-:Y:S05]  /*34c0*/  @!P6 BRA `(.L_x_2233) ;  /* 0x000000000028e947 */ /* 0x000fea0003800000 */
[----:B------:R-:W-:Y:S01]  /*34d0*/  FMUL.FTZ R8, R10, -1.4426950216293334961 ;  /* 0xbfb8aa3b0a087820 */ /* 0x000fe20000410000 */
[----:B01----:R-:W-:-:S05]  /*34e0*/  FMUL.FTZ R18, R25, -1.4426950216293334961 ;  /* 0xbfb8aa3b19127820 */ /* 0x003fca0000410000 */
        /* <DEDUP_REMOVED lines=8> */
.L_x_2233:
        /* <DEDUP_REMOVED lines=10> */
[----:B01----:R-:W-:-:S02]  /*3610*/  LEA R18, P0, R16, UR14, 0x1 ;  /* 0x0000000e10127c11 */ /* 0x003fc4000f8008ff */
[----:B------:R-:W-:-:S04]  /*3620*/  IADD3 R21, R17, R21, RZ ;  /* 0x0000001511157210 */ /* 0x000fc80007ffe0ff */
[----:B------:R-:W-:-:S05]  /*3630*/  LEA.HI.X R19, R16, UR15, R21, 0x1, P0 ;  /* 0x0000000f10137c11 */ /* 0x000fca00080f0c15 */
[----:B------:R2:W-:Y:S02]  /*3640*/  STG.E desc[UR8][R18.64], R25 ;  /* 0x0000001912007986 */ /* 0x0005e4000c101908 */
.L_x_2235:
[----:B------:R-:W-:Y:S05]  /*3650*/  BSYNC B0 ;  /* 0x0000000000007941 */ /* 0x000fea0003800000 */
.L_x_2234:
[----:B------:R-:W-:Y:S05]  /*3660*/  @!P6 BRA `(.L_x_2236) ;  /* 0x000000000028e947 */ /* 0x000fea0003800000 */
[----:B------:R-:W-:Y:S01]  /*3670*/  FMUL.FTZ R8, R11, -1.4426950216293334961 ;  /* 0xbfb8aa3b0b087820 */ /* 0x000fe20000410000 */
[----:B------:R-:W-:-:S05]  /*3680*/  FMUL.FTZ R16, R22, -1.4426950216293334961 ;  /* 0xbfb8aa3b16107820 */ /* 0x000fca0000410000 */
[----:B------:R-:W3:Y:S08]  /*3690*/  MUFU.EX2 R8, R8 ;  /* 0x0000000800087308 */ /* 0x000ef00000000800 */
[----:B------:R-:W4:Y:S01]  /*36a0*/  MUFU.EX2 R16, R16 ;  /* 0x0000001000107308 */ /* 0x000f220000000800 */
[----:B---3--:R-:W-:-:S07]  /*36b0*/  FADD.FTZ R10, R8, 1 ;  /* 0x3f800000080a7421 */ /* 0x008fce0000010000 */
[----:B------:R-:W3:Y:S01]  /*36c0*/  MUFU.RCP R10, R10 ;  /* 0x0000000a000a7308 */ /* 0x000ee20000001000 */
[----:B----4-:R-:W-:-:S07]  /*36d0*/  FADD.FTZ R17, R16, 1 ;  /* 0x3f80000010117421 */ /* 0x010fce0000010000 */
[----:B------:R-:W4:Y:S01]  /*36e0*/  MUFU.RCP R17, R17 ;  /* 0x0000001100117308 */ /* 0x000f220000001000 */
[----:B---3--:R-:W-:Y:S01]  /*36f0*/  FMUL.FTZ R11, R11, R10 ;  /* 0x0000000a0b0b7220 */ /* 0x008fe20000410000 */
[----:B----4-:R-:W-:-:S07]  /*3700*/  FMUL.FTZ R22, R22, R17 ;  /* 0x0000001116167220 */ /* 0x010fce0000410000 */
.L_x_2236:
[----:B------:R-:W-:Y:S04]  /*3710*/  BSSY B0, `(.L_x_2237) ;  /* 0x000000e000007945 */ /* 0x000fe80003800000 */
[----:B------:R-:W-:Y:S05]  /*3720*/  @!P2 BRA `(.L_x_2238) ;  /* 0x000000000030a947 */ /* 0x000fea0003800000 */
[----:B------:R-:W-:Y:S01]  /*3730*/  ULDC.64 UR14, c[0x0][0x270] ;  /* 0x00009c00000e7ab9 */ /* 0x000fe20000000a00 */
[----:B012---:R-:W-:Y:S01]  /*3740*/  MOV R18, R38 ;  /* 0x0000002600127202 */ /* 0x007fe20000000f00 */
        /* <DEDUP_REMOVED lines=10> */
.L_x_2238:
[----:B------:R-:W-:Y:S05]  /*37f0*/  BSYNC B0 ;  /* 0x0000000000007941 */ /* 0x000fea0003800000 */
.L_x_2237:
        /* <DEDUP_REMOVED lines=11> */
.L_x_2239:
[----:B------:R-:W-:Y:S04]  /*38b0*/  BSSY B0, `(.L_x_2240) ;  /* 0x000000e000007945 */ /* 0x000fe80003800000 */
[----:B------:R-:W-:Y:S05]  /*38c0*/  @!P3 BRA `(.L_x_2241) ;  /* 0x000000000030b947 */ /* 0x000fea0003800000 */
[----:B------:R-:W-:Y:S01]  /*38d0*/  ULDC.64 UR14, c[0x0][0x270] ;  /* 0x00009c00000e7ab9 */ /* 0x000fe20000000a00 */
[----:B------:R-:W-:Y:S01]  /*38e0*/  MOV R10, R38 ;  /* 0x00000026000a7202 */ /* 0x000fe20000000f00 */
[----:B------:R-:W-:Y:S01]  /*38f0*/  IMAD R8, R14, UR14, RZ ;  /* 0x0000000e0e087c24 */ /* 0x000fe2000f8e02ff */
[----:B---3--:R-:W-:Y:S02]  /*3900*/  MOV R11, R37 ;  /* 0x00000025000b7202 */ /* 0x008fe40000000f00 */
        /* <DEDUP_REMOVED lines=8> */
.L_x_2241:
[----:B------:R-:W-:Y:S05]  /*3990*/  BSYNC B0 ;  /* 0x0000000000007941 */ /* 0x000fea0003800000 */
.L_x_2240:
[----:B------:R-:W-:Y:S05]  /*39a0*/  @!P6 BRA `(.L_x_2242) ;  /* 0x000000000028e947 */ /* 0x000fea0003800000 */
[----:B------:R-:W-:Y:S01]  /*39b0*/  FMUL.FTZ R8, R13, -1.4426950216293334961 ;  /* 0xbfb8aa3b0d087820 */ /* 0x000fe20000410000 */
[----:B---34-:R-:W-:-:S05]  /*39c0*/  FMUL.FTZ R11, R24, -1.4426950216293334961 ;  /* 0xbfb8aa3b180b7820 */ /* 0x018fca0000410000 */
        /* <DEDUP_REMOVED lines=8> */
.L_x_2242:
[----:B------:R-:W-:Y:S04]  /*3a50*/  BSSY B0, `(.L_x_2243) ;  /* 0x000000d000007945 */ /* 0x000fe80003800000 */
[----:B------:R-:W-:Y:S05]  /*3a60*/  @!P4 BRA `(.L_x_2244) ;  /* 0x00000000002cc947 */ /* 0x000fea0003800000 */
[----:B------:R-:W-:Y:S01]  /*3a70*/  ULDC.64 UR6, c[0x0][0x270] ;  /* 0x00009c0000067ab9 */ /* 0x000fe20000000a00 */
[----:B------:R-:W-:Y:S01]  /*3a80*/  MOV R36, R38 ;  /* 0x0000002600247202 */ /* 0x000fe20000000f00 */
[----:B---34-:R-:W-:Y:S01]  /*3a90*/  IMAD R11, R9, UR6, RZ ;  /* 0x00000006090b7c24 */ /* 0x018fe2000f8e02ff */
        /* <DEDUP_REMOVED lines=8> */
.L_x_2244:
[----:B------:R-:W-:Y:S05]  /*3b20*/  BSYNC B0 ;  /* 0x0000000000007941 */ /* 0x000fea0003800000 */
.L_x_2243:
[----:B------:R-:W-:Y:S02]  /*3b30*/  UIADD3 UR13, UR11, UR13, URZ ;  /* 0x0000000d0b0d7290 */ /* 0x000fe4000fffe03f */
[----:B------:R-:W-:Y:S02]  /*3b40*/  UIADD3 UR4, UR4, 0x1, URZ ;  /* 0x0000000104047890 */ /* 0x000fe4000fffe03f */
[----:B------:R-:W-:-:S06]  /*3b50*/  UISETP.GE.AND UP0, UPT, UR13, UR5, UPT ;  /* 0x000000050d00728c */ /* 0x000fcc000bf06270 */
[----:B------:R-:W-:-:S13]  /*3b60*/  PLOP3.LUT P0, PT, PT, PT, UP0, 0x80, 0x0 ;  /* 0x000000000000781c */ /* 0x000fda0003f0f008 */
[----:B------:R-:W-:Y:S05]  /*3b70*/  @!P0 BRA `(.L_x_2245) ;  /* 0xffffffc400a08947 */ /* 0x000fea000383ffff */
[----:B------:R-:W-:Y:S05]  /*3b80*/  EXIT ;  /* 0x000000000000794d */ /* 0x000fea0003800000 */
.L_x_2246:
        /* <DEDUP_REMOVED lines=15> */
.L_x_3374:


//--------------------- .text._Z35group_norm_nhwc_fwd_one_pass_kernelI11Bf16IOBf16WLi512ELi8ELi128EEv26Group_norm_nhwc_fwd_params --------------------------
	.section	.text._Z35group_norm_nhwc_fwd_one_pass_kernelI11Bf16IOBf16WLi512ELi8ELi128EEv26Group_norm_nhwc_fwd_params,"ax",@progbits
	.align	128
        .global         _Z35group_norm_nhwc_fwd_one_pass_kernelI11Bf16IOBf16WLi512ELi8ELi128EEv26Group_norm_nhwc_fwd_params
        .type           _Z35group_norm_nhwc_fwd_one_pass_kernelI11Bf16IOBf16WLi512ELi8ELi128EEv26Group_norm_nhwc_fwd_params,@function
        .size           _Z35group_norm_nhwc_fwd_one_pass_kernelI11Bf16IOBf16WLi512ELi8ELi128EEv26Group_norm_nhwc_fwd_params,(.L_x_3375 - _Z35group_norm_nhwc_fwd_one_pass_kernelI11Bf16IOBf16WLi512ELi8ELi128EEv26Group_norm_nhwc_fwd_params)
        .other          _Z35group_norm_nhwc_fwd_one_pass_kernelI11Bf16IOBf16WLi512ELi8ELi128EEv26Group_norm_nhwc_fwd_params,@"STO_CUDA_ENTRY STV_DEFAULT"
_Z35group_norm_nhwc_fwd_one_pass_kernelI11Bf16IOBf16WLi512ELi8ELi128EEv26Group_norm_nhwc_fwd_params:
.text._Z35group_norm_nhwc_fwd_one_pass_kernelI11Bf16IOBf16WLi512ELi8ELi128EEv26Group_norm_nhwc_fwd_params:
        /* <DEDUP_REMOVED lines=62> */
[----:B------:R-:W-:Y:S02]  /*03e0*/  P2R R59, PR, RZ, 0x40 ;  /* 0x00000040ff3b7803 */ /* 0x000fe40000000000 */
[----:B------:R-:W-:Y:S02]  /*03f0*/  ISETP.LT.AND.EX P6, PT, R8, UR5, !P4, P3 ;  /* 0x0000000508007c0c */ /* 0x000fe4000e7c1330 */
[----:B------:R-:W-:Y:S02]  /*0400*/  SHF.R.S32.HI R9, RZ, 0x1f, R48 ;  /* 0x0000001fff097819 */ /* 0x000fe40000011430 */
[----:B------:R-:W-:Y:S02]  /*0410*/  ISETP.LT.U32.AND P3, PT, R48, UR4, PT ;  /* 0x0000000430007c0c */ /* 0x000fe4000bf61070 */
[----:B------:R-:W-:Y:S02]  /*0420*/  P2R R58, PR, RZ, 0x20 ;  /* 0x00000020ff3a7803 */ /* 0x000fe40000000000 */
[----:B------:R-:W-:-:S02]  /*0430*/  IADD3 R47, R55, 0x100, RZ ;  /* 0x00000100372f7810 */ /* 0x000fc40007ffe0ff */
        /* <DEDUP_REMOVED lines=11> */
.L_x_2307:
[----:B0-----:R-:W0:Y:S01]  /*04f0*/  LDC R21, c[0x0][0x288] ;  /* 0x0000a200ff157b82 */ /* 0x001e220000000800 */
[----:B-1----:R-:W1:Y:S01]  /*0500*/  S2R R22, SR_TID.X ;  /* 0x0000000000167919 */ /* 0x002e620000002100 */
[----:B------:R-:W-:Y:S01]  /*0510*/  P2R R16, PR, RZ, 0x4 ;  /* 0x00000004ff107803 */ /* 0x000fe20000000000 */
[----:B------:R-:W-:Y:S01]  /*0520*/  ULDC.64 UR14, c[0x0][0x280] ;  /* 0x0000a000000e7ab9 */ /* 0x000fe20000000a00 */
[----:B------:R-:W-:Y:S02]  /*0530*/  ISETP.NE.AND P2, PT, R63, RZ, PT ;  /* 0x000000ff3f00720c */ /* 0x000fe40003f45270 */
[----:B------:R-:W-:Y:S02]  /*0540*/  ISETP.NE.AND P6, PT, R62, RZ, PT ;  /* 0x000000ff3e00720c */ /* 0x000fe40003fc5270 */
[----:B------:R-:W-:Y:S02]  /*0550*/  P2R R17, PR, RZ, 0x2 ;  /* 0x00000002ff117803 */ /* 0x000fe40000000000 */
[----:B------:R-:W-:-:S02]  /*0560*/  ISETP.NE.AND P1, PT, R61, RZ, PT ;  /* 0x000000ff3d00720c */ /* 0x000fc40003f25270 */
[----:B------:R-:W-:Y:S02]  /*0570*/  IADD3 R27, R55, 0x140, RZ ;  /* 0x00000140371b7810 */ /* 0x000fe40007ffe0ff */
[----:B------:R-:W-:-:S03]  /*0580*/  P2R R23, PR, RZ, 0x8 ;  /* 0x00000008ff177803 */ /* 0x000fc60000000000 */
        /* <DEDUP_REMOVED lines=24> */
[----:B------:R-:W-:-:S03]  /*0710*/  ISETP.GE.AND P5, PT, R12, RZ, PT ;  /* 0x000000ff0c00720c */ /* 0x000fc60003fa6270 */
[----:B------:R-:W-:Y:S02]  /*0720*/  IMAD.MOV.U32 R69, RZ, RZ, R13 ;  /* 0x000000ffff457224 */ /* 0x000fe400078e000d */
[----:B------:R-:W1:Y:S08]  /*0730*/  @P2 LDC.64 R12, c[0x0][0x270] ;  /* 0x00009c00ff0c2b82 */ /* 0x000e700000000a00 */
[----:B------:R-:W-:-:S02]  /*0740*/  @!P5 IADD3 R69, -R69, RZ, RZ ;  /* 0x000000ff4545d210 */ /* 0x000fc40007ffe1ff */
[----:B------:R-:W-:-:S13]  /*0750*/  ISETP.NE.AND P5, PT, R21, RZ, PT ;  /* 0x000000ff1500720c */ /* 0x000fda0003fa5270 */
[----:B------:R-:W-:-:S04]  /*0760*/  @!P5 LOP3.LUT R69, RZ, R21, RZ, 0x33, !PT ;  /* 0x00000015ff45d212 */ /* 0x000fc800078e33ff */
[----:B------:R-:W-:Y:S02]  /*0770*/  IADD3 R72, -R69, RZ, RZ ;  /* 0x000000ff45487210 */ /* 0x000fe40007ffe1ff */
[----:B------:R-:W-:-:S03]  /*0780*/  SHF.R.S32.HI R14, RZ, 0x1f, R69 ;  /* 0x0000001fff0e7819 */ /* 0x000fc60000011445 */
        /* <DEDUP_REMOVED lines=22> */
[----:B------:R-:W-:-:S04]  /*08f0*/  @P6 IMAD.WIDE.U32 R14, R54, R12, R14 ;  /* 0x0000000c360e6225 */ /* 0x000fc800078e000e */
[----:B------:R-:W-:Y:S01]  /*0900*/  @P6 IMAD.IADD R12, R15, 0x1, R13 ;  /* 0x000000010f0c6824 */ /* 0x000fe200078e020d */
        /* <DEDUP_REMOVED lines=9> */
[----:B------:R-:W-:-:S05]  /*09a0*/  @P1 IMAD.WIDE.U32 R14, R53, R12, R14 ;  /* 0x0000000c350e1225 */ /* 0x000fca00078e000e */
[----:B------:R-:W-:Y:S02]  /*09b0*/  @P1 IADD3 R12, R15, R13, RZ ;  /* 0x0000000d0f0c1210 */ /* 0x000fe40007ffe0ff */
        /* <DEDUP_REMOVED lines=28> */
[----:B------:R-:W-:Y:S02]  /*0b80*/  @P1 IMAD R13, R50, R13, R14 ;  /* 0x0000000d320d1224 */ /* 0x000fe400078e020e */
[----:B------:R-:W-:-:S04]  /*0b90*/  @P1 IMAD.MOV.U32 R14, RZ, RZ, R68 ;  /* 0x000000ffff0e1224 */ /* 0x000fc800078e0044 */
[----:B------:R-:W-:-:S05]  /*0ba0*/  @P1 IMAD.WIDE.U32 R14, R50, R12, R14 ;  /* 0x0000000c320e1225 */ /* 0x000fca00078e000e */
[----:B------:R-:W-:Y:S02]  /*0bb0*/  @P1 IADD3 R12, R15, R13, RZ ;  /* 0x0000000d0f0c1210 */ /* 0x000fe40007ffe0ff */
[C---:B---3--:R-:W-:Y:S02]  /*0bc0*/  @P1 LEA R28, P5, R14.reuse, R28, 0x1 ;  /* 0x0000001c0e1c1211 */ /* 0x048fe400078a08ff */
[----:B------:R-:W-:Y:S02]  /*0bd0*/  @P2 MOV R15, R71 ;  /* 0x00000047000f2202 */ /* 0x000fe40000000f00 */
        /* <DEDUP_REMOVED lines=18> */
[----:B------:R-:W-:Y:S01]  /*0d00*/  @P6 IADD3 R12, R17, R13, RZ ;  /* 0x0000000d110c6210 */ /* 0x000fe20007ffe0ff */
[----:B------:R-:W-:Y:S01]  /*0d10*/  @P3 IMAD.MOV.U32 R17, RZ, RZ, R71 ;  /* 0x000000ffff113224 */ /* 0x000fe200078e0047 */
[----:B-1----:R-:W-:-:S04]  /*0d20*/  @P6 LEA R42, P5, R16, R14, 0x1 ;  /* 0x0000000e102a6211 */ /* 0x002fc800078a08ff */
        /* <DEDUP_REMOVED lines=48> */
[----:B------:R-:W-:Y:S02]  /*1030*/  @P1 IMAD R13, R27, R13, R16 ;  /* 0x0000000d1b0d1224 */ /* 0x000fe400078e0210 */
[----:B------:R-:W-:-:S04]  /*1040*/  @P1 IMAD.MOV.U32 R16, RZ, RZ, R68 ;  /* 0x000000ffff101224 */ /* 0x000fc800078e0044 */
        /* <DEDUP_REMOVED lines=31> */
[----:B------:R-:W-:Y:S01]  /*1240*/  IMAD.MOV.U32 R12, RZ, RZ, RZ ;  /* 0x000000ffff0c7224 */ /* 0x000fe200078e00ff */
[----:B------:R-:W-:-:S04]  /*1250*/  IADD3 R27, R55, 0x1c0, RZ ;  /* 0x000001c0371b7810 */ /* 0x000fc80007ffe0ff */
[----:B------:R-:W-:Y:S01]  /*1260*/  SHF.R.S32.HI R13, RZ, 0x1f, R27 ;  /* 0x0000001fff0d7819 */ /* 0x000fe2000001141b */
        /* <DEDUP_REMOVED lines=42> */
[----:B------:R-:W-:Y:S01]  /*1510*/  ISETP.NE.AND P3, PT, R18, RZ, PT ;  /* 0x000000ff1200720c */ /* 0x000fe20003f65270 */
[----:B------:R-:W-:-:S12]  /*1520*/  IMAD.MOV.U32 R18, RZ, RZ, RZ ;  /* 0x000000ffff127224 */ /* 0x000fd800078e00ff */
[----:B------:R-:W5:Y:S01]  /*1530*/  @P3 LDG.E R17, desc[UR8][R32.64] ;  /* 0x0000000820113981 */ /* 0x000f62000c1e1900 */
[----:B------:R-:W-:-:S13]  /*1540*/  ISETP.NE.AND P3, PT, R24, RZ, PT ;  /* 0x000000ff1800720c */ /* 0x000fda0003f65270 */
[----:B------:R-:W5:Y:S01]  /*1550*/  @P3 LDG.E R18, desc[UR8][R30.64] ;  /* 0x000000081e123981 */ /* 0x000f62000c1e1900 */
[----:B------:R-:W-:Y:S02]  /*1560*/  ISETP.NE.AND P3, PT, R19, RZ, PT ;  /* 0x000000ff1300720c */ /* 0x000fe40003f65270 */
[----:B------:R-:W-:Y:S02]  /*1570*/  MOV R19, RZ ;  /* 0x000000ff00137202 */ /* 0x000fe40000000f00 */
[----:B------:R-:W-:-:S06]  /*1580*/  CS2R R24, SRZ ;  /* 0x0000000000187805 */ /* 0x000fcc000001ff00 */
[----:B------:R-:W5:Y:S04]  /*1590*/  @P5 LDG.E R24, desc[UR8][R20.64] ;  /* 0x0000000814185981 */ /* 0x000f68000c1e1900 */
[----:B------:R0:W5:Y:S01]  /*15a0*/  @P3 LDG.E R19, desc[UR8][R28.64] ;  /* 0x000000081c133981 */ /* 0x000162000c1e1900 */
[----:B------:R-:W-:-:S03]  /*15b0*/  ISETP.NE.AND P3, PT, R23, RZ, PT ;  /* 0x000000ff1700720c */ /* 0x000fc60003f65270 */
[----:B------:R-:W5:Y:S01]  /*15c0*/  @P6 LDG.E R25, desc[UR8][R42.64] ;  /* 0x000000082a196981 */ /* 0x000f62000c1e1900 */
[----:B------:R-:W-:-:S06]  /*15d0*/  CS2R R26, SRZ ;  /* 0x00000000001a7805 */ /* 0x000fcc000001ff00 */
[----:B------:R-:W5:Y:S04]  /*15e0*/  @P4 LDG.E R27, desc[UR8][R64.64] ;  /* 0x00000008401b4981 */ /* 0x000f68000c1e1900 */
[----:B------:R-:W5:Y:S01]  /*15f0*/  @P3 LDG.E R26, desc[UR8][R40.64] ;  /* 0x00000008281a3981 */ /* 0x000f62000c1e1900 */
[----:B0-----:R-:W-:-:S06]  /*1600*/  CS2R R28, SRZ ;  /* 0x00000000001c7805 */ /* 0x001fcc000001ff00 */
[----:B------:R-:W5:Y:S01]  /*1610*/  @P0 LDG.E R28, desc[UR8][R74.64] ;  /* 0x000000084a1c0981 */ /* 0x000f62000c1e1900 */
[----:B------:R-:W-:-:S03]  /*1620*/  HFMA2.MMA R30, -RZ, RZ, 0, 0 ;  /* 0x00000000ff1e7435 */ /* 0x000fc600000001ff */
[----:B------:R-:W5:Y:S07]  /*1630*/  @P1 LDG.E R29, desc[UR8][R66.64] ;  /* 0x00000008421d1981 */ /* 0x000f6e000c1e1900 */
[----:B------:R-:W5:Y:S01]  /*1640*/  @P2 LDG.E R30, desc[UR8][R76.64] ;  /* 0x000000084c1e2981 */ /* 0x000f62000c1e1900 */
[----:B----4-:R-:W-:-:S04]  /*1650*/  PRMT R20, R45, 0x7632, R20 ;  /* 0x000076322d147816 */ /* 0x010fc80000000014 */
[----:B------:R-:W-:Y:S02]  /*1660*/  SHF.L.U32 R21, R20, 0x10, RZ ;  /* 0x0000001014157819 */ /* 0x000fe400000006ff */
[----:B------:R-:W-:Y:S02]  /*1670*/  SHF.L.U32 R20, R45, 0x10, RZ ;  /* 0x000000102d147819 */ /* 0x000fe400000006ff */
[----:B--2---:R-:W-:-:S04]  /*1680*/  PRMT R23, R15, 0x7632, R23 ;  /* 0x000076320f177816 */ /* 0x004fc80000000017 */
[----:B------:R-:W-:Y:S01]  /*1690*/  SHF.L.U32 R32, R23, 0x10, RZ ;  /* 0x0000001017207819 */ /* 0x000fe200000006ff */
[----:B------:R-:W-:Y:S01]  /*16a0*/  FMUL.FTZ R23, R21, R21 ;  /* 0x0000001515177220 */ /* 0x000fe20000410000 */
[----:B------:R-:W-:Y:S01]  /*16b0*/  SHF.L.U32 R31, R15, 0x10, RZ ;  /* 0x000000100f1f7819 */ /* 0x000fe200000006ff */
[----:B------:R-:W-:Y:S02]  /*16c0*/  FADD.FTZ R21, R20, R21 ;  /* 0x0000001514157221 */ /* 0x000fe40000010000 */
        /* <DEDUP_REMOVED lines=22> */
[----:B------:R-:W-:Y:S02]  /*1830*/  FFMA.FTZ R31, R31, R31, R32 ;  /* 0x0000001f1f1f7223 */ /* 0x000fe40000010020 */
[----:B------:R-:W-:Y:S01]  /*1840*/  IMAD.U32 R36, R35, 0x10000, RZ ;  /* 0x0001000023247824 */ /* 0x000fe200078e00ff */
[----:B------:R-:W-:Y:S01]  /*1850*/  SHF.L.U32 R23, R18, 0x10, RZ ;  /* 0x0000001012177819 */ /* 0x000fe200000006ff */
[----:B------:R-:W-:Y:S02]  /*1860*/  FADD.FTZ R20, R20, R31 ;  /* 0x0000001f14147221 */ /* 0x000fe40000010000 */
[----:B------:R-:W-:-:S02]  /*1870*/  FMUL.FTZ R32, R36, R36 ;  /* 0x0000002424207220 */ /* 0x000fc40000410000 */
[----:B------:R-:W-:Y:S01]  /*1880*/  FADD.FTZ R36, R23, R36 ;  /* 0x0000002417247221 */ /* 0x000fe20000010000 */
[----:B------:R-:W-:Y:S01]  /*1890*/  PRMT R31, R19, 0x7632, R31 ;  /* 0x00007632131f7816 */ /* 0x000fe2000000001f */
[----:B------:R-:W-:Y:S01]  /*18a0*/  FFMA.FTZ R23, R23, R23, R32 ;  /* 0x0000001717177223 */ /* 0x000fe20000010020 */
[----:B------:R-:W-:Y:S02]  /*18b0*/  FADD.FTZ R21, R21, R34 ;  /* 0x0000002215157221 */ /* 0x000fe40000010000 */
        /* <DEDUP_REMOVED lines=32> */
[----:B------:R-:W-:Y:S01]  /*1ac0*/  IMAD.U32 R31, R27, 0x10000, RZ ;  /* 0x000100001b1f7824 */ /* 0x000fe200078e00ff */
[----:B------:R-:W-:Y:S01]  /*1ad0*/  PRMT R33, R28, 0x7632, R33 ;  /* 0x000076321c217816 */ /* 0x000fe20000000021 */
[----:B------:R-:W-:Y:S01]  /*1ae0*/  FADD.FTZ R21, R21, R32 ;  /* 0x0000002015157221 */ /* 0x000fe20000010000 */
[----:B------:R-:W-:Y:S01]  /*1af0*/  FFMA.FTZ R23, R23, R23, R34 ;  /* 0x0000001717177223 */ /* 0x000fe20000010022 */
[----:B------:R-:W-:Y:S01]  /*1b00*/  FMUL.FTZ R32, R36, R36 ;  /* 0x0000002424207220 */ /* 0x000fe20000410000 */
[----:B------:R-:W-:Y:S01]  /*1b10*/  SHF.L.U32 R34, R33, 0x10, RZ ;  /* 0x0000001021227819 */ /* 0x000fe200000006ff */
[C---:B------:R-:W-:Y:S01]  /*1b20*/  FADD.FTZ R36, R31.reuse, R36 ;  /* 0x000000241f247221 */ /* 0x040fe20000010000 */
[----:B------:R-:W-:Y:S01]  /*1b30*/  FADD.FTZ R20, R20, R23 ;  /* 0x0000001714147221 */ /* 0x000fe20000010000 */
[----:B------:R-:W-:Y:S01]  /*1b40*/  FFMA.FTZ R31, R31, R31, R32 ;  /* 0x0000001f1f1f7223 */ /* 0x000fe20000010020 */
[----:B------:R-:W-:Y:S01]  /*1b50*/  SHF.L.U32 R23, R28, 0x10, RZ ;  /* 0x000000101c177819 */ /* 0x000fe200000006ff */
[----:B------:R-:W-:-:S02]  /*1b60*/  FMUL.FTZ R32, R34, R34 ;  /* 0x0000002222207220 */ /* 0x000fc40000410000 */
        /* <DEDUP_REMOVED lines=23> */
[----:B------:R-:W-:Y:S01]  /*1ce0*/  FMUL.FTZ R32, R34, R34 ;  /* 0x0000002222207220 */ /* 0x000fe20000410000 */
[----:B------:R-:W-:-:S02]  /*1cf0*/  PRMT R33, R13, 0x7632, R33 ;  /* 0x000076320d217816 */ /* 0x000fc40000000021 */
        /* <DEDUP_REMOVED lines=83> */
.L_x_2248:
[----:B------:R-:W-:Y:S05]  /*2230*/  BSYNC B0 ;  /* 0x0000000000007941 */ /* 0x000fea0003800000 */
.L_x_2247:
        /* <DEDUP_REMOVED lines=35> */
.L_x_2251:
[----:B0-----:R-:W2:Y:S04]  /*2470*/  LDG.E.STRONG.GPU R66, desc[UR8][R20.64] ;  /* 0x0000000814427981 */ /* 0x001ea8000c1ef900 */
[----:B--2---:R-:W-:Y:S01]  /*2480*/  CCTL.IVALL ;  /* 0x00000000ff00798f */ /* 0x004fe20002000000 */
[----:B------:R-:W-:Y:S05]  /*2490*/  YIELD ;  /* 0x0000000000007946 */ /* 0x000fea0003800000 */
[----:B------:R-:W-:-:S13]  /*24a0*/  ISETP.NE.AND P6, PT, R66, R77, PT ;  /* 0x0000004d4200720c */ /* 0x000fda0003fc5270 */
[----:B------:R-:W-:Y:S05]  /*24b0*/  @P6 BRA `(.L_x_2251) ;  /* 0xfffffffc00ec6947 */ /* 0x000fea000383ffff */
.L_x_2250:
        /* <DEDUP_REMOVED lines=19> */
.L_x_2255:
        /* <DEDUP_REMOVED lines=116> */
.L_x_2254:
        /* <DEDUP_REMOVED lines=57> */
[----:B------:R-:W-:Y:S01]  /*30c0*/  VIADD R66, R66, 0x4 ;  /* 0x0000000442427836 */ /* 0x000fe20000000000 */
[----:B------:R-:W-:Y:S02]  /*30d0*/  UPLOP3.LUT UP0, UPT, UPT, UPT, UPT, 0x40, 0x0 ;  /* 0x000000000000789c */ /* 0x000fe40003f0e870 */
[----:B------:R-:W-:Y:S01]  /*30e0*/  UIADD3 UR5, UR5, -0x4, URZ ;  /* 0xfffffffc05057890 */ /* 0x000fe2000fffe03f */
[----:B--2---:R-:W-:Y:S01]  /*30f0*/  @!P6 FADD.FTZ R40, R40, R20 ;  /* 0x000000142828e221 */ /* 0x004fe20000010000 */
[----:B------:R-:W-:-:S10]  /*3100*/  @!P6 FADD.FTZ R41, R41, R21 ;  /* 0x000000152929e221 */ /* 0x000fd40000010000 */
.L_x_2256:
[----:B------:R-:W-:-:S06]  /*3110*/  UISETP.NE.OR UP0, UPT, UR5, URZ, UP0 ;  /* 0x0000003f0500728c */ /* 0x000fcc0008705670 */
[----:B------:R-:W-:-:S13]  /*3120*/  PLOP3.LUT P6, PT, PT, PT, UP0, 0x80, 0x0 ;  /* 0x000000000000781c */ /* 0x000fda0003fcf008 */
[----:B------:R-:W-:Y:S05]  /*3130*/  @!P6 BRA `(.L_x_2252) ;  /* 0x00000000007ce947 */ /* 0x000fea0003800000 */
.L_x_2253:
        /* <DEDUP_REMOVED lines=31> */
.L_x_2252:
        /* <DEDUP_REMOVED lines=10> */
.L_x_2258:
[----:B------:R-:W-:Y:S05]  /*33d0*/  BSYNC B0 ;  /* 0x0000000000007941 */ /* 0x000fea0003800000 */
.L_x_2257:
        /* <DEDUP_REMOVED lines=17> */
.L_x_2249:
        /* <DEDUP_REMOVED lines=18> */
[----:B------:R-:W-:Y:S01]  /*3610*/  @!P6 STG.E.64 desc[UR8][R66.64], R20 ;  /* 0x000000144200e986 */ /* 0x000fe2000c101b08 */
[----:B------:R-:W-:Y:S06]  /*3620*/  BAR.SYNC.DEFER_BLOCKING 0x0 ;  /* 0x0000000000007b1d */ /* 0x000fec0000010000 */
[----:B------:R-:W0:Y:S02]  /*3630*/  LDS.64 R20, [UR5+0x30] ;  /* 0x00003005ff147984 */ /* 0x000e240008000a00 */
[----:B0-----:R-:W-:Y:S01]  /*3640*/  FMUL.FTZ R65, R20, UR13 ;  /* 0x0000000d14417c20 */ /* 0x001fe20008410000 */
[----:B------:R-:W-:-:S02]  /*3650*/  SHF.L.U32 R20, R72, 0x1, RZ ;  /* 0x0000000148147819 */ /* 0x000fc400000006ff */
[----:B------:R-:W-:Y:S02]  /*3660*/  SHF.L.U64.HI R72, R72, 0x1, R73 ;  /* 0x0000000148487819 */ /* 0x000fe40000010249 */
        /* <DEDUP_REMOVED lines=10> */
[----:B------:R-:W-:Y:S02]  /*3710*/  ULDC.64 UR14, c[0x0][0x230] ;  /* 0x00008c00000e7ab9 */ /* 0x000fe40000000a00 */
[----:B------:R-:W2:Y:S04]  /*3720*/  LDG.E.U16 R74, desc[UR8][R40.64] ;  /* 0x00000008284a7981 */ /* 0x000ea8000c1e1500 */
[----:B------:R0:W3:Y:S06]  /*3730*/  LDG.E.U16 R75, desc[UR8][R40.64+0x2] ;  /* 0x00000208284b7981 */ /* 0x0000ec000c1e1500 */
[----:B------:R-:W-:Y:S01]  /*3740*/  @P5 FADD.FTZ R65, R21, UR6 ;  /* 0x0000000615415e21 */ /* 0x000fe20008010000 */
[----:B------:R-:W-:Y:S01]  /*3750*/  PLOP3.LUT P5, PT, PT, PT, UP0, 0x80, 0x0 ;  /* 0x000000000000781c */ /* 0x000fe20003faf008 */
[----:B------:R-:W-:-:S12]  /*3760*/  UMOV UR6, 0x3f800000 ;  /* 0x3f80000000067882 */ /* 0x000fd80000000000 */
[----:B------:R-:W1:Y:S01]  /*3770*/  @P5 MUFU.RSQ R65, R65 ;  /* 0x0000004100415308 */ /* 0x000e620000001400 */
[----:B------:R-:W-:-:S04]  /*3780*/  IADD3 R20, P5, R20, UR14, RZ ;  /* 0x0000000e14147c10 */ /* 0x000fc8000ffbe0ff */
[----:B------:R-:W-:Y:S02]  /*3790*/  IADD3.X R21, R72, UR15, RZ, P5, !PT ;  /* 0x0000000f48157c10 */ /* 0x000fe4000affe4ff */
[----:B------:R-:W-:-:S03]  /*37a0*/  PLOP3.LUT P5, PT, PT, PT, UP0, 0x80, 0x0 ;  /* 0x000000000000781c */ /* 0x000fc60003faf008 */
[----:B------:R-:W4:Y:S04]  /*37b0*/  LDG.E.U16 R66, desc[UR8][R20.64] ;  /* 0x0000000814427981 */ /* 0x000f28000c1e1500 */
[----:B------:R5:W4:Y:S06]  /*37c0*/  LDG.E.U16 R67, desc[UR8][R20.64+0x2] ;  /* 0x0000020814437981 */ /* 0x000b2c000c1e1500 */
[----:B-1----:R-:W-:-:S02]  /*37d0*/  @P5 R2UR UR6, R65 ;  /* 0x00000000410652ca */ /* 0x002fc400000e0000 */
[----:B------:R-:W1:Y:S01]  /*37e0*/  S2R R65, SR_TID.X ;  /* 0x0000000000417919 */ /* 0x000e620000002100 */
[----:B------:R-:W-:Y:S02]  /*37f0*/  ISETP.NE.AND P6, PT, RZ, UR12, PT ;  /* 0x0000000cff007c0c */ /* 0x000fe4000bfc5270 */
[----:B------:R-:W-:Y:S01]  /*3800*/  SHF.L.U32 R76, R45, 0x10, RZ ;  /* 0x000000102d4c7819 */ /* 0x000fe200000006ff */
[----:B------:R-:W-:Y:S01]  /*3810*/  IMAD.U32 R45, R31, 0x10000, RZ ;  /* 0x000100001f2d7824 */ /* 0x000fe200078e00ff */
[----:B------:R-:W-:-:S03]  /*3820*/  SHF.L.U32 R73, R32, 0x10, RZ ;  /* 0x0000001020497819 */ /* 0x000fc600000006ff */
[----:B------:R-:W-:Y:S01]  /*3830*/  FADD.FTZ R32, R76, -UR5 ;  /* 0x800000054c207e21 */ /* 0x000fe20008010000 */
[----:B0-----:R-:W-:Y:S01]  /*3840*/  FADD.FTZ R40, R45, -UR5 ;  /* 0x800000052d287e21 */ /* 0x001fe20008010000 */
[----:B------:R-:W-:Y:S02]  /*3850*/  SHF.L.U32 R72, R15, 0x10, RZ ;  /* 0x000000100f487819 */ /* 0x000fe400000006ff */
[----:B-----5:R-:W-:Y:S01]  /*3860*/  FMUL.FTZ R20, R32, UR6 ;  /* 0x0000000620147c20 */ /* 0x020fe20008410000 */
[----:B------:R-:W-:Y:S02]  /*3870*/  FMUL.FTZ R40, R40, UR6 ;  /* 0x0000000628287c20 */ /* 0x000fe40008410000 */
[----:B------:R-:W-:Y:S01]  /*3880*/  FADD.FTZ R32, R72, -UR5 ;  /* 0x8000000548207e21 */ /* 0x000fe20008010000 */
[----:B--2---:R-:W-:Y:S02]  /*3890*/  SHF.L.U32 R15, R74, 0x10, RZ ;  /* 0x000000104a0f7819 */ /* 0x004fe400000006ff */
[----:B---3--:R-:W-:-:S02]  /*38a0*/  SHF.L.U32 R31, R75, 0x10, RZ ;  /* 0x000000104b1f7819 */ /* 0x008fc400000006ff */
[----:B----4-:R-:W-:Y:S02]  /*38b0*/  SHF.L.U32 R45, R66, 0x10, RZ ;  /* 0x00000010422d7819 */ /* 0x010fe400000006ff */
[----:B------:R-:W-:Y:S01]  /*38c0*/  SHF.L.U32 R66, R67, 0x10, RZ ;  /* 0x0000001043427819 */ /* 0x000fe200000006ff */
[----:B------:R-:W-:Y:S02]  /*38d0*/  FADD.FTZ R67, R73, -UR5 ;  /* 0x8000000549437e21 */ /* 0x000fe40008010000 */
[----:B------:R-:W-:Y:S02]  /*38e0*/  FFMA.FTZ R72, R15, R20, R45 ;  /* 0x000000140f487223 */ /* 0x000fe4000001002d */
[----:B------:R-:W-:Y:S01]  /*38f0*/  FFMA.FTZ R73, R31, R40, R66 ;  /* 0x000000281f497223 */ /* 0x000fe20000010042 */
[----:B-1----:R-:W-:Y:S06]  /*3900*/  @!P6 BRA `(.L_x_2259) ;  /* 0x000000000028e947 */ /* 0x002fec0003800000 */
        /* <DEDUP_REMOVED lines=10> */
.L_x_2259:
        /* <DEDUP_REMOVED lines=15> */
.L_x_2261:
[----:B------:R-:W-:Y:S05]  /*3aa0*/  BSYNC B0 ;  /* 0x0000000000007941 */ /* 0x000fea0003800000 */
.L_x_2260:
[----:B------:R-:W-:Y:S01]  /*3ab0*/  FMUL.FTZ R32, R32, UR6 ;  /* 0x0000000620207c20 */ /* 0x000fe20008410000 */
[----:B------:R-:W-:Y:S01]  /*3ac0*/  FMUL.FTZ R67, R67, UR6 ;  /* 0x0000000643437c20 */ /* 0x000fe20008410000 */
[----:B------:R-:W-:Y:S01]  /*3ad0*/  SHF.L.U32 R16, R16, 0x10, RZ ;  /* 0x0000001010107819 */ /* 0x000fe200000006ff */
[----:B0-----:R-:W-:Y:S02]  /*3ae0*/  IMAD.U32 R40, R33, 0x10000, RZ ;  /* 0x0001000021287824 */ /* 0x001fe400078e00ff */
        /* <DEDUP_REMOVED lines=13> */
.L_x_2262:
        /* <DEDUP_REMOVED lines=15> */
.L_x_2264:
[----:B------:R-:W-:Y:S05]  /*3cb0*/  BSYNC B0 ;  /* 0x0000000000007941 */ /* 0x000fea0003800000 */
.L_x_2263:
[----:B------:R-:W-:Y:S01]  /*3cc0*/  FADD.FTZ R16, R16, -UR5 ;  /* 0x8000000510107e21 */ /* 0x000fe20008010000 */
[----:B------:R-:W-:Y:S01]  /*3cd0*/  FADD.FTZ R40, R40, -UR5 ;  /* 0x8000000528287e21 */ /* 0x000fe20008010000 */
[----:B0-----:R-:W-:Y:S02]  /*3ce0*/  SHF.L.U32 R32, R17, 0x10, RZ ;  /* 0x0000001011207819 */ /* 0x001fe400000006ff */
[----:B------:R-:W-:Y:S01]  /*3cf0*/  SHF.L.U32 R33, R34, 0x10, RZ ;  /* 0x0000001022217819 */ /* 0x000fe200000006ff */
        /* <DEDUP_REMOVED lines=19> */
.L_x_2265:
        /* <DEDUP_REMOVED lines=15> */
.L_x_2267:
[----:B------:R-:W-:Y:S05]  /*3f20*/  BSYNC B0 ;  /* 0x0000000000007941 */ /* 0x000fea0003800000 */
.L_x_2266:
        /* <DEDUP_REMOVED lines=17> */
.L_x_2268:
[----:B------:R-:W-:Y:S01]  /*4040*/  ISETP.NE.AND P5, PT, R60, RZ, PT ;  /* 0x000000ff3c00720c */ /* 0x000fe20003fa5270 */
[----:B------:R-:W-:-:S12]  /*4050*/  BSSY B0, `(.L_x_2269) ;  /* 0x000000e000007945 */ /* 0x000fd80003800000 */
        /* <DEDUP_REMOVED lines=13> */
.L_x_2270:
[----:B------:R-:W-:Y:S05]  /*4130*/  BSYNC B0 ;  /* 0x0000000000007941 */ /* 0x000fea0003800000 */
.L_x_2269:
[----:B------:R-:W-:Y:S01]  /*4140*/  FMUL.FTZ R18, R18, UR6 ;  /* 0x0000000612127c20 */ /* 0x000fe20008410000 */
[----:B------:R-:W-:Y:S01]  /*4150*/  FMUL.FTZ R35, R35, UR6 ;  /* 0x0000000623237c20 */ /* 0x000fe20008410000 */
[----:B01----:R-:W-:Y:S02]  /*4160*/  SHF.L.U32 R20, R19, 0x10, RZ ;  /* 0x0000001013147819 */ /* 0x003fe400000006ff */
        /* <DEDUP_REMOVED lines=14> */
.L_x_2271:
        /* <DEDUP_REMOVED lines=15> */
.L_x_2273:
[----:B------:R-:W-:Y:S05]  /*4340*/  BSYNC B0 ;  /* 0x0000000000007941 */ /* 0x000fea0003800000 */
.L_x_2272:
[----:B------:R-:W-:Y:S01]  /*4350*/  FADD.FTZ R20, R20, -UR5 ;  /* 0x8000000514147e21 */ /* 0x000fe20008010000 */
[----:B------:R-:W-:Y:S01]  /*4360*/  FADD.FTZ R36, R36, -UR5 ;  /* 0x8000000524247e21 */ /* 0x000fe20008010000 */
[----:B------:R-:W-:Y:S01]  /*4370*/  SHF.L.U32 R24, R24, 0x10, RZ ;  /* 0x0000001018187819 */ /* 0x000fe200000006ff */
[----:B------:R-:W-:Y:S01]  /*4380*/  IMAD.U32 R38, R38, 0x10000, RZ ;  /* 0x0001000026267824 */ /* 0x000fe200078e00ff */
[----:B0-----:R-:W-:Y:S01]  /*4390*/  SHF.L.U32 R21, R37, 0x10, RZ ;  /* 0x0000001025157819 */ /* 0x001fe200000006ff */
[----:B------:R-:W-:Y:S01]  /*43a0*/  FMUL.FTZ R16, R20, UR6 ;  /* 0x0000000614107c20 */ /* 0x000fe20008410000 */
[----:B------:R-:W-:Y:S01]  /*43b0*/  FMUL.FTZ R36, R36, UR6 ;  /* 0x0000000624247c20 */ /* 0x000fe20008410000 */
        /* <DEDUP_REMOVED lines=16> */
.L_x_2274:
        /* <DEDUP_REMOVED lines=15> */
.L_x_2276:
[----:B------:R-:W-:Y:S05]  /*45b0*/  BSYNC B0 ;  /* 0x0000000000007941 */ /* 0x000fea0003800000 */
.L_x_2275:
        /* <DEDUP_REMOVED lines=17> */
.L_x_2277:
        /* <DEDUP_REMOVED lines=15> */
.L_x_2279:
[----:B------:R-:W-:Y:S05]  /*47c0*/  BSYNC B0 ;  /* 0x0000000000007941 */ /* 0x000fea0003800000 */
.L_x_2278:
[----:B------:R-:W-:Y:S01]  /*47d0*/  FMUL.FTZ R16, R25, UR6 ;  /* 0x0000000619107c20 */ /* 0x000fe20008410000 */
[----:B------:R-:W-:Y:S01]  /*47e0*/  FMUL.FTZ R38, R38, UR6 ;  /* 0x0000000626267c20 */ /* 0x000fe20008410000 */
[----:B------:R-:W-:Y:S02]  /*47f0*/  SHF.L.U32 R26, R26, 0x10, RZ ;  /* 0x000000101a1a7819 */ /* 0x000fe400000006ff */
[----:B------:R-:W-:Y:S01]  /*4800*/  SHF.L.U32 R39, R39, 0x10, RZ ;  /* 0x0000001027277819 */ /* 0x000fe200000006ff */
[----:B------:R-:W-:Y:S01]  /*4810*/  FFMA.FTZ R20, R15, R16, R45 ;  /* 0x000000100f147223 */ /* 0x000fe2000001002d */
[----:B-1----:R-:W-:Y:S01]  /*4820*/  FFMA.FTZ R21, R31, R38, R66 ;  /* 0x000000261f157223 */ /* 0x002fe20000010042 */
        /* <DEDUP_REMOVED lines=11> */
.L_x_2280:
        /* <DEDUP_REMOVED lines=10> */
[----:B------:R-:W-:-:S03]  /*4980*/  ULDC.64 UR14, c[0x0][0x210] ;  /* 0x00008400000e7ab9 */ /* 0x000fc60000000a00 */
[----:B------:R-:W-:Y:S01]  /*4990*/  IMAD.IADD R19, R17, 0x1, R19 ;  /* 0x0000000111137824 */ /* 0x000fe200078e0213 */
[----:B------:R-:W-:-:S04]  /*49a0*/  LEA R18, P5, R16, UR14, 0x1 ;  /* 0x0000000e10127c11 */ /* 0x000fc8000f8a08ff */
[----:B------:R-:W-:-:S05]  /*49b0*/  LEA.HI.X R19, R16, UR15, R19, 0x1, P5 ;  /* 0x0000000f10137c11 */ /* 0x000fca000a8f0c13 */
[----:B------:R1:W-:Y:S04]  /*49c0*/  STG.E desc[UR8][R18.64], R21 ;  /* 0x0000001512007986 */ /* 0x0003e8000c101908 */
.L_x_2282:
[----:B------:R-:W-:Y:S05]  /*49d0*/  BSYNC B0 ;  /* 0x0000000000007941 */ /* 0x000fea0003800000 */
.L_x_2281:
[----:B------:R-:W-:Y:S01]  /*49e0*/  FADD.FTZ R26, R26, -UR5 ;  /* 0x800000051a1a7e21 */ /* 0x000fe20008010000 */
[----:B------:R-:W-:Y:S01]  /*49f0*/  FADD.FTZ R39, R39, -UR5 ;  /* 0x8000000527277e21 */ /* 0x000fe20008010000 */
[----:B-1----:R-:W-:Y:S02]  /*4a00*/  SHF.L.U32 R21, R27, 0x10, RZ ;  /* 0x000000101b157819 */ /* 0x002fe400000006ff */
        /* <DEDUP_REMOVED lines=20> */
.L_x_2283:
        /* <DEDUP_REMOVED lines=14> */
.L_x_2285:
[----:B------:R-:W-:Y:S05]  /*4c30*/  BSYNC B0 ;  /* 0x0000000000007941 */ /* 0x000fea0003800000 */
.L_x_2284:
        /* <DEDUP_REMOVED lines=17> */
.L_x_2286:
[----:B------:R-:W-:Y:S04]  /*4d50*/  BSSY B0, `(.L_x_2287) ;  /* 0x000000e000007945 */ /* 0x000fe80003800000 */
[----:B------:R-:W-:Y:S05]  /*4d60*/  @!P4 BRA `(.L_x_2288) ;  /* 0x000000000030c947 */ /* 0x000fea0003800000 */
[----:B------:R-:W-:Y:S01]  /*4d70*/  ULDC.64 UR14, c[0x0][0x270] ;  /* 0x00009c00000e7ab9 */ /* 0x000fe20000000a00 */
[----:B------:R-:W-:Y:S01]  /*4d80*/  MOV R16, R68 ;  /* 0x0000004400107202 */ /* 0x000fe20000000f00 */
[----:B01----:R-:W-:Y:S01]  /*4d90*/  IMAD R19, R11, UR14, RZ ;  /* 0x0000000e0b137c24 */ /* 0x003fe2000f8e02ff */
        /* <DEDUP_REMOVED lines=9> */
.L_x_2288:
[----:B------:R-:W-:Y:S05]  /*4e30*/  BSYNC B0 ;  /* 0x0000000000007941 */ /* 0x000fea0003800000 */
.L_x_2287:
[----:B------:R-:W-:Y:S01]  /*4e40*/  FMUL.FTZ R28, R28, UR6 ;  /* 0x000000061c1c7c20 */ /* 0x000fe20008410000 */
[----:B------:R-:W-:Y:S01]  /*4e50*/  FMUL.FTZ R64, R64, UR6 ;  /* 0x0000000640407c20 */ /* 0x000fe20008410000 */
[----:B------:R-:W-:Y:S01]  /*4e60*/  IMAD.U32 R29, R29, 0x10000, RZ ;  /* 0x000100001d1d7824 */ /* 0x000fe200078e00ff */
[----:B------:R-:W-:Y:S01]  /*4e70*/  SHF.L.U32 R43, R43, 0x10, RZ ;  /* 0x000000102b2b7819 */ /* 0x000fe200000006ff */
[----:B------:R-:W-:Y:S01]  /*4e80*/  FFMA.FTZ R28, R15, R28, R45 ;  /* 0x0000001c0f1c7223 */ /* 0x000fe2000001002d */
[----:B--2---:R-:W-:Y:S01]  /*4e90*/  FFMA.FTZ R21, R31, R64, R66 ;  /* 0x000000401f157223 */ /* 0x004fe20000010042 */
        /* <DEDUP_REMOVED lines=11> */
.L_x_2289:
[----:B------:R-:W-:Y:S04]  /*4f50*/  BSSY B0, `(.L_x_2290) ;  /* 0x0000010000007945 */ /* 0x000fe80003800000 */
[----:B------:R-:W-:Y:S05]  /*4f60*/  @!P0 BRA `(.L_x_2291) ;  /* 0x0000000000388947 */ /* 0x000fea0003800000 */
[----:B01----:R-:W-:Y:S01]  /*4f70*/  IADD3 R19, R55, 0x140, RZ ;  /* 0x0000014037137810 */ /* 0x003fe20007ffe0ff */
        /* <DEDUP_REMOVED lines=13> */
.L_x_2291:
[----:B------:R-:W-:Y:S05]  /*5050*/  BSYNC B0 ;  /* 0x0000000000007941 */ /* 0x000fea0003800000 */
.L_x_2290:
[----:B------:R-:W-:Y:S01]  /*5060*/  FADD.FTZ R16, R29, -UR5 ;  /* 0x800000051d107e21 */ /* 0x000fe20008010000 */
[----:B------:R-:W-:Y:S01]  /*5070*/  FADD.FTZ R43, R43, -UR5 ;  /* 0x800000052b2b7e21 */ /* 0x000fe20008010000 */
[----:B--2---:R-:W-:Y:S02]  /*5080*/  SHF.L.U32 R21, R30, 0x10, RZ ;  /* 0x000000101e157819 */ /* 0x004fe400000006ff */
        /* <DEDUP_REMOVED lines=20> */
.L_x_2292:
[----:B------:R-:W-:Y:S04]  /*51d0*/  BSSY B0, `(.L_x_2293) ;  /* 0x0000010000007945 */ /* 0x000fe80003800000 */
[----:B------:R-:W-:Y:S05]  /*51e0*/  @!P1 BRA `(.L_x_2294) ;  /* 0x0000000000389947 */ /* 0x000fea0003800000 */
[----:B01----:R-:W-:Y:S01]  /*51f0*/  IADD3 R19, R55, 0x160, RZ ;  /* 0x0000016037137810 */ /* 0x003fe20007ffe0ff */
[----:B------:R-:W-:Y:S01]  /*5200*/  ULDC.64 UR14, c[0x0][0x270] ;  /* 0x00009c00000e7ab9 */ /* 0x000fe20000000a00 */
[----:B------:R-:W-:Y:S01]  /*5210*/  MOV R17, R71 ;  /* 0x0000004700117202 */ /* 0x000fe20000000f00 */
[----:B------:R-:W-:Y:S01]  /*5220*/  IMAD.MOV.U32 R16, RZ, RZ, R68 ;  /* 0x000000ffff107224 */ /* 0x000fe200078e0044 */
[----:B------:R-:W-:Y:S02]  /*5230*/  SHF.R.S32.HI R18, RZ, 0x1f, R19 ;  /* 0x0000001fff127819 */ /* 0x000fe40000011413 */
[----:B------:R-:W-:Y:S01]  /*5240*/  F2FP.BF16.F32.PACK_AB R43, R43, R12 ;  /* 0x0000000c2b2b723e */ /* 0x000fe200000010ff */
[----:B------:R-:W-:-:S04]  /*5250*/  IMAD.WIDE.U32 R16, R19, UR14, R16 ;  /* 0x0000000e13107c25 */ /* 0x000fc8000f8e0010 */
[----:B------:R-:W-:-:S04]  /*5260*/  IMAD R18, R18, UR14, RZ ;  /* 0x0000000e12127c24 */ /* 0x000fc8000f8e02ff */
[----:B------:R-:W-:Y:S01]  /*5270*/  IMAD R19, R19, UR15, R18 ;  /* 0x0000000f13137c24 */ /* 0x000fe2000f8e0212 */
[----:B------:R-:W-:Y:S02]  /*5280*/  ULDC.64 UR14, c[0x0][0x210] ;  /* 0x00008400000e7ab9 */ /* 0x000fe40000000a00 */
[----:B------:R-:W-:Y:S02]  /*5290*/  LEA R18, P5, R16, UR14, 0x1 ;  /* 0x0000000e10127c11 */ /* 0x000fe4000f8a08ff */
[----:B------:R-:W-:-:S04]  /*52a0*/  IADD3 R19, R17, R19, RZ ;  /* 0x0000001311137210 */ /* 0x000fc80007ffe0ff */
[----:B------:R-:W-:-:S05]  /*52b0*/  LEA.HI.X R19, R16, UR15, R19, 0x1, P5 ;  /* 0x0000000f10137c11 */ /* 0x000fca000a8f0c13 */
[----:B------:R2:W-:Y:S02]  /*52c0*/  STG.E desc[UR8][R18.64], R43 ;  /* 0x0000002b12007986 */ /* 0x0005e4000c101908 */
.L_x_2294:
[----:B------:R-:W-:Y:S05]  /*52d0*/  BSYNC B0 ;  /* 0x0000000000007941 */ /* 0x000fea0003800000 */
.L_x_2293:
        /* <DEDUP_REMOVED lines=8> */
[----:B012---:R-:W-:-:S05]  /*5360*/  FMUL.FTZ R18, R21, -1.4426950216293334961 ;  /* 0xbfb8aa3b15127820 */ /* 0x007fca0000410000 */
        /* <DEDUP_REMOVED lines=8> */
.L_x_2295:
[----:B------:R-:W-:Y:S04]  /*53f0*/  BSSY B0, `(.L_x_2296) ;  /* 0x0000010000007945 */ /* 0x000fe80003800000 */
[----:B------:R-:W-:Y:S05]  /*5400*/  @!P2 BRA `(.L_x_2297) ;  /* 0x000000000038a947 */ /* 0x000fea0003800000 */
[----:B012---:R-:W-:Y:S01]  /*5410*/  IADD3 R19, R55, 0x180, RZ ;  /* 0x0000018037137810 */ /* 0x007fe20007ffe0ff */
        /* <DEDUP_REMOVED lines=13> */
.L_x_2297:
[----:B------:R-:W-:Y:S05]  /*54f0*/  BSYNC B0 ;  /* 0x0000000000007941 */ /* 0x000fea0003800000 */
.L_x_2296:
[----:B---3--:R-:W-:Y:S01]  /*5500*/  IADD3 R21, R55, 0x1a0, RZ ;  /* 0x000001a037157810 */ /* 0x008fe20007ffe0ff */
[----:B------:R-:W-:Y:S01]  /*5510*/  FMUL.FTZ R24, R24, UR6 ;  /* 0x0000000618187c20 */ /* 0x000fe20008410000 */
[----:B------:R-:W-:Y:S01]  /*5520*/  FMUL.FTZ R23, R23, UR6 ;  /* 0x0000000617177c20 */ /* 0x000fe20008410000 */
[----:B------:R-:W-:Y:S01]  /*5530*/  ULDC.64 UR14, c[0x0][0x278] ;  /* 0x00009e00000e7ab9 */ /* 0x000fe20000000a00 */
[----:B------:R-:W-:Y:S01]  /*5540*/  SHF.R.S32.HI R25, RZ, 0x1f, R21 ;  /* 0x0000001fff197819 */ /* 0x000fe20000011415 */
        /* <DEDUP_REMOVED lines=13> */
.L_x_2298:
[----:B------:R-:W-:Y:S01]  /*5620*/  ISETP.GE.U32.AND P5, PT, R21, UR14, PT ;  /* 0x0000000e15007c0c */ /* 0x000fe2000bfa6070 */
[----:B------:R-:W-:Y:S01]  /*5630*/  BSSY B0, `(.L_x_2299) ;  /* 0x0000012000007945 */ /* 0x000fe20003800000 */
[----:B012---:R-:W-:Y:S02]  /*5640*/  SHF.L.U32 R18, R13, 0x10, RZ ;  /* 0x000000100d127819 */ /* 0x007fe400000006ff */
        /* <DEDUP_REMOVED lines=16> */
.L_x_2300:
[----:B------:R-:W-:Y:S05]  /*5750*/  BSYNC B0 ;  /* 0x0000000000007941 */ /* 0x000fea0003800000 */
.L_x_2299:
[----:B------:R-:W-:Y:S01]  /*5760*/  FADD.FTZ R12, R18, -UR5 ;  /* 0x80000005120c7e21 */ /* 0x000fe20008010000 */
[----:B------:R-:W-:Y:S01]  /*5770*/  FADD.FTZ R22, R22, -UR5 ;  /* 0x8000000516167e21 */ /* 0x000fe20008010000 */
[----:B------:R-:W-:Y:S02]  /*5780*/  PRMT R19, R14, 0x7632, R19 ;  /* 0x000076320e137816 */ /* 0x000fe40000000013 */
[----:B------:R-:W-:Y:S01]  /*5790*/  IADD3 R21, R55, 0x1c0, RZ ;  /* 0x000001c037157810 */ /* 0x000fe20007ffe0ff */
[----:B------:R-:W-:Y:S01]  /*57a0*/  FMUL.FTZ R12, R12, UR6 ;  /* 0x000000060c0c7c20 */ /* 0x000fe20008410000 */
[----:B------:R-:W-:Y:S01]  /*57b0*/  FMUL.FTZ R22, R22, UR6 ;  /* 0x0000000616167c20 */ /* 0x000fe20008410000 */
[----:B------:R-:W-:Y:S02]  /*57c0*/  SHF.L.U32 R20, R14, 0x10, RZ ;  /* 0x000000100e147819 */ /* 0x000fe400000006ff */
[----:B------:R-:W-:Y:S01]  /*57d0*/  SHF.L.U32 R19, R19, 0x10, RZ ;  /* 0x0000001013137819 */ /* 0x000fe200000006ff */
[----:B0-----:R-:W-:Y:S01]  /*57e0*/  FFMA.FTZ R16, R15, R12, R45 ;  /* 0x0000000c0f107223 */ /* 0x001fe2000001002d */
        /* <DEDUP_REMOVED lines=13> */
.L_x_2301:
[----:B------:R-:W-:Y:S01]  /*58c0*/  ISETP.GE.U32.AND P5, PT, R21, UR14, PT ;  /* 0x0000000e15007c0c */ /* 0x000fe2000bfa6070 */
[----:B------:R-:W-:Y:S01]  /*58d0*/  FADD.FTZ R12, R20, -UR5 ;  /* 0x80000005140c7e21 */ /* 0x000fe20008010000 */
[----:B------:R-:W-:Y:S01]  /*58e0*/  FADD.FTZ R19, R19, -UR5 ;  /* 0x8000000513137e21 */ /* 0x000fe20008010000 */
[----:B------:R-:W-:Y:S01]  /*58f0*/  IADD3 R25, R55, 0x1e0, RZ ;  /* 0x000001e037197810 */ /* 0x000fe20007ffe0ff */
[----:B------:R-:W-:Y:S01]  /*5900*/  BSSY B0, `(.L_x_2302) ;  /* 0x0000015000007945 */ /* 0x000fe20003800000 */
[----:B------:R-:W-:Y:S01]  /*5910*/  ISETP.GE.AND.EX P5, PT, R23, UR15, PT, P5 ;  /* 0x0000000f17007c0c */ /* 0x000fe2000bfa6350 */
[----:B------:R-:W-:Y:S01]  /*5920*/  FMUL.FTZ R12, R12, UR6 ;  /* 0x000000060c0c7c20 */ /* 0x000fe20008410000 */
[----:B------:R-:W-:Y:S01]  /*5930*/  FMUL.FTZ R19, R19, UR6 ;  /* 0x0000000613137c20 */ /* 0x000fe20008410000 */
[----:B------:R-:W-:Y:S02]  /*5940*/  SHF.R.S32.HI R18, RZ, 0x1f, R25 ;  /* 0x0000001fff127819 */ /* 0x000fe40000011419 */
[----:B------:R-:W-:Y:S01]  /*5950*/  ISETP.LT.U32.AND P5, PT, R65, 0x80, !P5 ;  /* 0x000000804100780c */ /* 0x000fe20006fa1070 */
[----:B------:R-:W-:Y:S01]  /*5960*/  FFMA.FTZ R45, R15, R12, R45 ;  /* 0x0000000c0f2d7223 */ /* 0x000fe2000001002d */
[----:B------:R-:W-:-:S11]  /*5970*/  FFMA.FTZ R66, R31, R19, R66 ;  /* 0x000000131f427223 */ /* 0x000fd60000010042 */
        /* <DEDUP_REMOVED lines=13> */
.L_x_2303:
[----:B------:R-:W-:Y:S05]  /*5a50*/  BSYNC B0 ;  /* 0x0000000000007941 */ /* 0x000fea0003800000 */
.L_x_2302:
        /* <DEDUP_REMOVED lines=11> */
.L_x_2304:
        /* <DEDUP_REMOVED lines=16> */
.L_x_2306:
[----:B------:R-:W-:Y:S05]  /*5c10*/  BSYNC B0 ;  /* 0x0000000000007941 */ /* 0x000fea0003800000 */
.L_x_2305:
        /* <DEDUP_REMOVED lines=9> */
.L_x_2308:
        /* <DEDUP_REMOVED lines=13> */
.L_x_3375:


//--------------------- .text._Z35group_norm_nhwc_fwd_one_pass_kernelI11Bf16IOFp16WLi64ELi8ELi128EEv26Group_norm_nhwc_fwd_params --------------------------
	.section	.text._Z35group_norm_nhwc_fwd_one_pass_kernelI11Bf16IOFp16WLi64ELi8ELi128EEv26Group_norm_nhwc_fwd_params,"ax",@progbits
	.align	128
        .global         _Z35group_norm_nhwc_fwd_one_pass_kernelI11Bf16IOFp16WLi64ELi8ELi128EEv26Group_norm_nhwc_fwd_params
        .type           _Z35group_norm_nhwc_fwd_one_pass_kernelI11Bf16IOFp16WLi64ELi8ELi128EEv26Group_norm_nhwc_fwd_params,@function
        .size           _Z35group_norm_nhwc_fwd_one_pass_kernelI11Bf16IOFp16WLi64ELi8ELi128EEv26Group_norm_nhwc_fwd_params,(.L_x_3376 - _Z35group_norm_nhwc_fwd_one_pass_kernelI11Bf16IOFp16WLi64ELi8ELi128EEv26Group_norm_nhwc_fwd_params)
        .other          _Z35group_norm_nhwc_fwd_one_pass_kernelI11Bf16IOFp16WLi64ELi8ELi128EEv26Group_norm_nhwc_fwd_params,@"STO_CUDA_ENTRY STV_DEFAULT"
_Z35group_norm_nhwc_fwd_one_pass_kernelI11Bf16IOFp16WLi64ELi8ELi128EEv26Group_norm_nhwc_fwd_params:
.text._Z35group_norm_nhwc_fwd_one_pass_kernelI11Bf16IOFp16WLi64ELi8ELi128EEv26Group_norm_nhwc_fwd_params:
        /* <DEDUP_REMOVED lines=31> */
.L_x_2327:
        /* <DEDUP_REMOVED lines=129> */
.L_x_2310:
[----:B------:R-:W-:Y:S05]  /*0a00*/  BSYNC B0 ;  /* 0x0000000000007941 */ /* 0x000fea0003800000 */
.L_x_2309:
        /* <DEDUP_REMOVED lines=26> */
.L_x_2313:
[----:B0-----:R-:W2:Y:S04]  /*0bb0*/  LDG.E.STRONG.GPU R10, desc[UR8][R8.64] ;  /* 0x00000008080a7981 */ /* 0x001ea8000c1ef900 */
[----:B--2---:R-:W-:Y:S01]  /*0bc0*/  CCTL.IVALL ;  /* 0x00000000ff00798f */ /* 0x004fe20002000000 */
[----:B------:R-:W-:Y:S05]  /*0bd0*/  YIELD ;  /* 0x0000000000007946 */ /* 0x000fea0003800000 */
[----:B------:R-:W-:-:S13]  /*0be0*/  ISETP.NE.AND P0, PT, R10, R19, PT ;  /* 0x000000130a00720c */ /* 0x000fda0003f05270 */
[----:B------:R-:W-:Y:S05]  /*0bf0*/  @P0 BRA `(.L_x_2313) ;  /* 0xfffffffc00ec0947 */ /* 0x000fea000383ffff */
.L_x_2312:
        /* <DEDUP_REMOVED lines=17> */
.L_x_2317:
        /* <DEDUP_REMOVED lines=115> */
.L_x_2316:
        /* <DEDUP_REMOVED lines=61> */
.L_x_2318:
[----:B------:R-:W-:-:S13]  /*1810*/  ISETP.NE.OR P0, PT, R15, RZ, P0 ;  /* 0x000000ff0f00720c */ /* 0x000fda0000705670 */
[----:B------:R-:W-:Y:S05]  /*1820*/  @!P0 BRA `(.L_x_2314) ;  /* 0x00000000007c8947 */ /* 0x000fea0003800000 */
.L_x_2315:
        /* <DEDUP_REMOVED lines=31> */
.L_x_2314:
        /* <DEDUP_REMOVED lines=11> */
.L_x_2320:
[----:B------:R-:W-:Y:S05]  /*1ad0*/  BSYNC B0 ;  /* 0x0000000000007941 */ /* 0x000fea0003800000 */
.L_x_2319:
        /* <DEDUP_REMOVED lines=16> */
.L_x_2311:
        /* <DEDUP_REMOVED lines=48> */
[----:B0-----:R-:W-:Y:S02]  /*1ee0*/  IMAD R15, R10, UR7, R15 ;  /* 0x000000070a0f7c24 */ /* 0x001fe4000f8e020f */
[----:B--2---:R-:W-:Y:S02]  /*1ef0*/  HADD2.F32 R27, -RZ, R27.H0_H0 ;  /* 0x2000001bff1b7230 */ /* 0x004fe40000004100 */
[----:B---3--:R-:W-:Y:S02]  /*1f00*/  HADD2.F32 R28, -RZ, R28.H0_H0 ;  /* 0x2000001cff1c7230 */ /* 0x008fe40000004100 */
[----:B----4-:R-:W-:-:S02]  /*1f10*/  HADD2.F32 R26, -RZ, R26.H0_H0 ;  /* 0x2000001aff1a7230 */ /* 0x010fc40000004100 */
[----:B------:R-:W-:-:S03]  /*1f20*/  HADD2.F32 R29, -RZ, R29.H0_H0 ;  /* 0x2000001dff1d7230 */ /* 0x000fc60000004100 */
        /* <DEDUP_REMOVED lines=13> */
.L_x_2321:
        /* <DEDUP_REMOVED lines=27> */
.L_x_2323:
[----:B------:R-:W-:Y:S05]  /*21b0*/  BSYNC B0 ;  /* 0x0000000000007941 */ /* 0x000fea0003800000 */
.L_x_2322:
        /* <DEDUP_REMOVED lines=11> */
.L_x_2324:
        /* <DEDUP_REMOVED lines=14> */
.L_x_2326:
[----:B------:R-:W-:Y:S05]  /*2350*/  BSYNC B0 ;  /* 0x0000000000007941 */ /* 0x000fea0003800000 */
.L_x_2325:
[----:B------:R-:W-:Y:S02]  /*2360*/  IADD3 R6, R5, R6, RZ ;  /* 0x0000000605067210 */ /* 0x000fe40007ffe0ff */
[----:B------:R-:W-:Y:S02]  /*2370*/  IADD3 R4, R4, 0x1, RZ ;  /* 0x0000000104047810 */ /* 0x000fe40007ffe0ff */
[----:B------:R-:W-:-:S13]  /*2380*/  ISETP.GE.AND P0, PT, R6, UR4, PT ;  /* 0x0000000406007c0c */ /* 0x000fda000bf06270 */
[----:B------:R-:W-:Y:S05]  /*2390*/  @!P0 BRA `(.L_x_2327) ;  /* 0xffffffdc00948947 */ /* 0x000fea000383ffff */
[----:B------:R-:W-:Y:S05]  /*23a0*/  EXIT ;  /* 0x000000000000794d */ /* 0x000fea0003800000 */
.L_x_2328:
        /* <DEDUP_REMOVED lines=13> */
.L_x_3376:


//--------------------- .text._Z35group_norm_nhwc_fwd_one_pass_kernelI11Bf16IOFp16WLi128ELi8ELi128EEv26Group_norm_nhwc_fwd_params --------------------------
	.section	.text._Z35group_norm_nhwc_fwd_one_pass_kernelI11Bf16IOFp16WLi128ELi8ELi128EEv26Group_norm_nhwc_fwd_params,"ax",@progbits
	.align	128
        .global         _Z35group_norm_nhwc_fwd_one_pass_kernelI11Bf16IOFp16WLi128ELi8ELi128EEv26Group_norm_nhwc_fwd_params
        .type           _Z35group_norm_nhwc_fwd_one_pass_kernelI11Bf16IOFp16WLi128ELi8ELi128EEv26Group_norm_nhwc_fwd_params,@function
        .size           _Z35group_norm_nhwc_fwd_one_pass_kernelI11Bf16IOFp16WLi128ELi8ELi128EEv26Group_norm_nhwc_fwd_params,(.L_x_3377 - _Z35group_norm_nhwc_fwd_one_pass_kernelI11Bf16IOFp16WLi128ELi8ELi128EEv26Group_norm_nhwc_fwd_params)
        .other          _Z35group_norm_nhwc_fwd_one_pass_kernelI11Bf16IOFp16WLi128ELi8ELi128EEv26Group_norm_nhwc_fwd_params,@"STO_CUDA_ENTRY STV_DEFAULT"
_Z35group_norm_nhwc_fwd_one_pass_kernelI11Bf16IOFp16WLi128ELi8ELi128EEv26Group_norm_nhwc_fwd_params:
.text._Z35group_norm_nhwc_fwd_one_pass_kernelI11Bf16IOFp16WLi128ELi8ELi128EEv26Group_norm_nhwc_fwd_params:
        /* <DEDUP_REMOVED lines=19> */
.L_x_2353:
        /* <DEDUP_REMOVED lines=189> */
.L_x_2330:
[----:B------:R-:W-:Y:S05]  /*0d00*/  BSYNC B0 ;  /* 0x0000000000007941 */ /* 0x000fea0003800000 */
.L_x_2329:
        /* <DEDUP_REMOVED lines=25> */
.L_x_2333:
[----:B0-----:R-:W2:Y:S04]  /*0ea0*/  LDG.E.STRONG.GPU R10, desc[UR8][R8.64] ;  /* 0x00000008080a7981 */ /* 0x001ea8000c1ef900 */
[----:B--2---:R-:W-:Y:S01]  /*0eb0*/  CCTL.IVALL ;  /* 0x00000000ff00798f */ /* 0x004fe20002000000 */
[----:B------:R-:W-:Y:S05]  /*0ec0*/  YIELD ;  /* 0x0000000000007946 */ /* 0x000fea0003800000 */
[----:B------:R-:W-:-:S13]  /*0ed0*/  ISETP.NE.AND P0, PT, R10, R19, PT ;  /* 0x000000130a00720c */ /* 0x000fda0003f05270 */
[----:B------:R-:W-:Y:S05]  /*0ee0*/  @P0 BRA `(.L_x_2333) ;  /* 0xfffffffc00ec0947 */ /* 0x000fea000383ffff */
.L_x_2332:
        /* <DEDUP_REMOVED lines=17> */
.L_x_2337:
        /* <DEDUP_REMOVED lines=115> */
.L_x_2336:
        /* <DEDUP_REMOVED lines=61> */
.L_x_2338:
[----:B------:R-:W-:-:S13]  /*1b00*/  ISETP.NE.OR P0, PT, R15, RZ, P0 ;  /* 0x000000ff0f00720c */ /* 0x000fda0000705670 */
[----:B------:R-:W-:Y:S05]  /*1b10*/  @!P0 BRA `(.L_x_2334) ;  /* 0x00000000007c8947 */ /* 0x000fea0003800000 */
.L_x_2335:
        /* <DEDUP_REMOVED lines=31> */
.L_x_2334:
        /* <DEDUP_REMOVED lines=12> */
.L_x_2340:
[----:B------:R-:W-:Y:S05]  /*1dd0*/  BSYNC B0 ;  /* 0x0000000000007941 */ /* 0x000fea0003800000 */
.L_x_2339:
        /* <DEDUP_REMOVED lines=16> */
.L_x_2331:
        /* <DEDUP_REMOVED lines=64> */
[----:B--2---:R-:W-:-:S02]  /*22e0*/  HADD2.F32 R8, -RZ, R8.H0_H0 ;  /* 0x20000008ff087230 */ /* 0x004fc40000004100 */
[----:B---3--:R-:W-:Y:S02]  /*22f0*/  HADD2.F32 R15, -RZ, R15.H0_H0 ;  /* 0x2000000fff0f7230 */ /* 0x008fe40000004100 */
[----:B----4-:R-:W-:Y:S02]  /*2300*/  HADD2.F32 R16, -RZ, R16.H0_H0 ;  /* 0x20000010ff107230 */ /* 0x010fe40000004100 */
[----:B-----5:R-:W-:Y:S02]  /*2310*/  HADD2.F32 R9, -RZ, R9.H0_H0 ;  /* 0x20000009ff097230 */ /* 0x020fe40000004100 */
[----:B------:R-:W-:-:S03]  /*2320*/  FFMA.FTZ R28, R8, R18, R15 ;  /* 0x00000012081c7223 */ /* 0x000fc6000001000f */
        /* <DEDUP_REMOVED lines=12> */
.L_x_2341:
        /* <DEDUP_REMOVED lines=14> */
.L_x_2343:
[----:B------:R-:W-:Y:S05]  /*24d0*/  BSYNC B0 ;  /* 0x0000000000007941 */ /* 0x000fea0003800000 */
.L_x_2342:
        /* <DEDUP_REMOVED lines=38> */
.L_x_2344:
        /* <DEDUP_REMOVED lines=14> */
.L_x_2346:
[----:B------:R-:W-:Y:S05]  /*2820*/  BSYNC B0 ;  /* 0x0000000000007941 */ /* 0x000fea0003800000 */
.L_x_2345:
        /* <DEDUP_REMOVED lines=11> */
.L_x_2347:
        /* <DEDUP_REMOVED lines=14> */
.L_x_2349:
[----:B------:R-:W-:Y:S05]  /*29c0*/  BSYNC B0 ;  /* 0x0000000000007941 */ /* 0x000fea0003800000 */
.L_x_2348:
        /* <DEDUP_REMOVED lines=11> */
.L_x_2350:
        /* <DEDUP_REMOVED lines=13> */
.L_x_2352:
[----:B------:R-:W-:Y:S05]  /*2b50*/  BSYNC B0 ;  /* 0x0000000000007941 */ /* 0x000fea0003800000 */
.L_x_2351:
[----:B------:R-:W-:Y:S02]  /*2b60*/  IADD3 R6, R3, R6, RZ ;  /* 0x0000000603067210 */ /* 0x000fe40007ffe0ff */
[----:B------:R-:W-:Y:S02]  /*2b70*/  IADD3 R5, R5, 0x1, RZ ;  /* 0x0000000105057810 */ /* 0x000fe40007ffe0ff */
[----:B------:R-:W-:-:S13]  /*2b80*/  ISETP.GE.AND P0, PT, R6, UR4, PT ;  /* 0x0000000406007c0c */ /* 0x000fda000bf06270 */
[----:B------:R-:W-:Y:S05]  /*2b90*/  @!P0 BRA `(.L_x_2353) ;  /* 0xffffffd400648947 */ /* 0x000fea000383ffff */
[----:B------:R-:W-:Y:S05]  /*2ba0*/  EXIT ;  /* 0x000000000000794d */ /* 0x000fea0003800000 */
.L_x_2354:
        /* <DEDUP_REMOVED lines=13> */
.L_x_3377:


//--------------------- .text._Z35group_norm_nhwc_fwd_one_pass_kernelI11Bf16IOFp16WLi256ELi8ELi128EEv26Group_norm_nhwc_fwd_params --------------------------
	.section	.text._Z35group_norm_nhwc_fwd_one_pass_kernelI11Bf16IOFp16WLi256ELi8ELi128EEv26Group_norm_nhwc_fwd_params,"ax",@progbits
	.align	128
        .global         _Z35group_norm_nhwc_fwd_one_pass_kernelI11Bf16IOFp16WLi256ELi8ELi128EEv26Group_norm_nhwc_fwd_params
        .type           _Z35group_norm_nhwc_fwd_one_pass_kernelI11Bf16IOFp16WLi256ELi8ELi128EEv26Group_norm_nhwc_fwd_params,@function
        .size           _Z35group_norm_nhwc_fwd_one_pass_kernelI11Bf16IOFp16WLi256ELi8ELi128EEv26Group_norm_nhwc_fwd_params,(.L_x_3378 - _Z35group_norm_nhwc_fwd_one_pass_kernelI11Bf16IOFp16WLi256ELi8ELi128EEv26Group_norm_nhwc_fwd_params)
        .other          _Z35group_norm_nhwc_fwd_one_pass_kernelI11Bf16IOFp16WLi256ELi8ELi128EEv26Group_norm_nhwc_fwd_params,@"STO_CUDA_ENTRY STV_DEFAULT"
_Z35group_norm_nhwc_fwd_one_pass_kernelI11Bf16IOFp16WLi256ELi8ELi128EEv26Group_norm_nhwc_fwd_params:
.text._Z35group_norm_nhwc_fwd_one_pass_kernelI11Bf16IOFp16WLi256ELi8ELi128EEv26Group_norm_nhwc_fwd_params:
        /* <DEDUP_REMOVED lines=32> */
.L_x_2391:
        /* <DEDUP_REMOVED lines=77> */
[----:B------:R-:W2:Y:S01]  /*06d0*/  @!P1 LDC.64 R20, c[0x0][0x270] ;  /* 0x00009c00ff149b82 */ /* 0x000ea20000000a00 */
[----:B-1----:R-:W-:Y:S02]  /*06e0*/  @!P2 MOV R18, R38 ;  /* 0x000000260012a202 */ /* 0x002fe40000000f00 */
[----:B------:R-:W-:Y:S02]  /*06f0*/  @!P2 MOV R19, R37 ;  /* 0x000000250013a202 */ /* 0x000fe40000000f00 */
[----:B------:R-:W-:-:S02]  /*0700*/  ISETP.GE.AND.EX P4, PT, R31, UR15, PT, P4 ;  /* 0x0000000f1f007c0c */ /* 0x000fc4000bf86340 */
[----:B------:R-:W-:Y:S01]  /*0710*/  @P0 MOV R42, R38 ;  /* 0x00000026002a0202 */ /* 0x000fe20000000f00 */
[C---:B------:R-:W-:Y:S01]  /*0720*/  @!P2 IMAD.WIDE.U32 R12, R30.reuse, R12, R18 ;  /* 0x0000000c1e0ca225 */ /* 0x040fe200078e0012 */
[----:B------:R-:W-:Y:S02]  /*0730*/  @P0 MOV R43, R37 ;  /* 0x00000025002b0202 */ /* 0x000fe40000000f00 */
[----:B------:R-:W-:Y:S01]  /*0740*/  IADD3 R24, R30, 0x80, RZ ;  /* 0x000000801e187810 */ /* 0x000fe20007ffe0ff */
[C---:B------:R-:W-:Y:S01]  /*0750*/  @P0 IMAD R19, R29.reuse, R15, R32 ;  /* 0x0000000f1d130224 */ /* 0x040fe200078e0220 */
[C---:B------:R-:W-:Y:S01]  /*0760*/  ISETP.LT.U32.AND P3, PT, R2.reuse, 0x80, !P3 ;  /* 0x000000800200780c */ /* 0x040fe20005f61070 */
[----:B------:R-:W-:Y:S01]  /*0770*/  @P0 IMAD.WIDE.U32 R42, R29, R14, R42 ;  /* 0x0000000e1d2a0225 */ /* 0x000fe200078e002a */
[----:B------:R-:W-:Y:S02]  /*0780*/  ISETP.LT.U32.AND P4, PT, R2, 0x80, !P4 ;  /* 0x000000800200780c */ /* 0x000fe40006781070 */
[----:B------:R-:W-:-:S02]  /*0790*/  ISETP.GE.U32.AND P5, PT, R24, UR14, PT ;  /* 0x0000000e18007c0c */ /* 0x000fc4000bfa6070 */
[----:B------:R-:W-:Y:S02]  /*07a0*/  SHF.R.S32.HI R25, RZ, 0x1f, R24 ;  /* 0x0000001fff197819 */ /* 0x000fe40000011418 */
[----:B0-----:R-:W-:Y:S02]  /*07b0*/  @!P2 LEA R34, P6, R12, R16, 0x1 ;  /* 0x000000100c22a211 */ /* 0x001fe400078c08ff */
[----:B------:R-:W-:Y:S01]  /*07c0*/  ISETP.GE.AND.EX P5, PT, R25, UR15, PT, P5 ;  /* 0x0000000f19007c0c */ /* 0x000fe2000bfa6350 */
[----:B--2---:R-:W-:Y:S01]  /*07d0*/  @!P1 IMAD R45, R23, R20, RZ ;  /* 0x00000014172d9224 */ /* 0x004fe200078e02ff */
[----:B------:R-:W-:Y:S01]  /*07e0*/  @P0 IADD3 R16, R43, R19, RZ ;  /* 0x000000132b100210 */ /* 0x000fe20007ffe0ff */
[----:B------:R-:W0:Y:S01]  /*07f0*/  @P3 LDC.64 R14, c[0x0][0x270] ;  /* 0x00009c00ff0e3b82 */ /* 0x000e220000000a00 */
[----:B------:R-:W-:Y:S02]  /*0800*/  @!P2 IADD3 R13, R13, R33, RZ ;  /* 0x000000210d0da210 */ /* 0x000fe40007ffe0ff */
[----:B------:R-:W-:-:S02]  /*0810*/  ISETP.LT.U32.AND P5, PT, R2, 0x80, !P5 ;  /* 0x000000800200780c */ /* 0x000fc40006fa1070 */
[----:B------:R-:W-:Y:S02]  /*0820*/  @!P2 LEA.HI.X R35, R12, R17, R13, 0x1, P6 ;  /* 0x000000110c23a211 */ /* 0x000fe400030f0c0d */
[C---:B----4-:R-:W-:Y:S01]  /*0830*/  @P0 LEA R32, P6, R42.reuse, R10, 0x1 ;  /* 0x0000000a2a200211 */ /* 0x050fe200078c08ff */
[----:B------:R-:W1:Y:S01]  /*0840*/  @!P1 LDC.64 R18, c[0x0][0x220] ;  /* 0x00008800ff129b82 */ /* 0x000e620000000a00 */
[----:B------:R-:W-:Y:S02]  /*0850*/  @!P1 MOV R43, R37 ;  /* 0x00000025002b9202 */ /* 0x000fe40000000f00 */
        /* <DEDUP_REMOVED lines=54> */
[----:B------:R-:W2:Y:S04]  /*0bc0*/  @P5 LDG.E R18, desc[UR8][R42.64] ;  /* 0x000000082a125981 */ /* 0x000ea8000c1e1900 */
[----:B------:R-:W2:Y:S01]  /*0bd0*/  @P3 LDG.E R19, desc[UR8][R26.64] ;  /* 0x000000081a133981 */ /* 0x000ea2000c1e1900 */
[----:B------:R-:W-:-:S02]  /*0be0*/  @P0 IADD3 R12, R21, R13, RZ ;  /* 0x0000000d150c0210 */ /* 0x000fc40007ffe0ff */
        /* <DEDUP_REMOVED lines=51> */
[----:B------:R-:W-:Y:S01]  /*0f20*/  SHF.L.U32 R15, R19, 0x10, RZ ;  /* 0x00000010130f7819 */ /* 0x000fe200000006ff */
[----:B------:R-:W-:Y:S01]  /*0f30*/  FADD.FTZ R14, R14, R23 ;  /* 0x000000170e0e7221 */ /* 0x000fe20000010000 */
[----:B-----5:R-:W-:Y:S01]  /*0f40*/  PRMT R25, R20, 0x7632, R25 ;  /* 0x0000763214197816 */ /* 0x020fe20000000019 */
[----:B------:R-:W-:Y:S01]  /*0f50*/  FMUL.FTZ R22, R24, R24 ;  /* 0x0000001818167220 */ /* 0x000fe20000410000 */
[----:B------:R-:W-:Y:S02]  /*0f60*/  FADD.FTZ R21, R21, R26 ;  /* 0x0000001a15157221 */ /* 0x000fe40000010000 */
[----:B------:R-:W-:Y:S01]  /*0f70*/  SHF.L.U32 R25, R25, 0x10, RZ ;  /* 0x0000001019197819 */ /* 0x000fe200000006ff */
        /* <DEDUP_REMOVED lines=58> */
.L_x_2356:
[----:B------:R-:W-:Y:S05]  /*1320*/  BSYNC B0 ;  /* 0x0000000000007941 */ /* 0x000fea0003800000 */
.L_x_2355:
        /* <DEDUP_REMOVED lines=31> */
.L_x_2359:
[----:B0-----:R-:W2:Y:S04]  /*1520*/  LDG.E.STRONG.GPU R14, desc[UR8][R12.64] ;  /* 0x000000080c0e7981 */ /* 0x001ea8000c1ef900 */
[----:B--2---:R-:W-:Y:S01]  /*1530*/  CCTL.IVALL ;  /* 0x00000000ff00798f */ /* 0x004fe20002000000 */
[----:B------:R-:W-:Y:S05]  /*1540*/  YIELD ;  /* 0x0000000000007946 */ /* 0x000fea0003800000 */
[----:B------:R-:W-:-:S13]  /*1550*/  ISETP.NE.AND P0, PT, R14, R25, PT ;  /* 0x000000190e00720c */ /* 0x000fda0003f05270 */
[----:B------:R-:W-:Y:S05]  /*1560*/  @P0 BRA `(.L_x_2359) ;  /* 0xfffffffc00ec0947 */ /* 0x000fea000383ffff */
.L_x_2358:
        /* <DEDUP_REMOVED lines=17> */
.L_x_2363:
[----:B------:R-:W-:-:S13]  /*1680*/  ISETP.EQ.OR P6, PT, R35, UR10, P3 ;  /* 0x0000000a23007c0c */ /* 0x000fda0009fc2670 */
[----:B------:R-:W-:-:S04]  /*1690*/  @!P6 IMAD R15, R35, UR11, R0 ;  /* 0x0000000b230fec24 */ /* 0x000fc8000f8e0200 */
[----:B------:R-:W-:-:S05]  /*16a0*/  @!P6 IMAD.WIDE.U32 R14, R15, 0x8, R42 ;  /* 0x000000080f0ee825 */ /* 0x000fca00078e002a */
[----:B------:R0:W2:Y:S01]  /*16b0*/  @!P6 LDG.E.64 R12, desc[UR8][R14.64] ;  /* 0x000000080e0ce981 */ /* 0x0000a2000c1e1b00 */
[C---:B------:R-:W-:Y:S01]  /*16c0*/  IADD3 R27, R35.reuse, 0x1, RZ ;  /* 0x00000001231b7810 */ /* 0x040fe20007ffe0ff */
[C---:B------:R-:W-:Y:S01]  /*16d0*/  VIADD R45, R35.reuse, 0x2 ;  /* 0x00000002232d7836 */ /* 0x040fe20000000000 */
[----:B------:R-:W-:Y:S02]  /*16e0*/  IADD3 R25, R35, 0x3, RZ ;  /* 0x0000000323197810 */ /* 0x000fe40007ffe0ff */
[----:B------:R-:W-:Y:S02]  /*16f0*/  ISETP.EQ.OR P4, PT, R27, UR10, P3 ;  /* 0x0000000a1b007c0c */ /* 0x000fe40009f82670 */
[----:B------:R-:W-:-:S11]  /*1700*/  ISETP.EQ.OR P5, PT, R45, UR10, P3 ;  /* 0x0000000a2d007c0c */ /* 0x000fd60009fa2670 */
        /* <DEDUP_REMOVED lines=106> */
.L_x_2362:
        /* <DEDUP_REMOVED lines=61> */
.L_x_2364:
[----:B------:R-:W-:-:S13]  /*2180*/  ISETP.NE.OR P0, PT, R34, RZ, P0 ;  /* 0x000000ff2200720c */ /* 0x000fda0000705670 */
[----:B------:R-:W-:Y:S05]  /*2190*/  @!P0 BRA `(.L_x_2360) ;  /* 0x00000000007c8947 */ /* 0x000fea0003800000 */
.L_x_2361:
        /* <DEDUP_REMOVED lines=31> */
.L_x_2360:
        /* <DEDUP_REMOVED lines=11> */
.L_x_2366:
[----:B------:R-:W-:Y:S05]  /*2440*/  BSYNC B0 ;  /* 0x0000000000007941 */ /* 0x000fea0003800000 */
.L_x_2365:
        /* <DEDUP_REMOVED lines=16> */
.L_x_2357:
        /* <DEDUP_REMOVED lines=14> */
[----:B------:R-:W-:Y:S02]  /*2630*/  IADD3.X R27, R14, UR17, RZ, P4, !PT ;  /* 0x000000110e1b7c10 */ /* 0x000fe4000a7fe4ff */
[----:B------:R-:W-:Y:S01]  /*2640*/  SHF.L.U32 R11, R11, 0x10, RZ ;  /* 0x000000100b0b7819 */ /* 0x000fe200000006ff */
[----:B------:R-:W1:Y:S01]  /*2650*/  @!P0 LDC.64 R34, c[0x0][0x218] ;  /* 0x00008600ff228b82 */ /* 0x000e620000000a00 */
[----:B------:R-:W-:Y:S01]  /*2660*/  @!P0 FMUL.FTZ R12, R22, UR14 ;  /* 0x0000000e160c8c20 */ /* 0x000fe20008410000 */
[----:B------:R-:W-:Y:S01]  /*2670*/  IADD3.X R25, R14, UR19, RZ, P5, !PT ;  /* 0x000000130e197c10 */ /* 0x000fe2000affe4ff */
[----:B------:R-:W-:Y:S01]  /*2680*/  IMAD.U32 R32, R32, 0x10000, RZ ;  /* 0x0001000020207824 */ /* 0x000fe200078e00ff */
        /* <DEDUP_REMOVED lines=72> */
[----:B--2---:R-:W-:-:S02]  /*2b10*/  HADD2.F32 R40, -RZ, R40.H0_H0 ;  /* 0x20000028ff287230 */ /* 0x004fc40000004100 */
[----:B---3--:R-:W-:Y:S02]  /*2b20*/  HADD2.F32 R41, -RZ, R41.H0_H0 ;  /* 0x20000029ff297230 */ /* 0x008fe40000004100 */
[----:B----4-:R-:W-:Y:S02]  /*2b30*/  HADD2.F32 R16, -RZ, R42.H0_H0 ;  /* 0x2000002aff107230 */ /* 0x010fe40000004100 */
[----:B------:R-:W-:Y:S01]  /*2b40*/  FMUL.FTZ R42, R19, UR6 ;  /* 0x00000006132a7c20 */ /* 0x000fe20008410000 */
[----:B-----5:R-:W-:Y:S02]  /*2b50*/  HADD2.F32 R17, -RZ, R43.H0_H0 ;  /* 0x2000002bff117230 */ /* 0x020fe40000004100 */
        /* <DEDUP_REMOVED lines=20> */
.L_x_2367:
        /* <DEDUP_REMOVED lines=15> */
.L_x_2369:
[----:B------:R-:W-:Y:S05]  /*2d90*/  BSYNC B0 ;  /* 0x0000000000007941 */ /* 0x000fea0003800000 */
.L_x_2368:
        /* <DEDUP_REMOVED lines=12> */
.L_x_2370:
        /* <DEDUP_REMOVED lines=14> */
.L_x_2372:
[----:B------:R-:W-:Y:S05]  /*2f40*/  BSYNC B0 ;  /* 0x0000000000007941 */ /* 0x000fea0003800000 */
.L_x_2371:
        /* <DEDUP_REMOVED lines=44> */
.L_x_2373:
        /* <DEDUP_REMOVED lines=16> */
.L_x_2375:
[----:B------:R-:W-:Y:S05]  /*3310*/  BSYNC B0 ;  /* 0x0000000000007941 */ /* 0x000fea0003800000 */
.L_x_2374:
        /* <DEDUP_REMOVED lines=11> */
.L_x_2376:
        /* <DEDUP_REMOVED lines=14> */
.L_x_2378:
[----:B------:R-:W-:Y:S05]  /*34b0*/  BSYNC B0 ;  /* 0x0000000000007941 */ /* 0x000fea0003800000 */
.L_x_2377:
        /* <DEDUP_REMOVED lines=11> */
.L_x_2379:
        /* <DEDUP_REMOVED lines=14> */
.L_x_2381:
[----:B------:R-:W-:Y:S05]  /*3650*/  BSYNC B0 ;  /* 0x0000000000007941 */ /* 0x000fea0003800000 */
.L_x_2380:
        /* <DEDUP_REMOVED lines=11> */
.L_x_2382:
        /* <DEDUP_REMOVED lines=14> */
.L_x_2384:
[----:B------:R-:W-:Y:S05]  /*37f0*/  BSYNC B0 ;  /* 0x0000000000007941 */ /* 0x000fea0003800000 */
.L_x_2383:
        /* <DEDUP_REMOVED lines=11> */
.L_x_2385:
        /* <DEDUP_REMOVED lines=14> */
.L_x_2387:
[----:B------:R-:W-:Y:S05]  /*3990*/  BSYNC B0 ;  /* 0x0000000000007941 */ /* 0x000fea0003800000 */
.L_x_2386:
        /* <DEDUP_REMOVED lines=11> */
.L_x_2388:
        /* <DEDUP_REMOVED lines=13> */
.L_x_2390:
[----:B------:R-:W-:Y:S05]  /*3b20*/  BSYNC B0 ;  /* 0x0000000000007941 */ /* 0x000fea0003800000 */
.L_x_2389:
[----:B------:R-:W-:Y:S02]  /*3b30*/  UIADD3 UR13, UR11, UR13, URZ ;  /* 0x0000000d0b0d7290 */ /* 0x000fe4000fffe03f */
[----:B------:R-:W-:Y:S02]  /*3b40*/  UIADD3 UR4, UR4, 0x1, URZ ;  /* 0x0000000104047890 */ /* 0x000fe4000fffe03f */
[----:B------:R-:W-:-:S06]  /*3b50*/  UISETP.GE.AND UP0, UPT, UR13, UR5, UPT ;  /* 0x000000050d00728c */ /* 0x000fcc000bf06270 */
[----:B------:R-:W-:-:S13]  /*3b60*/  PLOP3.LUT P0, PT, PT, PT, UP0, 0x80, 0x0 ;  /* 0x000000000000781c */ /* 0x000fda0003f0f008 */
[----:B------:R-:W-:Y:S05]  /*3b70*/  @!P0 BRA `(.L_x_2391) ;  /* 0xffffffc400a08947 */ /* 0x000fea000383ffff */
[----:B------:R-:W-:Y:S05]  /*3b80*/  EXIT ;  /* 0x000000000000794d */ /* 0x000fea0003800000 */
.L_x_2392:
        /* <DEDUP_REMOVED lines=15> */
.L_x_3378:


//--------------------- .text._Z35group_norm_nhwc_fwd_one_pass_kernelI11Bf16IOFp16WLi512ELi8ELi128EEv26Group_norm_nhwc_fwd_params --------------------------
	.section	.text._Z35group_norm_nhwc_fwd_one_pass_kernelI11Bf16IOFp16WLi512ELi8ELi128EEv26Group_norm_nhwc_fwd_params,"ax",@progbits
	.align	128
        .global         _Z35group_norm_nhwc_fwd_one_pass_kernelI11Bf16IOFp16WLi512ELi8ELi128EEv26Group_norm_nhwc_fwd_params
        .type           _Z35group_norm_nhwc_fwd_one_pass_kernelI11Bf16IOFp16WLi512ELi8ELi128EEv26Group_norm_nhwc_fwd_params,@function
        .size           _Z35group_norm_nhwc_fwd_one_pass_kernelI11Bf16IOFp16WLi512ELi8ELi128EEv26Group_norm_nhwc_fwd_params,(.L_x_3379 - _Z35group_norm_nhwc_fwd_one_pass_kernelI11Bf16IOFp16WLi512ELi8ELi128EEv26Group_norm_nhwc_fwd_params)
        .other          _Z35group_norm_nhwc_fwd_one_pass_kernelI11Bf16IOFp16WLi512ELi8ELi128EEv26Group_norm_nhwc_fwd_params,@"STO_CUDA_ENTRY STV_DEFAULT"
_Z35group_norm_nhwc_fwd_one_pass_kernelI11Bf16IOFp16WLi512ELi8ELi128EEv26Group_norm_nhwc_fwd_params:
.text._Z35group_norm_nhwc_fwd_one_pass_kernelI11Bf16IOFp16WLi512ELi8ELi128EEv26Group_norm_nhwc_fwd_params:
        /* <DEDUP_REMOVED lines=68> */
[----:B------:R-:W-:Y:S02]  /*0440*/  IADD3 R47, R55, 0x100, RZ ;  /* 0x00000100372f7810 */ /* 0x000fe40007ffe0ff */
[----:B------:R-:W-:Y:S02]  /*0450*/  ISETP.LT.AND.EX P5, PT, R9, UR5, !P4, P3 ;  /* 0x0000000509007c0c */ /* 0x000fe4000e7a1330 */
        /* <DEDUP_REMOVED lines=9> */
.L_x_2453:
        /* <DEDUP_REMOVED lines=40> */
[----:B------:R-:W-:Y:S02]  /*0770*/  IADD3 R72, -R69, RZ, RZ ;  /* 0x000000ff45487210 */ /* 0x000fe40007ffe1ff */
[----:B------:R-:W-:-:S03]  /*0780*/  SHF.R.S32.HI R14, RZ, 0x1f, R69 ;  /* 0x0000001fff0e7819 */ /* 0x000fc60000011445 */
[----:B------:R-:W-:Y:S02]  /*0790*/  IMAD R72, R21, R72, UR10 ;  /* 0x0000000a15487e24 */ /* 0x000fe4000f8e0248 */
[----:B------:R-:W-:Y:S02]  /*07a0*/  IMAD R14, R14, UR14, RZ ;  /* 0x0000000e0e0e7c24 */ /* 0x000fe4000f8e02ff */
[----:B------:R-:W-:Y:S02]  /*07b0*/  IMAD R72, R72, 0x8, R73 ;  /* 0x0000000848487824 */ /* 0x000fe400078e0249 */
        /* <DEDUP_REMOVED lines=41> */
[----:B------:R-:W-:-:S04]  /*0a50*/  @P2 IMAD.WIDE.U32 R14, R52, R12, R14 ;  /* 0x0000000c340e2225 */ /* 0x000fc800078e000e */
[----:B------:R-:W-:Y:S01]  /*0a60*/  @P2 IMAD.IADD R12, R15, 0x1, R13 ;  /* 0x000000010f0c2824 */ /* 0x000fe200078e020d */
        /* <DEDUP_REMOVED lines=40> */
[----:B------:R-:W-:-:S04]  /*0cf0*/  @P6 IMAD.WIDE.U32 R16, R48, R12, R16 ;  /* 0x0000000c30106225 */ /* 0x000fc800078e0010 */
[----:B------:R-:W-:Y:S01]  /*0d00*/  @P6 IMAD.IADD R12, R17, 0x1, R13 ;  /* 0x00000001110c6824 */ /* 0x000fe200078e020d */
        /* <DEDUP_REMOVED lines=48> */
[----:B0-----:R-:W-:-:S02]  /*1010*/  @P1 IMAD R16, R17, R12, RZ ;  /* 0x0000000c11101224 */ /* 0x001fc400078e02ff */
[----:B------:R-:W-:Y:S02]  /*1020*/  @P1 IMAD.MOV.U32 R17, RZ, RZ, R71 ;  /* 0x000000ffff111224 */ /* 0x000fe400078e0047 */
        /* <DEDUP_REMOVED lines=41> */
[----:B------:R-:W-:-:S07]  /*12c0*/  @P5 IMAD.MOV.U32 R45, RZ, RZ, R71 ;  /* 0x000000ffff2d5224 */ /* 0x000fce00078e0047 */
        /* <DEDUP_REMOVED lines=57> */
[----:B------:R-:W-:Y:S01]  /*1660*/  SHF.L.U32 R21, R20, 0x10, RZ ;  /* 0x0000001014157819 */ /* 0x000fe200000006ff */
[----:B------:R-:W-:Y:S01]  /*1670*/  IMAD.U32 R20, R45, 0x10000, RZ ;  /* 0x000100002d147824 */ /* 0x000fe200078e00ff */
        /* <DEDUP_REMOVED lines=50> */
[----:B------:R-:W-:Y:S01]  /*19a0*/  SHF.L.U32 R34, R33, 0x10, RZ ;  /* 0x0000001021227819 */ /* 0x000fe200000006ff */
[----:B------:R-:W-:Y:S01]  /*19b0*/  FADD.FTZ R20, R20, R31 ;  /* 0x0000001f14147221 */ /* 0x000fe20000010000 */
[----:B------:R-:W-:Y:S01]  /*19c0*/  FFMA.FTZ R23, R23, R23, R32 ;  /* 0x0000001717177223 */ /* 0x000fe20000010020 */
[----:B------:R-:W-:-:S02]  /*19d0*/  IMAD.U32 R31, R25, 0x10000, RZ ;  /* 0x00010000191f7824 */ /* 0x000fc400078e00ff */
        /* <DEDUP_REMOVED lines=53> */
[----:B------:R-:W-:Y:S01]  /*1d30*/  IMAD.U32 R32, R33, 0x10000, RZ ;  /* 0x0001000021207824 */ /* 0x000fe200078e00ff */
[----:B------:R-:W-:Y:S01]  /*1d40*/  PRMT R33, R14, 0x7632, R33 ;  /* 0x000076320e217816 */ /* 0x000fe20000000021 */
[----:B------:R-:W-:Y:S01]  /*1d50*/  FADD.FTZ R20, R20, R23 ;  /* 0x0000001714147221 */ /* 0x000fe20000010000 */
        /* <DEDUP_REMOVED lines=77> */
.L_x_2394:
[----:B------:R-:W-:Y:S05]  /*2230*/  BSYNC B0 ;  /* 0x0000000000007941 */ /* 0x000fea0003800000 */
.L_x_2393:
        /* <DEDUP_REMOVED lines=35> */
.L_x_2397:
[----:B0-----:R-:W2:Y:S04]  /*2470*/  LDG.E.STRONG.GPU R66, desc[UR8][R20.64] ;  /* 0x0000000814427981 */ /* 0x001ea8000c1ef900 */
[----:B--2---:R-:W-:Y:S01]  /*2480*/  CCTL.IVALL ;  /* 0x00000000ff00798f */ /* 0x004fe20002000000 */
[----:B------:R-:W-:Y:S05]  /*2490*/  YIELD ;  /* 0x0000000000007946 */ /* 0x000fea0003800000 */
[----:B------:R-:W-:-:S13]  /*24a0*/  ISETP.NE.AND P6, PT, R66, R77, PT ;  /* 0x0000004d4200720c */ /* 0x000fda0003fc5270 */
[----:B------:R-:W-:Y:S05]  /*24b0*/  @P6 BRA `(.L_x_2397) ;  /* 0xfffffffc00ec6947 */ /* 0x000fea000383ffff */
.L_x_2396:
        /* <DEDUP_REMOVED lines=19> */
.L_x_2401:
        /* <DEDUP_REMOVED lines=116> */
.L_x_2400:
        /* <DEDUP_REMOVED lines=62> */
.L_x_2402:
[----:B------:R-:W-:-:S06]  /*3110*/  UISETP.NE.OR UP0, UPT, UR5, URZ, UP0 ;  /* 0x0000003f0500728c */ /* 0x000fcc0008705670 */
[----:B------:R-:W-:-:S13]  /*3120*/  PLOP3.LUT P6, PT, PT, PT, UP0, 0x80, 0x0 ;  /* 0x000000000000781c */ /* 0x000fda0003fcf008 */
[----:B------:R-:W-:Y:S05]  /*3130*/  @!P6 BRA `(.L_x_2398) ;  /* 0x00000000007ce947 */ /* 0x000fea0003800000 */
.L_x_2399:
        /* <DEDUP_REMOVED lines=26> */
[----:B------:R-:W-:Y:S02]  /*32e0*/  VIADD R66, R66, 0x4 ;  /* 0x0000000442427836 */ /* 0x000fe40000000000 */
[----:B--2---:R-:W-:Y:S01]  /*32f0*/  @!P6 FADD.FTZ R40, R40, R20 ;  /* 0x000000142828e221 */ /* 0x004fe20000010000 */
[----:B------:R-:W-:Y:S02]  /*3300*/  @!P6 FADD.FTZ R41, R41, R21 ;  /* 0x000000152929e221 */ /* 0x000fe40000010000 */
[----:B------:R-:W-:-:S13]  /*3310*/  ISETP.NE.AND P6, PT, RZ, UR5, PT ;  /* 0x00000005ff007c0c */ /* 0x000fda000bfc5270 */
[----:B------:R-:W-:Y:S05]  /*3320*/  @P6 BRA `(.L_x_2399) ;  /* 0xfffffffc00846947 */ /* 0x000fea000383ffff */
.L_x_2398:
        /* <DEDUP_REMOVED lines=10> */
.L_x_2404:
[----:B------:R-:W-:Y:S05]  /*33d0*/  BSYNC B0 ;  /* 0x0000000000007941 */ /* 0x000fea0003800000 */
.L_x_2403:
        /* <DEDUP_REMOVED lines=17> */
.L_x_2395:
        /* <DEDUP_REMOVED lines=49> */
[----:B------:R-:W-:Y:S02]  /*3800*/  SHF.L.U32 R76, R45, 0x10, RZ ;  /* 0x000000102d4c7819 */ /* 0x000fe400000006ff */
[----:B------:R-:W-:Y:S02]  /*3810*/  SHF.L.U32 R45, R31, 0x10, RZ ;  /* 0x000000101f2d7819 */ /* 0x000fe400000006ff */
[----:B------:R-:W-:Y:S01]  /*3820*/  SHF.L.U32 R73, R32, 0x10, RZ ;  /* 0x0000001020497819 */ /* 0x000fe200000006ff */
[----:B------:R-:W-:Y:S02]  /*3830*/  FADD.FTZ R32, R76, -UR5 ;  /* 0x800000054c207e21 */ /* 0x000fe40008010000 */
[----:B0-----:R-:W-:Y:S01]  /*3840*/  FADD.FTZ R40, R45, -UR5 ;  /* 0x800000052d287e21 */ /* 0x001fe20008010000 */
[----:B------:R-:W-:Y:S01]  /*3850*/  SHF.L.U32 R72, R15, 0x10, RZ ;  /* 0x000000100f487819 */ /* 0x000fe200000006ff */
[----:B-----5:R-:W-:-:S02]  /*3860*/  FMUL.FTZ R20, R32, UR6 ;  /* 0x0000000620147c20 */ /* 0x020fc40008410000 */
[----:B------:R-:W-:Y:S02]  /*3870*/  FMUL.FTZ R40, R40, UR6 ;  /* 0x0000000628287c20 */ /* 0x000fe40008410000 */
[----:B------:R-:W-:Y:S01]  /*3880*/  FADD.FTZ R32, R72, -UR5 ;  /* 0x8000000548207e21 */ /* 0x000fe20008010000 */
[----:B--2---:R-:W-:Y:S02]  /*3890*/  HADD2.F32 R15, -RZ, R74.H0_H0 ;  /* 0x2000004aff0f7230 */ /* 0x004fe40000004100 */
[----:B---3--:R-:W-:Y:S02]  /*38a0*/  HADD2.F32 R31, -RZ, R75.H0_H0 ;  /* 0x2000004bff1f7230 */ /* 0x008fe40000004100 */
[----:B----4-:R-:W-:Y:S02]  /*38b0*/  HADD2.F32 R45, -RZ, R66.H0_H0 ;  /* 0x20000042ff2d7230 */ /* 0x010fe40000004100 */
[----:B------:R-:W-:Y:S02]  /*38c0*/  HADD2.F32 R66, -RZ, R67.H0_H0 ;  /* 0x20000043ff427230 */ /* 0x000fe40000004100 */
[----:B------:R-:W-:Y:S01]  /*38d0*/  FADD.FTZ R67, R73, -UR5 ;  /* 0x8000000549437e21 */ /* 0x000fe20008010000 */
[----:B------:R-:W-:-:S02]  /*38e0*/  FFMA.FTZ R72, R15, R20, R45 ;  /* 0x000000140f487223 */ /* 0x000fc4000001002d */
        /* <DEDUP_REMOVED lines=12> */
.L_x_2405:
        /* <DEDUP_REMOVED lines=15> */
.L_x_2407:
[----:B------:R-:W-:Y:S05]  /*3aa0*/  BSYNC B0 ;  /* 0x0000000000007941 */ /* 0x000fea0003800000 */
.L_x_2406:
[----:B------:R-:W-:Y:S01]  /*3ab0*/  FMUL.FTZ R32, R32, UR6 ;  /* 0x0000000620207c20 */ /* 0x000fe20008410000 */
[----:B------:R-:W-:Y:S01]  /*3ac0*/  FMUL.FTZ R67, R67, UR6 ;  /* 0x0000000643437c20 */ /* 0x000fe20008410000 */
[----:B------:R-:W-:Y:S01]  /*3ad0*/  IMAD.U32 R16, R16, 0x10000, RZ ;  /* 0x0001000010107824 */ /* 0x000fe200078e00ff */
[----:B0-----:R-:W-:Y:S01]  /*3ae0*/  SHF.L.U32 R40, R33, 0x10, RZ ;  /* 0x0000001021287819 */ /* 0x001fe200000006ff */
        /* <DEDUP_REMOVED lines=13> */
.L_x_2408:
        /* <DEDUP_REMOVED lines=15> */
.L_x_2410:
[----:B------:R-:W-:Y:S05]  /*3cb0*/  BSYNC B0 ;  /* 0x0000000000007941 */ /* 0x000fea0003800000 */
.L_x_2409:
        /* <DEDUP_REMOVED lines=23> */
.L_x_2411:
        /* <DEDUP_REMOVED lines=15> */
.L_x_2413:
[----:B------:R-:W-:Y:S05]  /*3f20*/  BSYNC B0 ;  /* 0x0000000000007941 */ /* 0x000fea0003800000 */
.L_x_2412:
        /* <DEDUP_REMOVED lines=17> */
.L_x_2414:
        /* <DEDUP_REMOVED lines=15> */
.L_x_2416:
[----:B------:R-:W-:Y:S05]  /*4130*/  BSYNC B0 ;  /* 0x0000000000007941 */ /* 0x000fea0003800000 */
.L_x_2415:
        /* <DEDUP_REMOVED lines=17> */
.L_x_2417:
        /* <DEDUP_REMOVED lines=15> */
.L_x_2419:
[----:B------:R-:W-:Y:S05]  /*4340*/  BSYNC B0 ;  /* 0x0000000000007941 */ /* 0x000fea0003800000 */
.L_x_2418:
[----:B------:R-:W-:Y:S01]  /*4350*/  FADD.FTZ R20, R20, -UR5 ;  /* 0x8000000514147e21 */ /* 0x000fe20008010000 */
[----:B------:R-:W-:Y:S01]  /*4360*/  FADD.FTZ R36, R36, -UR5 ;  /* 0x8000000524247e21 */ /* 0x000fe20008010000 */
[----:B------:R-:W-:Y:S02]  /*4370*/  SHF.L.U32 R24, R24, 0x10, RZ ;  /* 0x0000001018187819 */ /* 0x000fe400000006ff */
[----:B0-----:R-:W-:Y:S01]  /*4380*/  SHF.L.U32 R21, R37, 0x10, RZ ;  /* 0x0000001025157819 */ /* 0x001fe200000006ff */
[----:B------:R-:W-:Y:S01]  /*4390*/  FMUL.FTZ R16, R20, UR6 ;  /* 0x0000000614107c20 */ /* 0x000fe20008410000 */
[----:B------:R-:W-:Y:S01]  /*43a0*/  FMUL.FTZ R36, R36, UR6 ;  /* 0x0000000624247c20 */ /* 0x000fe20008410000 */
[----:B------:R-:W-:Y:S01]  /*43b0*/  FADD.FTZ R20, R24, -UR5 ;  /* 0x8000000518147e21 */ /* 0x000fe20008010000 */
[----:B------:R-:W-:Y:S01]  /*43c0*/  SHF.L.U32 R25, R25, 0x10, RZ ;  /* 0x0000001019197819 */ /* 0x000fe200000006ff */
[----:B------:R-:W-:Y:S01]  /*43d0*/  FADD.FTZ R21, R21, -UR5 ;  /* 0x8000000515157e21 */ /* 0x000fe20008010000 */
        /* <DEDUP_REMOVED lines=14> */
.L_x_2420:
        /* <DEDUP_REMOVED lines=15> */
.L_x_2422:
[----:B------:R-:W-:Y:S05]  /*45b0*/  BSYNC B0 ;  /* 0x0000000000007941 */ /* 0x000fea0003800000 */
.L_x_2421:
        /* <DEDUP_REMOVED lines=17> */
.L_x_2423:
        /* <DEDUP_REMOVED lines=15> */
.L_x_2425:
[----:B------:R-:W-:Y:S05]  /*47c0*/  BSYNC B0 ;  /* 0x0000000000007941 */ /* 0x000fea0003800000 */
.L_x_2424:
        /* <DEDUP_REMOVED lines=17> */
.L_x_2426:
        /* <DEDUP_REMOVED lines=15> */
.L_x_2428:
[----:B------:R-:W-:Y:S05]  /*49d0*/  BSYNC B0 ;  /* 0x0000000000007941 */ /* 0x000fea0003800000 */
.L_x_2427:
        /* <DEDUP_REMOVED lines=23> */
.L_x_2429:
        /* <DEDUP_REMOVED lines=14> */
.L_x_2431:
[----:B------:R-:W-:Y:S05]  /*4c30*/  BSYNC B0 ;  /* 0x0000000000007941 */ /* 0x000fea0003800000 */
.L_x_2430:
        /* <DEDUP_REMOVED lines=17> */
.L_x_2432:
        /* <DEDUP_REMOVED lines=14> */
.L_x_2434:
[----:B------:R-:W-:Y:S05]  /*4e30*/  BSYNC B0 ;  /* 0x0000000000007941 */ /* 0x000fea0003800000 */
.L_x_2433:
[----:B------:R-:W-:Y:S01]  /*4e40*/  FMUL.FTZ R28, R28, UR6 ;  /* 0x000000061c1c7c20 */ /* 0x000fe20008410000 */
[----:B------:R-:W-:Y:S01]  /*4e50*/  FMUL.FTZ R64, R64, UR6 ;  /* 0x0000000640407c20 */ /* 0x000fe20008410000 */
[----:B------:R-:W-:Y:S02]  /*4e60*/  SHF.L.U32 R29, R29, 0x10, RZ ;  /* 0x000000101d1d7819 */ /* 0x000fe400000006ff */
        /* <DEDUP_REMOVED lines=14> */
.L_x_2435:
        /* <DEDUP_REMOVED lines=16> */
.L_x_2437:
[----:B------:R-:W-:Y:S05]  /*5050*/  BSYNC B0 ;  /* 0x0000000000007941 */ /* 0x000fea0003800000 */
.L_x_2436:
[----:B------:R-:W-:Y:S01]  /*5060*/  FADD.FTZ R16, R29, -UR5 ;  /* 0x800000051d107e21 */ /* 0x000fe20008010000 */
[----:B------:R-:W-:Y:S01]  /*5070*/  FADD.FTZ R43, R43, -UR5 ;  /* 0x800000052b2b7e21 */ /* 0x000fe20008010000 */
[----:B--2---:R-:W-:Y:S01]  /*5080*/  SHF.L.U32 R21, R30, 0x10, RZ ;  /* 0x000000101e157819 */ /* 0x004fe200000006ff */
[----:B------:R-:W-:Y:S02]  /*5090*/  IMAD.U32 R42, R42, 0x10000, RZ ;  /* 0x000100002a2a7824 */ /* 0x000fe400078e00ff */
        /* <DEDUP_REMOVED lines=19> */
.L_x_2438:
        /* <DEDUP_REMOVED lines=16> */
.L_x_2440:
[----:B------:R-:W-:Y:S05]  /*52d0*/  BSYNC B0 ;  /* 0x0000000000007941 */ /* 0x000fea0003800000 */
.L_x_2439:
        /* <DEDUP_REMOVED lines=17> */
.L_x_2441:
        /* <DEDUP_REMOVED lines=16> */
.L_x_2443:
[----:B------:R-:W-:Y:S05]  /*54f0*/  BSYNC B0 ;  /* 0x0000000000007941 */ /* 0x000fea0003800000 */
.L_x_2442:
        /* <DEDUP_REMOVED lines=18> */
.L_x_2444:
[----:B------:R-:W-:Y:S01]  /*5620*/  ISETP.GE.U32.AND P5, PT, R21, UR14, PT ;  /* 0x0000000e15007c0c */ /* 0x000fe2000bfa6070 */
[----:B------:R-:W-:Y:S01]  /*5630*/  BSSY B0, `(.L_x_2445) ;  /* 0x0000012000007945 */ /* 0x000fe20003800000 */
[----:B012---:R-:W-:Y:S01]  /*5640*/  SHF.L.U32 R18, R13, 0x10, RZ ;  /* 0x000000100d127819 */ /* 0x007fe200000006ff */
[----:B------:R-:W-:Y:S01]  /*5650*/  IMAD.U32 R22, R22, 0x10000, RZ ;  /* 0x0001000016167824 */ /* 0x000fe200078e00ff */
        /* <DEDUP_REMOVED lines=15> */
.L_x_2446:
[----:B------:R-:W-:Y:S05]  /*5750*/  BSYNC B0 ;  /* 0x0000000000007941 */ /* 0x000fea0003800000 */
.L_x_2445:
        /* <DEDUP_REMOVED lines=22> */
.L_x_2447:
        /* <DEDUP_REMOVED lines=25> */
.L_x_2449:
[----:B------:R-:W-:Y:S05]  /*5a50*/  BSYNC B0 ;  /* 0x0000000000007941 */ /* 0x000fea0003800000 */
.L_x_2448:
        /* <DEDUP_REMOVED lines=11> */
.L_x_2450:
        /* <DEDUP_REMOVED lines=16> */
.L_x_2452:
[----:B------:R-:W-:Y:S05]  /*5c10*/  BSYNC B0 ;  /* 0x0000000000007941 */ /* 0x000fea0003800000 */
.L_x_2451:
        /* <DEDUP_REMOVED lines=9> */
.L_x_2454:
        /* <DEDUP_REMOVED lines=13> */
.L_x_3379:


//--------------------- .text._Z35group_norm_nhwc_fwd_one_pass_kernelI11Fp16IOFp32WLi64ELi8ELi128EEv26Group_norm_nhwc_fwd_params --------------------------
	.section	.text._Z35group_norm_nhwc_fwd_one_pass_kernelI11Fp16IOFp32WLi64ELi8ELi128EEv26Group_norm_nhwc_fwd_params,"ax",@progbits
	.align	128
        .global         _Z35group_norm_nhwc_fwd_one_pass_kernelI11Fp16IOFp32WLi64ELi8ELi128EEv26Group_norm_nhwc_fwd_params
        .type           _Z35group_norm_nhwc_fwd_one_pass_kernelI11Fp16IOFp32WLi64ELi8ELi128EEv26Group_norm_nhwc_fwd_params,@function
        .size           _Z35group_norm_nhwc_fwd_one_pass_kernelI11Fp16IOFp32WLi64ELi8ELi128EEv26Group_norm_nhwc_fwd_params,(.L_x_3380 - _Z35group_norm_nhwc_fwd_one_pass_kernelI11Fp16IOFp32WLi64ELi8ELi128EEv26Group_norm_nhwc_fwd_params)
        .other          _Z35group_norm_nhwc_fwd_one_pass_kernelI11Fp16IOFp32WLi64ELi8ELi128EEv26Group_norm_nhwc_fwd_params,@"STO_CUDA_ENTRY STV_DEFAULT"
_Z35group_norm_nhwc_fwd_one_pass_kernelI11Fp16IOFp32WLi64ELi8ELi128EEv26Group_norm_nhwc_fwd_params:
.text._Z35group_norm_nhwc_fwd_one_pass_kernelI11Fp16IOFp32WLi64ELi8ELi128EEv26Group_norm_nhwc_fwd_params:
        /* <DEDUP_REMOVED lines=30> */
.L_x_2473:
        /* <DEDUP_REMOVED lines=71> */
[----:B------:R-:W-:Y:S01]  /*0650*/  ISETP.NE.AND P3, PT, R10, RZ, PT ;  /* 0x000000ff0a00720c */ /* 0x000fe20003f65270 */
[--C-:B--2---:R-:W-:Y:S02]  /*0660*/  HADD2.F32 R18, -RZ, R12.reuse.H1_H1 ;  /* 0x3000000cff127230 */ /* 0x104fe40000004100 */
[----:B------:R-:W-:Y:S02]  /*0670*/  HADD2.F32 R11, -RZ, R12.H0_H0 ;  /* 0x2000000cff0b7230 */ /* 0x000fe40000004100 */
[--C-:B----4-:R-:W-:Y:S02]  /*0680*/  HADD2.F32 R28, -RZ, R14.reuse.H1_H1 ;  /* 0x3000000eff1c7230 */ /* 0x110fe40000004100 */
[----:B------:R-:W-:Y:S01]  /*0690*/  FMUL.FTZ R20, R18, R18 ;  /* 0x0000001212147220 */ /* 0x000fe20000410000 */
[----:B------:R-:W-:Y:S02]  /*06a0*/  HADD2.F32 R15, -RZ, R14.H0_H0 ;  /* 0x2000000eff0f7230 */ /* 0x000fe40000004100 */
[C---:B------:R-:W-:Y:S01]  /*06b0*/  FADD.FTZ R18, R11.reuse, R18 ;  /* 0x000000120b127221 */ /* 0x040fe20000010000 */
[----:B------:R-:W-:Y:S01]  /*06c0*/  FMUL.FTZ R19, R28, R28 ;  /* 0x0000001c1c137220 */ /* 0x000fe20000410000 */
[----:B------:R-:W-:Y:S01]  /*06d0*/  FFMA.FTZ R20, R11, R11, R20 ;  /* 0x0000000b0b147223 */ /* 0x000fe20000010014 */
[C---:B------:R-:W-:Y:S01]  /*06e0*/  FADD.FTZ R11, R15.reuse, R28 ;  /* 0x0000001c0f0b7221 */ /* 0x040fe20000010000 */
[----:B------:R-:W-:Y:S01]  /*06f0*/  FADD.FTZ R18, RZ, R18 ;  /* 0x00000012ff127221 */ /* 0x000fe20000010000 */
[----:B------:R-:W-:Y:S01]  /*0700*/  FFMA.FTZ R19, R15, R15, R19 ;  /* 0x0000000f0f137223 */ /* 0x000fe20000010013 */
[----:B------:R-:W-:-:S02]  /*0710*/  FADD.FTZ R20, RZ, R20 ;  /* 0x00000014ff147221 */ /* 0x000fc40000010000 */
        /* <DEDUP_REMOVED lines=40> */
.L_x_2456:
[----:B------:R-:W-:Y:S05]  /*09a0*/  BSYNC B0 ;  /* 0x0000000000007941 */ /* 0x000fea0003800000 */
.L_x_2455:
        /* <DEDUP_REMOVED lines=28> */
.L_x_2459:
[----:B-1----:R-:W2:Y:S04]  /*0b70*/  LDG.E.STRONG.GPU R10, desc[UR8][R8.64] ;  /* 0x00000008080a7981 */ /* 0x002ea8000c1ef900 */
[----:B--2---:R-:W-:Y:S01]  /*0b80*/  CCTL.IVALL ;  /* 0x00000000ff00798f */ /* 0x004fe20002000000 */
[----:B------:R-:W-:Y:S05]  /*0b90*/  YIELD ;  /* 0x0000000000007946 */ /* 0x000fea0003800000 */
[----:B------:R-:W-:-:S13]  /*0ba0*/  ISETP.NE.AND P0, PT, R10, R21, PT ;  /* 0x000000150a00720c */ /* 0x000fda0003f05270 */
[----:B------:R-:W-:Y:S05]  /*0bb0*/  @P0 BRA `(.L_x_2459) ;  /* 0xfffffffc00ec0947 */ /* 0x000fea000383ffff */
.L_x_2458:
        /* <DEDUP_REMOVED lines=17> */
.L_x_2463:
        /* <DEDUP_REMOVED lines=115> */
.L_x_2462:
        /* <DEDUP_REMOVED lines=61> */
.L_x_2464:
[----:B------:R-:W-:-:S13]  /*17d0*/  ISETP.NE.OR P0, PT, R20, RZ, P0 ;  /* 0x000000ff1400720c */ /* 0x000fda0000705670 */
[----:B------:R-:W-:Y:S05]  /*17e0*/  @!P0 BRA `(.L_x_2460) ;  /* 0x00000000007c8947 */ /* 0x000fea0003800000 */
.L_x_2461:
        /* <DEDUP_REMOVED lines=31> */
.L_x_2460:
        /* <DEDUP_REMOVED lines=11> */
.L_x_2466:
[----:B------:R-:W-:Y:S05]  /*1a90*/  BSYNC B0 ;  /* 0x0000000000007941 */ /* 0x000fea0003800000 */
.L_x_2465:
        /* <DEDUP_REMOVED lines=16> */
.L_x_2457:
        /* <DEDUP_REMOVED lines=26> */
[----:B0-----:R-:W-:-:S02]  /*1d40*/  HADD2.F32 R17, -RZ, R12.H0_H0 ;  /* 0x2000000cff117230 */ /* 0x001fc40000004100 */
[--C-:B-1----:R-:W-:Y:S01]  /*1d50*/  HADD2.F32 R21, -RZ, R14.reuse.H0_H0 ;  /* 0x2000000eff157230 */ /* 0x102fe20000004100 */
[----:B------:R-:W0:Y:S01]  /*1d60*/  LDS.64 R18, [UR5+0x30] ;  /* 0x00003005ff127984 */ /* 0x000e220008000a00 */
[----:B--2---:R-:W-:Y:S02]  /*1d70*/  HADD2.F32 R27, -RZ, R14.H1_H1 ;  /* 0x3000000eff1b7230 */ /* 0x004fe40000004100 */
[----:B0-----:R-:W-:-:S04]  /*1d80*/  FMUL.FTZ R18, R18, UR11 ;  /* 0x0000000b12127c20 */ /* 0x001fc80008410000 */
[----:B------:R-:W-:Y:S01]  /*1d90*/  FMUL.FTZ R15, R18, R18 ;  /* 0x00000012120f7220 */ /* 0x000fe20000410000 */
[--C-:B------:R-:W-:Y:S01]  /*1da0*/  FADD.FTZ R20, R21, -R18.reuse ;  /* 0x8000001215147221 */ /* 0x100fe20000010000 */
[----:B------:R-:W-:Y:S02]  /*1db0*/  FADD.FTZ R26, R27, -R18 ;  /* 0x800000121b1a7221 */ /* 0x000fe40000010000 */
[----:B------:R-:W-:-:S05]  /*1dc0*/  FFMA.FTZ R15, R19, UR11, -R15 ;  /* 0x0000000b130f7c23 */ /* 0x000fca000801080f */
[----:B------:R-:W-:-:S13]  /*1dd0*/  FSETP.GTU.FTZ.AND P0, PT, R15, RZ, PT ;  /* 0x000000ff0f00720b */ /* 0x000fda0003f1c000 */
[----:B------:R-:W0:Y:S02]  /*1de0*/  @P0 LDC R19, c[0x0][0x238] ;  /* 0x00008e00ff130b82 */ /* 0x000e240000000800 */
[----:B0-----:R-:W-:Y:S01]  /*1df0*/  @P0 FADD.FTZ R16, R15, R19 ;  /* 0x000000130f100221 */ /* 0x001fe20000010000 */
[----:B------:R-:W-:Y:S01]  /*1e00*/  HFMA2.MMA R15, -RZ, RZ, 1.875, 0 ;  /* 0x3f800000ff0f7435 */ /* 0x000fe200000001ff */
[----:B------:R-:W-:Y:S02]  /*1e10*/  HADD2.F32 R19, -RZ, R12.H1_H1 ;  /* 0x3000000cff137230 */ /* 0x000fe40000004100 */
[----:B------:R-:W-:-:S03]  /*1e20*/  FADD.FTZ R12, R17, -R18 ;  /* 0x80000012110c7221 */ /* 0x000fc60000010000 */
[----:B------:R-:W-:-:S04]  /*1e30*/  FADD.FTZ R14, R19, -R18 ;  /* 0x80000012130e7221 */ /* 0x000fc80000010000 */
[----:B------:R-:W0:Y:S01]  /*1e40*/  @P0 MUFU.RSQ R15, R16 ;  /* 0x00000010000f0308 */ /* 0x000e220000001400 */
[----:B------:R-:W-:Y:S01]  /*1e50*/  ISETP.NE.AND P0, PT, RZ, UR10, PT ;  /* 0x0000000aff007c0c */ /* 0x000fe2000bf05270 */
        /* <DEDUP_REMOVED lines=8> */
[----:B------:R-:W-:-:S04]  /*1ee0*/  FFMA.FTZ R17, R9, R18, R11 ;  /* 0x0000001209117223 */ /* 0x000fc8000001000b */
        /* <DEDUP_REMOVED lines=11> */
.L_x_2467:
[----:B------:R-:W-:Y:S04]  /*1fa0*/  BSSY B0, `(.L_x_2468) ;  /* 0x000000e000007945 */ /* 0x000fe80003800000 */
[----:B------:R-:W-:Y:S05]  /*1fb0*/  @!P1 BRA `(.L_x_2469) ;  /* 0x0000000000309947 */ /* 0x000fea0003800000 */
[----:B------:R-:W-:Y:S01]  /*1fc0*/  ULDC.64 UR12, c[0x0][0x270] ;  /* 0x00009c00000c7ab9 */ /* 0x000fe20000000a00 */
[----:B------:R-:W-:Y:S01]  /*1fd0*/  MOV R8, R22 ;  /* 0x0000001600087202 */ /* 0x000fe20000000f00 */
[----:B------:R-:W-:Y:S01]  /*1fe0*/  IMAD R10, R13, UR12, RZ ;  /* 0x0000000c0d0a7c24 */ /* 0x000fe2000f8e02ff */
[----:B------:R-:W-:Y:S02]  /*1ff0*/  MOV R9, R25 ;  /* 0x0000001900097202 */ /* 0x000fe40000000f00 */
[----:B------:R-:W-:Y:S01]  /*2000*/  F2FP.F16.F32.PACK_AB R17, R17, R16 ;  /* 0x000000101111723e */ /* 0x000fe200000000ff */
[C---:B------:R-:W-:Y:S02]  /*2010*/  IMAD R11, R3.reuse, UR13, R10 ;  /* 0x0000000d030b7c24 */ /* 0x040fe4000f8e020a */
[----:B------:R-:W-:Y:S01]  /*2020*/  IMAD.WIDE.U32 R8, R3, UR12, R8 ;  /* 0x0000000c03087c25 */ /* 0x000fe2000f8e0008 */
[----:B------:R-:W-:Y:S02]  /*2030*/  ULDC.64 UR12, c[0x0][0x210] ;  /* 0x00008400000c7ab9 */ /* 0x000fe40000000a00 */
[----:B------:R-:W-:-:S02]  /*2040*/  LEA R10, P2, R8, UR12, 0x1 ;  /* 0x0000000c080a7c11 */ /* 0x000fc4000f8408ff */
[----:B------:R-:W-:-:S04]  /*2050*/  IADD3 R11, R9, R11, RZ ;  /* 0x0000000b090b7210 */ /* 0x000fc80007ffe0ff */
[----:B------:R-:W-:-:S05]  /*2060*/  LEA.HI.X R11, R8, UR13, R11, 0x1, P2 ;  /* 0x0000000d080b7c11 */ /* 0x000fca00090f0c0b */
[----:B------:R0:W-:Y:S02]  /*2070*/  STG.E desc[UR8][R10.64], R17 ;  /* 0x000000110a007986 */ /* 0x0001e4000c101908 */
.L_x_2469:
[----:B------:R-:W-:Y:S05]  /*2080*/  BSYNC B0 ;  /* 0x0000000000007941 */ /* 0x000fea0003800000 */
.L_x_2468:
        /* <DEDUP_REMOVED lines=11> */
.L_x_2470:
        /* <DEDUP_REMOVED lines=19> */
.L_x_2472:
[----:B------:R-:W-:Y:S05]  /*2270*/  BSYNC B0 ;  /* 0x0000000000007941 */ /* 0x000fea0003800000 */
.L_x_2471:
[----:B---3--:R-:W-:Y:S02]  /*2280*/  IADD3 R6, R5, R6, RZ ;  /* 0x0000000605067210 */ /* 0x008fe40007ffe0ff */
[----:B------:R-:W-:Y:S02]  /*2290*/  IADD3 R4, R4, 0x1, RZ ;  /* 0x0000000104047810 */ /* 0x000fe40007ffe0ff */
[----:B------:R-:W-:-:S13]  /*22a0*/  ISETP.GE.AND P0, PT, R6, UR4, PT ;  /* 0x0000000406007c0c */ /* 0x000fda000bf06270 */
[----:B------:R-:W-:Y:S05]  /*22b0*/  @!P0 BRA `(.L_x_2473) ;  /* 0xffffffdc00c88947 */ /* 0x000fea000383ffff */
[----:B------:R-:W-:Y:S05]  /*22c0*/  EXIT ;  /* 0x000000000000794d */ /* 0x000fea0003800000 */
.L_x_2474:
        /* <DEDUP_REMOVED lines=11> */
.L_x_3380:


//--------------------- .text._Z35group_norm_nhwc_fwd_one_pass_kernelI11Fp16IOFp32WLi128ELi8ELi128EEv26Group_norm_nhwc_fwd_params --------------------------
	.section	.text._Z35group_norm_nhwc_fwd_one_pass_kernelI11Fp16IOFp32WLi128ELi8ELi128EEv26Group_norm_nhwc_fwd_params,"ax",@progbits
	.align	128
        .global         _Z35group_norm_nhwc_fwd_one_pass_kernelI11Fp16IOFp32WLi128ELi8ELi128EEv26Group_norm_nhwc_fwd_params
        .type           _Z35group_norm_nhwc_fwd_one_pass_kernelI11Fp16IOFp32WLi128ELi8ELi128EEv26Group_norm_nhwc_fwd_params,@function
        .size           _Z35group_norm_nhwc_fwd_one_pass_kernelI11Fp16IOFp32WLi128ELi8ELi128EEv26Group_norm_nhwc_fwd_params,(.L_x_3381 - _Z35group_norm_nhwc_fwd_one_pass_kernelI11Fp16IOFp32WLi128ELi8ELi128EEv26Group_norm_nhwc_fwd_params)
        .other          _Z35group_norm_nhwc_fwd_one_pass_kernelI11Fp16IOFp32WLi128ELi8ELi128EEv26Group_norm_nhwc_fwd_params,@"STO_CUDA_ENTRY STV_DEFAULT"
_Z35group_norm_nhwc_fwd_one_pass_kernelI11Fp16IOFp32WLi128ELi8ELi128EEv26Group_norm_nhwc_fwd_params:
.text._Z35group_norm_nhwc_fwd_one_pass_kernelI11Fp16IOFp32WLi128ELi8ELi128EEv26Group_norm_nhwc_fwd_params:
        /* <DEDUP_REMOVED lines=10> */
[----:B------:R-:W-:Y:S01]  /*00a0*/  MOV R6, R0 ;  /* 0x0000000000067202 */ /* 0x000fe20000000f00 */
[----:B------:R-:W-:Y:S01]  /*00b0*/  ULDC.64 UR8, c[0x0][0x208] ;  /* 0x0000820000087ab9 */ /* 0x000fe20000000a00 */
[----:B------:R-:W-:-:S04]  /*00c0*/  ISETP.NE.U32.AND P0, PT, RZ, UR4, PT ;  /* 0x00000004ff007c0c */ /* 0x000fc8000bf05070 */
[----:B------:R-:W1:Y:S08]  /*00d0*/  LDC R3, c[0x0][0x10] ;  /* 0x00000400ff037b82 */ /* 0x000e700000000800 */
[----:B------:R-:W2:Y:S01]  /*00e0*/  LDC R2, c[0x0][0xc] ;  /* 0x00000300ff027b82 */ /* 0x000ea20000000800 */
[----:B0-----:R-:W-:Y:S01]  /*00f0*/  LOP3.LUT P1, RZ, R4, UR6, RZ, 0xfc, !PT ;  /* 0x0000000604ff7c12 */ /* 0x001fe2000f82fcff */
[----:B------:R-:W-:-:S03]  /*0100*/  HFMA2.MMA R4, -RZ, RZ, 0, 0 ;  /* 0x00000000ff047435 */ /* 0x000fc600000001ff */
[----:B------:R-:W-:-:S13]  /*0110*/  ISETP.NE.AND.EX P1, PT, RZ, UR5, !P1, P0 ;  /* 0x00000005ff007c0c */ /* 0x000fda000cf25300 */
.L_x_2499:
[----:B012---:R-:W0:Y:S01]  /*0120*/  LDC R11, c[0x0][0x288] ;  /* 0x0000a200ff0b7b82 */ /* 0x007e220000000800 */
[----:B---3--:R-:W3:Y:S01]  /*0130*/  S2R R5, SR_TID.X ;  /* 0x0000000000057919 */ /* 0x008ee20000002100 */
[----:B------:R-:W-:Y:S01]  /*0140*/  IABS R12, R6 ;  /* 0x00000006000c7213 */ /* 0x000fe20000000000 */
[----:B------:R-:W-:Y:S01]  /*0150*/  ULDC.64 UR4, c[0x0][0x278] ;  /* 0x00009e0000047ab9 */ /* 0x000fe20000000a00 */
[----:B------:R-:W-:Y:S01]  /*0160*/  ULDC.64 UR10, c[0x0][0x280] ;  /* 0x0000a000000a7ab9 */ /* 0x000fe20000000a00 */
[----:B0-----:R-:W-:-:S04]  /*0170*/  IABS R10, R11 ;  /* 0x0000000b000a7213 */ /* 0x001fc80000000000 */
[----:B------:R-:W0:Y:S01]  /*0180*/  I2F.RP R7, R10 ;  /* 0x0000000a00077306 */ /* 0x000e220000209400 */
[----:B---3--:R-:W-:-:S07]  /*0190*/  SHF.R.U32.HI R29, RZ, 0x2, R5 ;  /* 0x00000002ff1d7819 */ /* 0x008fce0000011605 */
[----:B0-----:R-:W0:Y:S02]  /*01a0*/  MUFU.RCP R7, R7 ;  /* 0x0000000700077308 */ /* 0x001e240000001000 */
[----:B0-----:R-:W-:-:S06]  /*01b0*/  IADD3 R8, R7, 0xffffffe, RZ ;  /* 0x0ffffffe07087810 */ /* 0x001fcc0007ffe0ff */
[----:B------:R0:W3:Y:S02]  /*01c0*/  F2I.FTZ.U32.TRUNC.NTZ R9, R8 ;  /* 0x0000000800097305 */ /* 0x0000e4000021f000 */
[----:B0-----:R-:W-:Y:S02]  /*01d0*/  MOV R8, RZ ;  /* 0x000000ff00087202 */ /* 0x001fe40000000f00 */
[----:B---3--:R-:W-:-:S05]  /*01e0*/  IADD3 R13, RZ, -R9, RZ ;  /* 0x80000009ff0d7210 */ /* 0x008fca0007ffe0ff */
[----:B------:R-:W-:-:S04]  /*01f0*/  IMAD R13, R13, R10, RZ ;  /* 0x0000000a0d0d7224 */ /* 0x000fc800078e02ff */
[----:B------:R-:W-:Y:S02]  /*0200*/  IMAD.HI.U32 R9, R9, R13, R8 ;  /* 0x0000000d09097227 */ /* 0x000fe400078e0008 */
[----:B------:R-:W0:Y:S04]  /*0210*/  LDC R8, c[0x0][0x294] ;  /* 0x0000a500ff087b82 */ /* 0x000e280000000800 */
[----:B------:R-:W-:-:S05]  /*0220*/  IMAD.HI.U32 R9, R9, R12, RZ ;  /* 0x0000000c09097227 */ /* 0x000fca00078e00ff */
[----:B------:R-:W-:-:S05]  /*0230*/  IADD3 R7, -R9, RZ, RZ ;  /* 0x000000ff09077210 */ /* 0x000fca0007ffe1ff */
[----:B------:R-:W-:-:S05]  /*0240*/  IMAD R7, R10, R7, R12 ;  /* 0x000000070a077224 */ /* 0x000fca00078e020c */
[----:B------:R-:W-:Y:S01]  /*0250*/  ISETP.GT.U32.AND P4, PT, R10, R7, PT ;  /* 0x000000070a00720c */ /* 0x000fe20003f84070 */
[----:B0-----:R-:W-:-:S05]  /*0260*/  IMAD R29, R8, UR6, R29 ;  /* 0x00000006081d7c24 */ /* 0x001fca000f8e021d */
[----:B------:R-:W-:Y:S02]  /*0270*/  ISETP.GE.U32.AND P0, PT, R29, UR4, PT ;  /* 0x000000041d007c0c */ /* 0x000fe4000bf06070 */
[----:B------:R-:W-:-:S05]  /*0280*/  SHF.R.S32.HI R17, RZ, 0x1f, R29 ;  /* 0x0000001fff117819 */ /* 0x000fca000001141d */
[-C--:B------:R-:W-:Y:S02]  /*0290*/  @!P4 IADD3 R7, R7, -R10.reuse, RZ ;  /* 0x8000000a0707c210 */ /* 0x080fe40007ffe0ff */
[----:B------:R-:W-:Y:S02]  /*02a0*/  @!P4 IADD3 R9, R9, 0x1, RZ ;  /* 0x000000010909c810 */ /* 0x000fe40007ffe0ff */
[----:B------:R-:W-:Y:S02]  /*02b0*/  ISETP.GE.U32.AND P3, PT, R7, R10, PT ;  /* 0x0000000a0700720c */ /* 0x000fe40003f66070 */
[----:B------:R-:W-:Y:S02]  /*02c0*/  LOP3.LUT R7, R6, R11, RZ, 0x3c, !PT ;  /* 0x0000000b06077212 */ /* 0x000fe400078e3cff */
[----:B------:R-:W-:Y:S02]  /*02d0*/  ISETP.GE.AND.EX P0, PT, R17, UR5, PT, P0 ;  /* 0x0000000511007c0c */ /* 0x000fe4000bf06300 */
[----:B------:R-:W-:-:S02]  /*02e0*/  ISETP.GE.AND P2, PT, R7, RZ, PT ;  /* 0x000000ff0700720c */ /* 0x000fc40003f46270 */
[----:B------:R-:W-:Y:S02]  /*02f0*/  ISETP.NE.AND P4, PT, R11, RZ, PT ;  /* 0x000000ff0b00720c */ /* 0x000fe40003f85270 */
[----:B------:R-:W-:Y:S02]  /*0300*/  ISETP.LT.U32.AND P0, PT, R5, 0x80, !P0 ;  /* 0x000000800500780c */ /* 0x000fe40004701070 */
[----:B------:R-:W-:Y:S02]  /*0310*/  IADD3 R7, R29, 0x20, RZ ;  /* 0x000000201d077810 */ /* 0x000fe40007ffe0ff */
[----:B------:R-:W-:Y:S02]  /*0320*/  @P3 IADD3 R9, R9, 0x1, RZ ;  /* 0x0000000109093810 */ /* 0x000fe40007ffe0ff */
[----:B------:R-:W-:Y:S02]  /*0330*/  SHF.R.S32.HI R15, RZ, 0x1f, R7 ;  /* 0x0000001fff0f7819 */ /* 0x000fe40000011407 */
[----:B------:R-:W-:-:S02]  /*0340*/  MOV R23, R9 ;  /* 0x0000000900177202 */ /* 0x000fc40000000f00 */
[----:B------:R-:W-:Y:S02]  /*0350*/  SHF.L.U32 R10, R5, 0x1, RZ ;  /* 0x00000001050a7819 */ /* 0x000fe400000006ff */
[----:B------:R-:W-:Y:S01]  /*0360*/  @!P2 IADD3 R23, -R23, RZ, RZ ;  /* 0x000000ff1717a210 */ /* 0x000fe20007ffe1ff */
[----:B------:R-:W0:Y:S01]  /*0370*/  @P0 LDC.64 R8, c[0x0][0x270] ;  /* 0x00009c00ff080b82 */ /* 0x000e220000000a00 */
[----:B------:R-:W-:Y:S02]  /*0380*/  @!P4 LOP3.LUT R23, RZ, R11, RZ, 0x33, !PT ;  /* 0x0000000bff17c212 */ /* 0x000fe400078e33ff */
[----:B------:R-:W-:Y:S02]  /*0390*/  ISETP.GE.U32.AND P2, PT, R7, UR4, PT ;  /* 0x0000000407007c0c */ /* 0x000fe4000bf46070 */
[----:B------:R-:W-:Y:S02]  /*03a0*/  IADD3 R12, -R23, RZ, RZ ;  /* 0x000000ff170c7210 */ /* 0x000fe40007ffe1ff */
[----:B------:R-:W-:-:S02]  /*03b0*/  ISETP.GE.AND.EX P2, PT, R15, UR5, PT, P2 ;  /* 0x000000050f007c0c */ /* 0x000fc4000bf46320 */
[----:B------:R-:W-:Y:S01]  /*03c0*/  LOP3.LUT R10, R10, 0x6, RZ, 0xc0, !PT ;  /* 0x000000060a0a7812 */ /* 0x000fe200078ec0ff */
[----:B------:R-:W-:Y:S01]  /*03d0*/  IMAD R11, R11, R12, R6 ;  /* 0x0000000c0b0b7224 */ /* 0x000fe200078e0206 */
[----:B------:R-:W-:Y:S02]  /*03e0*/  SHF.R.S32.HI R12, RZ, 0x1f, R23 ;  /* 0x0000001fff0c7819 */ /* 0x000fe40000011417 */
[----:B------:R-:W-:Y:S02]  /*03f0*/  ISETP.LT.U32.AND P2, PT, R5, 0x80, !P2 ;  /* 0x000000800500780c */ /* 0x000fe40005741070 */
[----:B------:R-:W-:Y:S01]  /*0400*/  LEA R26, R11, R10, 0x3 ;  /* 0x0000000a0b1a7211 */ /* 0x000fe200078e18ff */
[----:B------:R-:W-:Y:S01]  /*0410*/  IMAD R12, R12, UR10, RZ ;  /* 0x0000000a0c0c7c24 */ /* 0x000fe2000f8e02ff */
[----:B------:R-:W-:Y:S02]  /*0420*/  IADD3 R16, R29, 0x60, RZ ;  /* 0x000000601d107810 */ /* 0x000fe40007ffe0ff */
[----:B------:R-:W-:Y:S01]  /*0430*/  SHF.R.S32.HI R27, RZ, 0x1f, R26 ;  /* 0x0000001fff1b7819 */ /* 0x000fe2000001141a */
[----:B------:R-:W-:Y:S01]  /*0440*/  IMAD R25, R23, UR11, R12 ;  /* 0x0000000b17197c24 */ /* 0x000fe2000f8e020c */
[----:B------:R-:W-:Y:S01]  /*0450*/  ISETP.GE.U32.AND P4, PT, R16, UR4, PT ;  /* 0x0000000410007c0c */ /* 0x000fe2000bf86070 */
[----:B------:R-:W3:Y:S01]  /*0460*/  @P0 LDC.64 R12, c[0x0][0x220] ;  /* 0x00008800ff0c0b82 */ /* 0x000ee20000000a00 */
[----:B------:R-:W-:Y:S01]  /*0470*/  SHF.R.S32.HI R21, RZ, 0x1f, R16 ;  /* 0x0000001fff157819 */ /* 0x000fe20000011410 */
[----:B0-----:R-:W-:Y:S01]  /*0480*/  @P0 IMAD R14, R17, R8, RZ ;  /* 0x00000008110e0224 */ /* 0x001fe200078e02ff */
[----:B------:R-:W-:Y:S01]  /*0490*/  IADD3 R17, R29, 0x40, RZ ;  /* 0x000000401d117810 */ /* 0x000fe20007ffe0ff */
[----:B------:R-:W-:Y:S01]  /*04a0*/  IMAD.WIDE.U32 R22, R23, UR10, R26 ;  /* 0x0000000a17167c25 */ /* 0x000fe2000f8e001a */
[----:B------:R-:W-:-:S02]  /*04b0*/  ISETP.GE.AND.EX P4, PT, R21, UR5, PT, P4 ;  /* 0x0000000515007c0c */ /* 0x000fc4000bf86340 */
[----:B------:R-:W-:Y:S01]  /*04c0*/  ISETP.GE.U32.AND P3, PT, R17, UR4, PT ;  /* 0x0000000411007c0c */ /* 0x000fe2000bf66070 */
[----:B------:R-:W0:Y:S01]  /*04d0*/  @P2 LDC.64 R10, c[0x0][0x270] ;  /* 0x00009c00ff0a2b82 */ /* 0x000e220000000a00 */
[----:B------:R-:W-:Y:S01]  /*04e0*/  SHF.R.S32.HI R19, RZ, 0x1f, R17 ;  /* 0x0000001fff137819 */ /* 0x000fe20000011411 */
[----:B------:R-:W-:Y:S01]  /*04f0*/  @P0 IMAD R31, R29, R9, R14 ;  /* 0x000000091d1f0224 */ /* 0x000fe200078e020e */
[----:B------:R-:W-:Y:S02]  /*0500*/  IADD3 R25, R23, R25, RZ ;  /* 0x0000001917197210 */ /* 0x000fe40007ffe0ff */
[----:B------:R-:W-:Y:S02]  /*0510*/  @P0 MOV R24, R22 ;  /* 0x0000001600180202 */ /* 0x000fe40000000f00 */
[----:B------:R-:W-:Y:S02]  /*0520*/  ISETP.GE.AND.EX P3, PT, R19, UR5, PT, P3 ;  /* 0x0000000513007c0c */ /* 0x000fe4000bf66330 */
[----:B------:R-:W-:Y:S01]  /*0530*/  ISETP.LT.U32.AND P4, PT, R5, 0x80, !P4 ;  /* 0x000000800500780c */ /* 0x000fe20006781070 */
[----:B------:R-:W-:Y:S01]  /*0540*/  @P0 IMAD.WIDE.U32 R28, R29, R8, R24 ;  /* 0x000000081d1c0225 */ /* 0x000fe200078e0018 */
[----:B------:R-:W-:Y:S01]  /*0550*/  ISETP.LT.U32.AND P3, PT, R5, 0x80, !P3 ;  /* 0x000000800500780c */ /* 0x000fe20005f61070 */
[----:B------:R-:W4:Y:S03]  /*0560*/  @P2 LDC.64 R8, c[0x0][0x220] ;  /* 0x00008800ff082b82 */ /* 0x000f260000000a00 */
[----:B------:R-:W-:-:S02]  /*0570*/  @P0 IADD3 R14, R29, R31, RZ ;  /* 0x0000001f1d0e0210 */ /* 0x000fc40007ffe0ff */
[----:B---3--:R-:W-:-:S04]  /*0580*/  @P0 LEA R30, P5, R28, R12, 0x1 ;  /* 0x0000000c1c1e0211 */ /* 0x008fc800078a08ff */
[----:B------:R-:W-:Y:S02]  /*0590*/  @P0 LEA.HI.X R31, R28, R13, R14, 0x1, P5 ;  /* 0x0000000d1c1f0211 */ /* 0x000fe400028f0c0e */
[----:B------:R-:W-:Y:S01]  /*05a0*/  @P2 MOV R14, R22 ;  /* 0x00000016000e2202 */ /* 0x000fe20000000f00 */
[-C--:B0-----:R-:W-:Y:S01]  /*05b0*/  @P2 IMAD R18, R15, R10.reuse, RZ ;  /* 0x0000000a0f122224 */ /* 0x081fe200078e02ff */
[----:B------:R-:W-:Y:S01]  /*05c0*/  @P2 MOV R15, R25 ;  /* 0x00000019000f2202 */ /* 0x000fe20000000f00 */
[----:B------:R-:W0:Y:S02]  /*05d0*/  @P3 LDC.64 R12, c[0x0][0x270] ;  /* 0x00009c00ff0c3b82 */ /* 0x000e240000000a00 */
[C---:B------:R-:W-:Y:S02]  /*05e0*/  @P2 IMAD R18, R7.reuse, R11, R18 ;  /* 0x0000000b07122224 */ /* 0x040fe400078e0212 */
[----:B------:R-:W-:Y:S01]  /*05f0*/  @P2 IMAD.WIDE.U32 R14, R7, R10, R14 ;  /* 0x0000000a070e2225 */ /* 0x000fe200078e000e */
[----:B------:R-:W-:-:S03]  /*0600*/  MOV R7, RZ ;  /* 0x000000ff00077202 */ /* 0x000fc60000000f00 */
[----:B------:R-:W3:Y:S01]  /*0610*/  @P4 LDC.64 R10, c[0x0][0x270] ;  /* 0x00009c00ff0a4b82 */ /* 0x000ee20000000a00 */
[----:B------:R-:W-:Y:S02]  /*0620*/  @P2 IADD3 R18, R15, R18, RZ ;  /* 0x000000120f122210 */ /* 0x000fe40007ffe0ff */
[C---:B----4-:R-:W-:Y:S01]  /*0630*/  @P2 LEA R28, P5, R14.reuse, R8, 0x1 ;  /* 0x000000080e1c2211 */ /* 0x050fe200078a08ff */
[----:B------:R-:W4:Y:S03]  /*0640*/  @P0 LDG.E R7, desc[UR8][R30.64] ;  /* 0x000000081e070981 */ /* 0x000f26000c1e1900 */
[----:B------:R-:W-:Y:S02]  /*0650*/  @P2 LEA.HI.X R29, R14, R9, R18, 0x1, P5 ;  /* 0x000000090e1d2211 */ /* 0x000fe400028f0c12 */
[----:B------:R-:W5:Y:S08]  /*0660*/  @P3 LDC.64 R14, c[0x0][0x220] ;  /* 0x00008800ff0e3b82 */ /* 0x000f700000000a00 */
[----:B------:R-:W1:Y:S01]  /*0670*/  @P4 LDC.64 R8, c[0x0][0x220] ;  /* 0x00008800ff084b82 */ /* 0x000e620000000a00 */
[----:B0-----:R-:W-:Y:S01]  /*0680*/  @P3 IMAD R18, R19, R12, RZ ;  /* 0x0000000c13123224 */ /* 0x001fe200078e02ff */
[----:B------:R-:W-:-:S03]  /*0690*/  @P3 MOV R19, R25 ;  /* 0x0000001900133202 */ /* 0x000fc60000000f00 */
[----:B------:R-:W-:Y:S02]  /*06a0*/  @P3 IMAD R13, R17, R13, R18 ;  /* 0x0000000d110d3224 */ /* 0x000fe400078e0212 */
[----:B---3--:R-:W-:Y:S01]  /*06b0*/  @P4 IMAD R21, R21, R10, RZ ;  /* 0x0000000a15154224 */ /* 0x008fe200078e02ff */
[-C--:B------:R-:W-:Y:S02]  /*06c0*/  @P3 MOV R18, R22.reuse ;  /* 0x0000001600123202 */ /* 0x080fe40000000f00 */
[----:B------:R-:W-:Y:S01]  /*06d0*/  @P4 MOV R20, R22 ;  /* 0x0000001600144202 */ /* 0x000fe20000000f00 */
[----:B------:R-:W-:Y:S01]  /*06e0*/  @P4 IMAD R11, R16, R11, R21 ;  /* 0x0000000b100b4224 */ /* 0x000fe200078e0215 */
[----:B------:R-:W-:Y:S01]  /*06f0*/  @P4 MOV R21, R25 ;  /* 0x0000001900154202 */ /* 0x000fe20000000f00 */
[----:B------:R-:W-:Y:S01]  /*0700*/  @P3 IMAD.WIDE.U32 R18, R17, R12, R18 ;  /* 0x0000000c11123225 */ /* 0x000fe200078e0012 */
[----:B------:R-:W-:-:S03]  /*0710*/  MOV R12, RZ ;  /* 0x000000ff000c7202 */ /* 0x000fc60000000f00 */
[----:B------:R-:W-:Y:S01]  /*0720*/  @P4 IMAD.WIDE.U32 R20, R16, R10, R20 ;  /* 0x0000000a10144225 */ /* 0x000fe200078e0014 */
[----:B------:R-:W-:Y:S02]  /*0730*/  @P3 IADD3 R13, R19, R13, RZ ;  /* 0x0000000d130d3210 */ /* 0x000fe40007ffe0ff */
[----:B-----5:R-:W-:Y:S01]  /*0740*/  @P3 LEA R10, P0, R18, R14, 0x1 ;  /* 0x0000000e120a3211 */ /* 0x020fe200078008ff */
[----:B------:R-:W3:Y:S01]  /*0750*/  @P2 LDG.E R12, desc[UR8][R28.64] ;  /* 0x000000081c0c2981 */ /* 0x000ee2000c1e1900 */
[----:B------:R-:W-:Y:S02]  /*0760*/  @P4 IADD3 R14, R21, R11, RZ ;  /* 0x0000000b150e4210 */ /* 0x000fe40007ffe0ff */
[----:B-1----:R-:W-:Y:S02]  /*0770*/  @P4 LEA R8, P2, R20, R8, 0x1 ;  /* 0x0000000814084211 */ /* 0x002fe400078408ff */
[----:B------:R-:W-:Y:S02]  /*0780*/  @P3 LEA.HI.X R11, R18, R15, R13, 0x1, P0 ;  /* 0x0000000f120b3211 */ /* 0x000fe400000f0c0d */
[----:B------:R-:W-:-:S02]  /*0790*/  MOV R13, RZ ;  /* 0x000000ff000d7202 */ /* 0x000fc40000000f00 */
[----:B------:R-:W-:Y:S02]  /*07a0*/  @P4 LEA.HI.X R9, R20, R9, R14, 0x1, P2 ;  /* 0x0000000914094211 */ /* 0x000fe400010f0c0e */
[----:B------:R-:W-:Y:S02]  /*07b0*/  MOV R14, RZ ;  /* 0x000000ff000e7202 */ /* 0x000fe40000000f00 */
[----:B------:R0:W5:Y:S04]  /*07c0*/  @P3 LDG.E R13, desc[UR8][R10.64] ;  /* 0x000000080a0d3981 */ /* 0x000168000c1e1900 */
[----:B------:R-:W2:Y:S01]  /*07d0*/  @P4 LDG.E R14, desc[UR8][R8.64] ;  /* 0x00000008080e4981 */ /* 0x000ea2000c1e1900 */
[----:B------:R-:W1:Y:S02]  /*07e0*/  S2R R19, SR_LANEID ;  /* 0x0000000000137919 */ /* 0x000e640000000000 */
[C---:B-1----:R-:W-:Y:S01]  /*07f0*/  ISETP.GT.AND P0, PT, R19.reuse, 0x1e, PT ;  /* 0x0000001e1300780c */ /* 0x042fe20003f04270 */
[----:B------:R-:W1:Y:S01]  /*0800*/  S2UR UR5, SR_CgaCtaId ;  /* 0x00000000000579c3 */ /* 0x000e620000008800 */
[----:B------:R-:W-:Y:S01]  /*0810*/  UMOV UR4, 0x400 ;  /* 0x0000040000047882 */ /* 0x000fe20000000000 */
[----:B------:R-:W-:Y:S01]  /*0820*/  ISETP.NE.AND P2, PT, R19, RZ, PT ;  /* 0x000000ff1300720c */ /* 0x000fe20003f45270 */
[----:B-1----:R-:W-:Y:S01]  /*0830*/  ULEA UR4, UR5, UR4, 0x18 ;  /* 0x0000000405047291 */ /* 0x002fe2000f8ec03f */
[----:B----4-:R-:W-:-:S02]  /*0840*/  HADD2.F32 R16, -RZ, R7.H1_H1 ;  /* 0x30000007ff107230 */ /* 0x010fc40000004100 */
[----:B------:R-:W-:-:S03]  /*0850*/  HADD2.F32 R15, -RZ, R7.H0_H0 ;  /* 0x20000007ff0f7230 */ /* 0x000fc60000004100 */
[----:B------:R-:W-:Y:S02]  /*0860*/  FMUL.FTZ R18, R16, R16 ;  /* 0x0000001010127220 */ /* 0x000fe40000410000 */
[C---:B------:R-:W-:Y:S02]  /*0870*/  FADD.FTZ R16, R15.reuse, R16 ;  /* 0x000000100f107221 */ /* 0x040fe40000010000 */
[----:B------:R-:W-:Y:S02]  /*0880*/  FFMA.FTZ R18, R15, R15, R18 ;  /* 0x0000000f0f127223 */ /* 0x000fe40000010012 */
[----:B0-----:R-:W-:Y:S02]  /*0890*/  FADD.FTZ R10, RZ, R16 ;  /* 0x00000010ff0a7221 */ /* 0x001fe40000010000 */
[----:B------:R-:W-:Y:S01]  /*08a0*/  FADD.FTZ R18, RZ, R18 ;  /* 0x00000012ff127221 */ /* 0x000fe20000010000 */
[--C-:B---3--:R-:W-:Y:S02]  /*08b0*/  HADD2.F32 R20, -RZ, R12.reuse.H1_H1 ;  /* 0x3000000cff147230 */ /* 0x108fe40000004100 */
[----:B------:R-:W-:-:S03]  /*08c0*/  HADD2.F32 R17, -RZ, R12.H0_H0 ;  /* 0x2000000cff117230 */ /* 0x000fc60000004100 */
[----:B------:R-:W-:Y:S02]  /*08d0*/  FMUL.FTZ R28, R20, R20 ;  /* 0x00000014141c7220 */ /* 0x000fe40000410000 */
[C---:B------:R-:W-:Y:S01]  /*08e0*/  FADD.FTZ R15, R17.reuse, R20 ;  /* 0x00000014110f7221 */ /* 0x040fe20000010000 */
[--C-:B-----5:R-:W-:Y:S02]  /*08f0*/  HADD2.F32 R16, -RZ, R13.reuse.H1_H1 ;  /* 0x3000000dff107230 */ /* 0x120fe40000004100 */
[----:B------:R-:W-:Y:S02]  /*0900*/  HADD2.F32 R11, -RZ, R13.H0_H0 ;  /* 0x2000000dff0b7230 */ /* 0x000fe40000004100 */
[----:B------:R-:W-:Y:S01]  /*0910*/  FFMA.FTZ R17, R17, R17, R28 ;  /* 0x0000001111117223 */ /* 0x000fe2000001001c */
[--C-:B--2---:R-:W-:Y:S02]  /*0920*/  HADD2.F32 R8, -RZ, R14.reuse.H1_H1 ;  /* 0x3000000eff087230 */ /* 0x104fe40000004100 */
[----:B------:R-:W-:Y:S01]  /*0930*/  FMUL.FTZ R20, R16, R16 ;  /* 0x0000001010147220 */ /* 0x000fe20000410000 */
[----:B------:R-:W-:Y:S01]  /*0940*/  FADD.FTZ R10, R10, R15 ;  /* 0x0000000f0a0a7221 */ /* 0x000fe20000010000 */
[----:B------:R-:W-:-:S02]  /*0950*/  HADD2.F32 R9, -RZ, R14.H0_H0 ;  /* 0x2000000eff097230 */ /* 0x000fc40000004100 */
[C---:B------:R-:W-:Y:S01]  /*0960*/  FADD.FTZ R15, R11.reuse, R16 ;  /* 0x000000100b0f7221 */ /* 0x040fe20000010000 */
[----:B------:R-:W-:Y:S01]  /*0970*/  FADD.FTZ R17, R18, R17 ;  /* 0x0000001112117221 */ /* 0x000fe20000010000 */
[----:B------:R-:W-:Y:S01]  /*0980*/  FFMA.FTZ R20, R11, R11, R20 ;  /* 0x0000000b0b147223 */ /* 0x000fe20000010014 */
[----:B------:R-:W-:Y:S01]  /*0990*/  FMUL.FTZ R16, R8, R8 ;  /* 0x0000000808107220 */ /* 0x000fe20000410000 */
[----:B------:R-:W-:Y:S01]  /*09a0*/  FADD.FTZ R11, R9, R8 ;  /* 0x00000008090b7221 */ /* 0x000fe20000010000 */
[----:B------:R-:W-:Y:S01]  /*09b0*/  FADD.FTZ R10, R10, R15 ;  /* 0x0000000f0a0a7221 */ /* 0x000fe20000010000 */
[----:B------:R-:W-:Y:S01]  /*09c0*/  FADD.FTZ R17, R17, R20 ;  /* 0x0000001411117221 */ /* 0x000fe20000010000 */
[----:B------:R-:W-:Y:S02]  /*09d0*/  FFMA.FTZ R8, R9, R9, R16 ;  /* 0x0000000909087223 */ /* 0x000fe40000010010 */
        /* <DEDUP_REMOVED lines=24> */
[----:B------:R-:W-:Y:S02]  /*0b60*/  ISETP.GT.AND P0, PT, R19, 0xf, PT ;  /* 0x0000000f1300780c */ /* 0x000fe40003f04270 */
[----:B------:R-:W-:-:S04]  /*0b70*/  LEA.HI R10, R10, R5, RZ, 0x5 ;  /* 0x000000050a0a7211 */ /* 0x000fc800078f28ff */
[----:B------:R-:W-:-:S04]  /*0b80*/  SHF.R.S32.HI R10, RZ, 0x5, R10 ;  /* 0x00000005ff0a7819 */ /* 0x000fc8000001140a */
[----:B------:R-:W-:-:S03]  /*0b90*/  LEA R10, R10, UR4, 0x3 ;  /* 0x000000040a0a7c11 */ /* 0x000fc6000f8e18ff */
[----:B0-----:R-:W-:Y:S01]  /*0ba0*/  @!P0 FADD.FTZ R16, R16, R9 ;  /* 0x0000000910108221 */ /* 0x001fe20000010000 */
[----:B-1----:R-:W-:-:S05]  /*0bb0*/  @!P0 FADD.FTZ R17, R17, R8 ;  /* 0x0000000811118221 */ /* 0x002fca0000010000 */
[----:B------:R0:W-:Y:S01]  /*0bc0*/  @!P2 STS.64 [R10+0x8], R16 ;  /* 0x000008100a00a388 */ /* 0x0001e20000000a00 */
[----:B------:R-:W-:Y:S01]  /*0bd0*/  BAR.SYNC.DEFER_BLOCKING 0x0 ;  /* 0x0000000000007b1d */ /* 0x000fe20000010000 */
[----:B------:R-:W-:Y:S02]  /*0be0*/  ISETP.NE.AND P2, PT, R5, RZ, PT ;  /* 0x000000ff0500720c */ /* 0x000fe40003f45270 */
[----:B------:R-:W-:-:S03]  /*0bf0*/  ISETP.GE.U32.AND P0, PT, R2, 0x2, PT ;  /* 0x000000020200780c */ /* 0x000fc60003f06070 */
[----:B------:R-:W-:Y:S08]  /*0c00*/  BSSY B0, `(.L_x_2475) ;  /* 0x000000d000007945 */ /* 0x000ff00003800000 */
        /* <DEDUP_REMOVED lines=12> */
.L_x_2476:
[----:B------:R-:W-:Y:S05]  /*0cd0*/  BSYNC B0 ;  /* 0x0000000000007941 */ /* 0x000fea0003800000 */
.L_x_2475:
        /* <DEDUP_REMOVED lines=25> */
.L_x_2479:
[----:B0-----:R-:W2:Y:S04]  /*0e70*/  LDG.E.STRONG.GPU R10, desc[UR8][R8.64] ;  /* 0x00000008080a7981 */ /* 0x001ea8000c1ef900 */
[----:B--2---:R-:W-:Y:S01]  /*0e80*/  CCTL.IVALL ;  /* 0x00000000ff00798f */ /* 0x004fe20002000000 */
[----:B------:R-:W-:Y:S05]  /*0e90*/  YIELD ;  /* 0x0000000000007946 */ /* 0x000fea0003800000 */
[----:B------:R-:W-:-:S13]  /*0ea0*/  ISETP.NE.AND P0, PT, R10, R19, PT ;  /* 0x000000130a00720c */ /* 0x000fda0003f05270 */
[----:B------:R-:W-:Y:S05]  /*0eb0*/  @P0 BRA `(.L_x_2479) ;  /* 0xfffffffc00ec0947 */ /* 0x000fea000383ffff */
.L_x_2478:
        /* <DEDUP_REMOVED lines=17> */
.L_x_2483:
        /* <DEDUP_REMOVED lines=115> */
.L_x_2482:
        /* <DEDUP_REMOVED lines=61> */
.L_x_2484:
[----:B------:R-:W-:-:S13]  /*1ad0*/  ISETP.NE.OR P0, PT, R15, RZ, P0 ;  /* 0x000000ff0f00720c */ /* 0x000fda0000705670 */
[----:B------:R-:W-:Y:S05]  /*1ae0*/  @!P0 BRA `(.L_x_2480) ;  /* 0x00000000007c8947 */ /* 0x000fea0003800000 */
.L_x_2481:
        /* <DEDUP_REMOVED lines=31> */
.L_x_2480:
        /* <DEDUP_REMOVED lines=12> */
.L_x_2486:
[----:B------:R-:W-:Y:S05]  /*1da0*/  BSYNC B0 ;  /* 0x0000000000007941 */ /* 0x000fea0003800000 */
.L_x_2485:
        /* <DEDUP_REMOVED lines=16> */
.L_x_2477:
[----:B------:R-:W1:Y:S01]  /*1eb0*/  S2UR UR5, SR_CgaCtaId ;  /* 0x00000000000579c3 */ /* 0x000e620000008800 */
[----:B------:R-:W-:Y:S01]  /*1ec0*/  UMOV UR4, 0x400 ;  /* 0x0000040000047882 */ /* 0x000fe20000000000 */
[----:B------:R-:W-:Y:S01]  /*1ed0*/  ULDC UR7, c[0x0][0x2a4] ;  /* 0x0000a90000077ab9 */ /* 0x000fe20000000800 */
[----:B0-----:R-:W-:Y:S01]  /*1ee0*/  SHF.R.S32.HI R11, RZ, 0x1f, R26 ;  /* 0x0000001fff0b7819 */ /* 0x001fe2000001141a */
[----:B------:R-:W-:Y:S01]  /*1ef0*/  @P1 FMUL.FTZ R21, R17, UR7 ;  /* 0x0000000711151c20 */ /* 0x000fe20008410000 */
[----:B------:R-:W-:Y:S01]  /*1f00*/  @P1 FMUL.FTZ R20, R16, UR7 ;  /* 0x0000000710141c20 */ /* 0x000fe20008410000 */
[C---:B------:R-:W-:Y:S01]  /*1f10*/  SHF.L.U32 R10, R26.reuse, 0x2, RZ ;  /* 0x000000021a0a7819 */ /* 0x040fe200000006ff */
[----:B------:R-:W-:Y:S01]  /*1f20*/  ULDC.64 UR10, c[0x0][0x228] ;  /* 0x00008a00000a7ab9 */ /* 0x000fe20000000a00 */
[----:B------:R-:W0:Y:S01]  /*1f30*/  @P1 LDC.64 R8, c[0x0][0x218] ;  /* 0x00008600ff081b82 */ /* 0x000e220000000a00 */
[----:B------:R-:W-:Y:S01]  /*1f40*/  ULDC.64 UR12, c[0x0][0x230] ;  /* 0x00008c00000c7ab9 */ /* 0x000fe20000000a00 */
[----:B------:R-:W-:-:S02]  /*1f50*/  SHF.L.U64.HI R11, R26, 0x2, R11 ;  /* 0x000000021a0b7819 */ /* 0x000fc4000001020b */
[C---:B------:R-:W-:Y:S02]  /*1f60*/  IADD3 R26, P0, R10.reuse, UR10, RZ ;  /* 0x0000000a0a1a7c10 */ /* 0x040fe4000ff1e0ff */
[----:B------:R-:W-:Y:S02]  /*1f70*/  IADD3 R10, P3, R10, UR12, RZ ;  /* 0x0000000c0a0a7c10 */ /* 0x000fe4000ff7e0ff */
[C---:B------:R-:W-:Y:S02]  /*1f80*/  IADD3.X R27, R11.reuse, UR11, RZ, P0, !PT ;  /* 0x0000000b0b1b7c10 */ /* 0x040fe400087fe4ff */
[----:B------:R-:W-:Y:S01]  /*1f90*/  IADD3.X R11, R11, UR13, RZ, P3, !PT ;  /* 0x0000000d0b0b7c10 */ /* 0x000fe20009ffe4ff */
[----:B-1----:R-:W-:Y:S01]  /*1fa0*/  ULEA UR4, UR5, UR4, 0x18 ;  /* 0x0000000405047291 */ /* 0x002fe2000f8ec03f */
[----:B0-----:R-:W-:-:S08]  /*1fb0*/  @P1 IMAD.WIDE R28, R6, 0x8, R8 ;  /* 0x00000008061c1825 */ /* 0x001fd000078e0208 */
[----:B------:R0:W-:Y:S04]  /*1fc0*/  @!P2 STS.64 [UR4+0x30], R16 ;  /* 0x00003010ff00a988 */ /* 0x0001e80008000a04 */
[----:B------:R1:W-:Y:S01]  /*1fd0*/  @P1 STG.E.64 desc[UR8][R28.64], R20 ;  /* 0x000000141c001986 */ /* 0x0003e2000c101b08 */
[----:B------:R-:W-:Y:S01]  /*1fe0*/  BAR.SYNC.DEFER_BLOCKING 0x0 ;  /* 0x0000000000007b1d */ /* 0x000fe20000010000 */
[----:B------:R-:W-:-:S07]  /*1ff0*/  HADD2.F32 R32, -RZ, R7.H0_H0 ;  /* 0x20000007ff207230 */ /* 0x000fce0000004100 */
[----:B0-----:R-:W0:Y:S01]  /*2000*/  LDC R16, c[0x0][0x294] ;  /* 0x0000a500ff107b82 */ /* 0x001e220000000800 */
[----:B------:R2:W3:Y:S04]  /*2010*/  LDG.E.64 R8, desc[UR8][R26.64] ;  /* 0x000000081a087981 */ /* 0x0004e8000c1e1b00 */
[----:B------:R-:W3:Y:S01]  /*2020*/  LDG.E.64 R10, desc[UR8][R10.64] ;  /* 0x000000080a0a7981 */ /* 0x000ee2000c1e1b00 */
[--C-:B-1----:R-:W-:Y:S01]  /*2030*/  HADD2.F32 R28, -RZ, R12.reuse.H0_H0 ;  /* 0x2000000cff1c7230 */ /* 0x102fe20000004100 */
[----:B------:R-:W-:Y:S01]  /*2040*/  SHF.R.U32.HI R33, RZ, 0x2, R5 ;  /* 0x00000002ff217819 */ /* 0x000fe20000011605 */
[----:B------:R-:W-:Y:S01]  /*2050*/  HADD2.F32 R34, -RZ, R7.H1_H1 ;  /* 0x30000007ff227230 */ /* 0x000fe20000004100 */
[----:B------:R-:W1:Y:S01]  /*2060*/  LDS.64 R18, [UR4+0x30] ;  /* 0x00003004ff127984 */ /* 0x000e620008000a00 */
[----:B------:R-:W-:Y:S01]  /*2070*/  HADD2.F32 R30, -RZ, R12.H1_H1 ;  /* 0x3000000cff1e7230 */ /* 0x000fe20000004100 */
[----:B------:R-:W-:Y:S01]  /*2080*/  ULDC.64 UR4, c[0x0][0x278] ;  /* 0x00009e0000047ab9 */ /* 0x000fe20000000a00 */
[----:B--2---:R-:W-:-:S02]  /*2090*/  HADD2.F32 R26, -RZ, R13.H0_H0 ;  /* 0x2000000dff1a7230 */ /* 0x004fc40000004100 */
[--C-:B------:R-:W-:Y:S02]  /*20a0*/  HADD2.F32 R12, -RZ, R14.reuse.H0_H0 ;  /* 0x2000000eff0c7230 */ /* 0x100fe40000004100 */
[----:B------:R-:W-:Y:S02]  /*20b0*/  HADD2.F32 R20, -RZ, R13.H1_H1 ;  /* 0x3000000dff147230 */ /* 0x000fe40000004100 */
[----:B------:R-:W-:Y:S02]  /*20c0*/  HADD2.F32 R14, -RZ, R14.H1_H1 ;  /* 0x3000000eff0e7230 */ /* 0x000fe40000004100 */
[----:B-1----:R-:W-:-:S04]  /*20d0*/  FMUL.FTZ R15, R18, UR7 ;  /* 0x00000007120f7c20 */ /* 0x002fc80008410000 */
[----:B------:R-:W-:Y:S01]  /*20e0*/  FMUL.FTZ R18, R15, R15 ;  /* 0x0000000f0f127220 */ /* 0x000fe20000410000 */
[--C-:B------:R-:W-:Y:S01]  /*20f0*/  FADD.FTZ R7, R32, -R15.reuse ;  /* 0x8000000f20077221 */ /* 0x100fe20000010000 */
[--C-:B------:R-:W-:Y:S01]  /*2100*/  FADD.FTZ R13, R28, -R15.reuse ;  /* 0x8000000f1c0d7221 */ /* 0x100fe20000010000 */
[--C-:B------:R-:W-:Y:S01]  /*2110*/  FADD.FTZ R31, R34, -R15.reuse ;  /* 0x8000000f221f7221 */ /* 0x100fe20000010000 */
[----:B------:R-:W-:Y:S01]  /*2120*/  FFMA.FTZ R18, R19, UR7, -R18 ;  /* 0x0000000713127c23 */ /* 0x000fe20008010812 */
[--C-:B------:R-:W-:Y:S01]  /*2130*/  FADD.FTZ R29, R30, -R15.reuse ;  /* 0x8000000f1e1d7221 */ /* 0x100fe20000010000 */
[--C-:B------:R-:W-:Y:S01]  /*2140*/  FADD.FTZ R27, R20, -R15.reuse ;  /* 0x8000000f141b7221 */ /* 0x100fe20000010000 */
[--C-:B------:R-:W-:Y:S01]  /*2150*/  FADD.FTZ R35, R12, -R15.reuse ;  /* 0x8000000f0c237221 */ /* 0x100fe20000010000 */
[----:B------:R-:W-:Y:S01]  /*2160*/  FADD.FTZ R21, R14, -R15 ;  /* 0x8000000f0e157221 */ /* 0x000fe20000010000 */
[----:B------:R-:W-:Y:S01]  /*2170*/  FSETP.GTU.FTZ.AND P0, PT, R18, RZ, PT ;  /* 0x000000ff1200720b */ /* 0x000fe20003f1c000 */
[----:B0-----:R-:W-:-:S05]  /*2180*/  IMAD R14, R16, UR6, R33 ;  /* 0x00000006100e7c24 */ /* 0x001fca000f8e0221 */
[----:B------:R-:W-:-:S07]  /*2190*/  SHF.R.S32.HI R16, RZ, 0x1f, R14 ;  /* 0x0000001fff107819 */ /* 0x000fce000001140e */
[----:B------:R-:W0:Y:S02]  /*21a0*/  @P0 LDC R19, c[0x0][0x238] ;  /* 0x00008e00ff130b82 */ /* 0x000e240000000800 */
[----:B0-----:R-:W-:Y:S01]  /*21b0*/  @P0 FADD.FTZ R17, R18, R19 ;  /* 0x0000001312110221 */ /* 0x001fe20000010000 */
[----:B------:R-:W-:Y:S01]  /*21c0*/  HFMA2.MMA R18, -RZ, RZ, 1.875, 0 ;  /* 0x3f800000ff127435 */ /* 0x000fe200000001ff */
[----:B------:R-:W0:Y:S09]  /*21d0*/  S2R R19, SR_TID.X ;  /* 0x0000000000137919 */ /* 0x000e320000002100 */
[----:B------:R1:W2:Y:S01]  /*21e0*/  @P0 MUFU.RSQ R18, R17 ;  /* 0x0000001100120308 */ /* 0x0002a20000001400 */
[----:B------:R-:W-:-:S04]  /*21f0*/  ISETP.GE.U32.AND P0, PT, R14, UR4, PT ;  /* 0x000000040e007c0c */ /* 0x000fc8000bf06070 */
[----:B------:R-:W-:Y:S01]  /*2200*/  ISETP.GE.AND.EX P0, PT, R16, UR5, PT, P0 ;  /* 0x0000000510007c0c */ /* 0x000fe2000bf06300 */
[----:B-1----:R-:W-:Y:S01]  /*2210*/  FADD.FTZ R17, R26, -R15 ;  /* 0x8000000f1a117221 */ /* 0x002fe20000010000 */
[----:B------:R-:W-:Y:S02]  /*2220*/  IADD3 R26, R14, 0x60, RZ ;  /* 0x000000600e1a7810 */ /* 0x000fe40007ffe0ff */
[----:B------:R-:W-:Y:S02]  /*2230*/  ISETP.LT.U32.AND P0, PT, R5, 0x80, !P0 ;  /* 0x000000800500780c */ /* 0x000fe40004701070 */
[----:B------:R-:W-:Y:S01]  /*2240*/  ISETP.GE.U32.AND P4, PT, R26, UR4, PT ;  /* 0x000000041a007c0c */ /* 0x000fe2000bf86070 */
[-C--:B--2---:R-:W-:Y:S01]  /*2250*/  FMUL.FTZ R7, R7, R18.reuse ;  /* 0x0000001207077220 */ /* 0x084fe20000410000 */
[-C--:B------:R-:W-:Y:S01]  /*2260*/  FMUL.FTZ R17, R17, R18.reuse ;  /* 0x0000001211117220 */ /* 0x080fe20000410000 */
[-C--:B------:R-:W-:Y:S01]  /*2270*/  FMUL.FTZ R15, R13, R18.reuse ;  /* 0x000000120d0f7220 */ /* 0x080fe20000410000 */
[-C--:B------:R-:W-:Y:S01]  /*2280*/  FMUL.FTZ R35, R35, R18.reuse ;  /* 0x0000001223237220 */ /* 0x080fe20000410000 */
[-C--:B------:R-:W-:Y:S01]  /*2290*/  FMUL.FTZ R20, R27, R18.reuse ;  /* 0x000000121b147220 */ /* 0x080fe20000410000 */
[----:B------:R-:W-:Y:S01]  /*22a0*/  IADD3 R27, R14, 0x40, RZ ;  /* 0x000000400e1b7810 */ /* 0x000fe20007ffe0ff */
[-C--:B------:R-:W-:Y:S01]  /*22b0*/  FMUL.FTZ R28, R31, R18.reuse ;  /* 0x000000121f1c7220 */ /* 0x080fe20000410000 */
[-C--:B------:R-:W-:Y:S01]  /*22c0*/  FMUL.FTZ R30, R29, R18.reuse ;  /* 0x000000121d1e7220 */ /* 0x080fe20000410000 */
[----:B------:R-:W-:Y:S01]  /*22d0*/  FMUL.FTZ R18, R21, R18 ;  /* 0x0000001215127220 */ /* 0x000fe20000410000 */
[----:B------:R-:W-:-:S02]  /*22e0*/  ISETP.GE.U32.AND P3, PT, R27, UR4, PT ;  /* 0x000000041b007c0c */ /* 0x000fc4000bf66070 */
[----:B------:R-:W-:-:S04]  /*22f0*/  SHF.R.S32.HI R21, RZ, 0x1f, R27 ;  /* 0x0000001fff157819 */ /* 0x000fc8000001141b */
[----:B------:R-:W-:Y:S01]  /*2300*/  ISETP.GE.AND.EX P3, PT, R21, UR5, PT, P3 ;  /* 0x0000000515007c0c */ /* 0x000fe2000bf66330 */
[C-C-:B---3--:R-:W-:Y:S01]  /*2310*/  FFMA.FTZ R13, R8.reuse, R7, R10.reuse ;  /* 0x00000007080d7223 */ /* 0x148fe2000001000a */
[C-C-:B------:R-:W-:Y:S01]  /*2320*/  FFMA.FTZ R7, R8.reuse, R17, R10.reuse ;  /* 0x0000001108077223 */ /* 0x140fe2000001000a */
[C-C-:B------:R-:W-:Y:S01]  /*2330*/  FFMA.FTZ R12, R8.reuse, R15, R10.reuse ;  /* 0x0000000f080c7223 */ /* 0x140fe2000001000a */
[----:B------:R-:W1:Y:S01]  /*2340*/  S2R R17, SR_TID.X ;  /* 0x0000000000117919 */ /* 0x000e620000002100 */
[----:B------:R-:W-:Y:S01]  /*2350*/  FFMA.FTZ R15, R8, R35, R10 ;  /* 0x00000023080f7223 */ /* 0x000fe2000001000a */
[----:B------:R-:W-:Y:S01]  /*2360*/  IADD3 R10, R14, 0x20, RZ ;  /* 0x000000200e0a7810 */ /* 0x000fe20007ffe0ff */
[C-C-:B------:R-:W-:Y:S01]  /*2370*/  FFMA.FTZ R5, R9.reuse, R30, R11.reuse ;  /* 0x0000001e09057223 */ /* 0x140fe2000001000b */
[C-C-:B------:R-:W-:Y:S01]  /*2380*/  FFMA.FTZ R20, R9.reuse, R20, R11.reuse ;  /* 0x0000001409147223 */ /* 0x140fe2000001000b */
[C-C-:B------:R-:W-:Y:S01]  /*2390*/  FFMA.FTZ R18, R9.reuse, R18, R11.reuse ;  /* 0x0000001209127223 */ /* 0x140fe2000001000b */
[----:B------:R-:W-:Y:S01]  /*23a0*/  ISETP.GE.U32.AND P2, PT, R10, UR4, PT ;  /* 0x000000040a007c0c */ /* 0x000fe2000bf46070 */
[----:B------:R-:W-:Y:S01]  /*23b0*/  ULDC.U8 UR4, c[0x0][0x28c] ;  /* 0x0000a30000047ab9 */ /* 0x000fe20000000000 */
[----:B------:R-:W-:Y:S01]  /*23c0*/  SHF.R.S32.HI R8, RZ, 0x1f, R10 ;  /* 0x0000001fff087819 */ /* 0x000fe2000001140a */
[----:B------:R-:W-:Y:S01]  /*23d0*/  FFMA.FTZ R28, R9, R28, R11 ;  /* 0x0000001c091c7223 */ /* 0x000fe2000001000b */
[----:B------:R-:W-:-:S02]  /*23e0*/  ISETP.NE.AND P5, PT, RZ, UR4, PT ;  /* 0x00000004ff007c0c */ /* 0x000fc4000bfa5270 */
[----:B------:R-:W-:-:S04]  /*23f0*/  ISETP.GE.AND.EX P2, PT, R8, UR5, PT, P2 ;  /* 0x0000000508007c0c */ /* 0x000fc8000bf46320 */
[----:B0-----:R-:W-:Y:S02]  /*2400*/  ISETP.LT.U32.AND P2, PT, R19, 0x80, !P2 ;  /* 0x000000801300780c */ /* 0x001fe40005741070 */
[----:B------:R-:W-:-:S04]  /*2410*/  SHF.R.S32.HI R19, RZ, 0x1f, R26 ;  /* 0x0000001fff137819 */ /* 0x000fc8000001141a */
[----:B------:R-:W-:Y:S02]  /*2420*/  ISETP.GE.AND.EX P4, PT, R19, UR5, PT, P4 ;  /* 0x0000000513007c0c */ /* 0x000fe4000bf86340 */
[C---:B-1----:R-:W-:Y:S02]  /*2430*/  ISETP.LT.U32.AND P3, PT, R17.reuse, 0x80, !P3 ;  /* 0x000000801100780c */ /* 0x042fe40005f61070 */
        /* <DEDUP_REMOVED lines=12> */
.L_x_2487:
        /* <DEDUP_REMOVED lines=9> */
[----:B------:R-:W-:-:S04]  /*2590*/  ULDC.64 UR4, c[0x0][0x210] ;  /* 0x0000840000047ab9 */ /* 0x000fc80000000a00 */
[----:B------:R-:W-:Y:S02]  /*25a0*/  IADD3 R9, R17, R9, RZ ;  /* 0x0000000911097210 */ /* 0x000fe40007ffe0ff */
[----:B------:R-:W-:-:S04]  /*25b0*/  LEA R30, P0, R16, UR4, 0x1 ;  /* 0x00000004101e7c11 */ /* 0x000fc8000f8008ff */
[----:B------:R-:W-:-:S05]  /*25c0*/  LEA.HI.X R31, R16, UR5, R9, 0x1, P0 ;  /* 0x00000005101f7c11 */ /* 0x000fca00080f0c09 */
[----:B------:R0:W-:Y:S04]  /*25d0*/  STG.E desc[UR8][R30.64], R13 ;  /* 0x0000000d1e007986 */ /* 0x0001e8000c101908 */
.L_x_2489:
[----:B------:R-:W-:Y:S05]  /*25e0*/  BSYNC B0 ;  /* 0x0000000000007941 */ /* 0x000fea0003800000 */
.L_x_2488:
        /* <DEDUP_REMOVED lines=11> */
.L_x_2490:
        /* <DEDUP_REMOVED lines=14> */
.L_x_2492:
[----:B------:R-:W-:Y:S05]  /*2780*/  BSYNC B0 ;  /* 0x0000000000007941 */ /* 0x000fea0003800000 */
.L_x_2491:
[----:B------:R-:W-:Y:S05]  /*2790*/  @!P5 BRA `(.L_x_2493) ;  /* 0x000000000028d947 */ /* 0x000fea0003800000 */
        /* <DEDUP_REMOVED lines=8> */
[----:B-1----:R-:W-:Y:S01]  /*2820*/  FMUL.FTZ R7, R7, R8 ;  /* 0x0000000807077220 */ /* 0x002fe20000410000 */
[----:B--2---:R-:W-:-:S07]  /*2830*/  FMUL.FTZ R20, R20, R11 ;  /* 0x0000000b14147220 */ /* 0x004fce0000410000 */
.L_x_2493:
[----:B------:R-:W-:Y:S04]  /*2840*/  BSSY B0, `(.L_x_2494) ;  /* 0x000000e000007945 */ /* 0x000fe80003800000 */
[----:B------:R-:W-:Y:S05]  /*2850*/  @!P3 BRA `(.L_x_2495) ;  /* 0x000000000030b947 */ /* 0x000fea0003800000 */
[----:B------:R-:W-:Y:S01]  /*2860*/  ULDC.64 UR4, c[0x0][0x270] ;  /* 0x00009c0000047ab9 */ /* 0x000fe20000000a00 */
[----:B------:R-:W-:Y:S01]  /*2870*/  MOV R8, R22 ;  /* 0x0000001600087202 */ /* 0x000fe20000000f00 */
[----:B-1----:R-:W-:Y:S01]  /*2880*/  IMAD R10, R21, UR4, RZ ;  /* 0x00000004150a7c24 */ /* 0x002fe2000f8e02ff */
[----:B------:R-:W-:Y:S02]  /*2890*/  MOV R9, R25 ;  /* 0x0000001900097202 */ /* 0x000fe40000000f00 */
[----:B------:R-:W-:Y:S01]  /*28a0*/  F2FP.F16.F32.PACK_AB R7, R20, R7 ;  /* 0x000000071407723e */ /* 0x000fe200000000ff */
[----:B------:R-:W-:-:S04]  /*28b0*/  IMAD.WIDE.U32 R8, R27, UR4, R8 ;  /* 0x000000041b087c25 */ /* 0x000fc8000f8e0008 */
[----:B------:R-:W-:Y:S01]  /*28c0*/  IMAD R27, R27, UR5, R10 ;  /* 0x000000051b1b7c24 */ /* 0x000fe2000f8e020a */
[----:B------:R-:W-:Y:S02]  /*28d0*/  ULDC.64 UR4, c[0x0][0x210] ;  /* 0x0000840000047ab9 */ /* 0x000fe40000000a00 */
[----:B------:R-:W-:Y:S02]  /*28e0*/  LEA R10, P0, R8, UR4, 0x1 ;  /* 0x00000004080a7c11 */ /* 0x000fe4000f8008ff */
[----:B------:R-:W-:-:S04]  /*28f0*/  IADD3 R27, R9, R27, RZ ;  /* 0x0000001b091b7210 */ /* 0x000fc80007ffe0ff */
[----:B------:R-:W-:-:S05]  /*2900*/  LEA.HI.X R11, R8, UR5, R27, 0x1, P0 ;  /* 0x00000005080b7c11 */ /* 0x000fca00080f0c1b */
[----:B------:R2:W-:Y:S02]  /*2910*/  STG.E desc[UR8][R10.64], R7 ;  /* 0x000000070a007986 */ /* 0x0005e4000c101908 */
.L_x_2495:
[----:B------:R-:W-:Y:S05]  /*2920*/  BSYNC B0 ;  /* 0x0000000000007941 */ /* 0x000fea0003800000 */
.L_x_2494:
[----:B------:R-:W-:Y:S05]  /*2930*/  @!P5 BRA `(.L_x_2496) ;  /* 0x000000000028d947 */ /* 0x000fea0003800000 */
[----:B-1----:R-:W-:Y:S01]  /*2940*/  FMUL.FTZ R5, R15, -1.4426950216293334961 ;  /* 0xbfb8aa3b0f057820 */ /* 0x002fe20000410000 */
[----:B------:R-:W-:-:S05]  /*2950*/  FMUL.FTZ R9, R18, -1.4426950216293334961 ;  /* 0xbfb8aa3b12097820 */ /* 0x000fca0000410000 */
[----:B------:R-:W2:Y:S08]  /*2960*/  MUFU.EX2 R5, R5 ;  /* 0x0000000500057308 */ /* 0x000eb00000000800 */
[----:B------:R-:W1:Y:S01]  /*2970*/  MUFU.EX2 R9, R9 ;  /* 0x0000000900097308 */ /* 0x000e620000000800 */
[----:B--2---:R-:W-:-:S07]  /*2980*/  FADD.FTZ R7, R5, 1 ;  /* 0x3f80000005077421 */ /* 0x004fce0000010000 */
[----:B------:R-:W2:Y:S01]  /*2990*/  MUFU.RCP R8, R7 ;  /* 0x0000000700087308 */ /* 0x000ea20000001000 */
[----:B-1----:R-:W-:-:S07]  /*29a0*/  FADD.FTZ R10, R9, 1 ;  /* 0x3f800000090a7421 */ /* 0x002fce0000010000 */
[----:B------:R-:W1:Y:S01]  /*29b0*/  MUFU.RCP R11, R10 ;  /* 0x0000000a000b7308 */ /* 0x000e620000001000 */
[----:B--2---:R-:W-:Y:S01]  /*29c0*/  FMUL.FTZ R15, R15, R8 ;  /* 0x000000080f0f7220 */ /* 0x004fe20000410000 */
[----:B-1----:R-:W-:-:S07]  /*29d0*/  FMUL.FTZ R18, R18, R11 ;  /* 0x0000000b12127220 */ /* 0x002fce0000410000 */
.L_x_2496:
[----:B------:R-:W-:Y:S04]  /*29e0*/  BSSY B0, `(.L_x_2497) ;  /* 0x000000d000007945 */ /* 0x000fe80003800000 */
[----:B------:R-:W-:Y:S05]  /*29f0*/  @!P4 BRA `(.L_x_2498) ;  /* 0x00000000002cc947 */ /* 0x000fea0003800000 */
[----:B------:R-:W-:Y:S01]  /*2a00*/  ULDC.64 UR4, c[0x0][0x270] ;  /* 0x00009c0000047ab9 */ /* 0x000fe20000000a00 */
[----:B------:R-:W-:Y:S01]  /*2a10*/  MOV R23, R25 ;  /* 0x0000001900177202 */ /* 0x000fe20000000f00 */
[----:B------:R-:W-:Y:S01]  /*2a20*/  IMAD R19, R19, UR4, RZ ;  /* 0x0000000413137c24 */ /* 0x000fe2000f8e02ff */
        /* <DEDUP_REMOVED lines=8> */
.L_x_2498:
[----:B------:R-:W-:Y:S05]  /*2ab0*/  BSYNC B0 ;  /* 0x0000000000007941 */ /* 0x000fea0003800000 */
.L_x_2497:
[----:B------:R-:W-:Y:S01]  /*2ac0*/  ULDC UR4, c[0x0][0x288] ;  /* 0x0000a20000047ab9 */ /* 0x000fe20000000800 */
[----:B------:R-:W-:Y:S01]  /*2ad0*/  ULDC UR5, c[0x0][0x258] ;  /* 0x0000960000057ab9 */ /* 0x000fe20000000800 */
[----:B------:R-:W-:Y:S01]  /*2ae0*/  IADD3 R6, R3, R6, RZ ;  /* 0x0000000603067210 */ /* 0x000fe20007ffe0ff */
[----:B------:R-:W-:Y:S01]  /*2af0*/  UIMAD UR4, UR4, UR5, URZ ;  /* 0x00000005040472a4 */ /* 0x000fe2000f8e023f */
[----:B------:R-:W-:-:S05]  /*2b00*/  IADD3 R4, R4, 0x1, RZ ;  /* 0x0000000104047810 */ /* 0x000fca0007ffe0ff */
[----:B------:R-:W-:-:S13]  /*2b10*/  ISETP.GE.AND P0, PT, R6, UR4, PT ;  /* 0x0000000406007c0c */ /* 0x000fda000bf06270 */
[----:B------:R-:W-:Y:S05]  /*2b20*/  @!P0 BRA `(.L_x_2499) ;  /* 0xffffffd4007c8947 */ /* 0x000fea000383ffff */
[----:B------:R-:W-:Y:S05]  /*2b30*/  EXIT ;  /* 0x000000000000794d */ /* 0x000fea0003800000 */
.L_x_2500:
        /* <DEDUP_REMOVED lines=12> */
.L_x_3381:


//--------------------- .text._Z35group_norm_nhwc_fwd_one_pass_kernelI11Fp16IOFp32WLi256ELi8ELi128EEv26Group_norm_nhwc_fwd_params --------------------------
	.section	.text._Z35group_norm_nhwc_fwd_one_pass_kernelI11Fp16IOFp32WLi256ELi8ELi128EEv26Group_norm_nhwc_fwd_params,"ax",@progbits
	.align	128
        .global         _Z35group_norm_nhwc_fwd_one_pass_kernelI11Fp16IOFp32WLi256ELi8ELi128EEv26Group_norm_nhwc_fwd_params
        .type           _Z35group_norm_nhwc_fwd_one_pass_kernelI11Fp16IOFp32WLi256ELi8ELi128EEv26Group_norm_nhwc_fwd_params,@function
        .size           _Z35group_norm_nhwc_fwd_one_pass_kernelI11Fp16IOFp32WLi256ELi8ELi128EEv26Group_norm_nhwc_fwd_params,(.L_x_3382 - _Z35group_norm_nhwc_fwd_one_pass_kernelI11Fp16IOFp32WLi256ELi8ELi128EEv26Group_norm_nhwc_fwd_params)
        .other          _Z35group_norm_nhwc_fwd_one_pass_kernelI11Fp16IOFp32WLi256ELi8ELi128EEv26Group_norm_nhwc_fwd_params,@"STO_CUDA_ENTRY STV_DEFAULT"
_Z35group_norm_nhwc_fwd_one_pass_kernelI11Fp16IOFp32WLi256ELi8ELi128EEv26Group_norm_nhwc_fwd_params:
.text._Z35group_norm_nhwc_fwd_one_pass_kernelI11Fp16IOFp32WLi256ELi8ELi128EEv26Group_norm_nhwc_fwd_params:
        /* <DEDUP_REMOVED lines=12> */
[----:B------:R-:W2:Y:S01]  /*00c0*/  S2R R37, SR_LANEID ;  /* 0x0000000000257919 */ /* 0x000ea20000000000 */
[----:B------:R-:W-:Y:S01]  /*00d0*/  UMOV UR4, 0x400 ;  /* 0x0000040000047882 */ /* 0x000fe20000000000 */
[----:B------:R-:W-:Y:S01]  /*00e0*/  ULDC UR11, c[0x0][0x10] ;  /* 0x00000400000b7ab9 */ /* 0x000fe20000000800 */
[----:B------:R-:W-:Y:S02]  /*00f0*/  ULDC.U8 UR13, c[0x0][0x28c] ;  /* 0x0000a300000d7ab9 */ /* 0x000fe40000000000 */
[----:B------:R-:W1:Y:S08]  /*0100*/  LDC R3, c[0x0][0x294] ;  /* 0x0000a500ff037b82 */ /* 0x000e700000000800 */
[----:B------:R-:W3:Y:S01]  /*0110*/  S2UR UR6, SR_CgaCtaId ;  /* 0x00000000000679c3 */ /* 0x000ee20000008800 */
[----:B0-----:R-:W-:-:S02]  /*0120*/  SHF.R.U32.HI R2, RZ, 0x2, R33 ;  /* 0x00000002ff027819 */ /* 0x001fc40000011621 */
[----:B------:R-:W-:-:S03]  /*0130*/  ISETP.GE.U32.AND P1, PT, R33, 0x80, PT ;  /* 0x000000802100780c */ /* 0x000fc60003f26070 */
[----:B-1----:R-:W-:Y:S01]  /*0140*/  IMAD R2, R3, UR10, R2 ;  /* 0x0000000a03027c24 */ /* 0x002fe2000f8e0202 */
[----:B---3--:R-:W-:-:S04]  /*0150*/  ULEA UR4, UR6, UR4, 0x18 ;  /* 0x0000000406047291 */ /* 0x008fc8000f8ec03f */
[C---:B------:R-:W-:Y:S02]  /*0160*/  IADD3 R4, R2.reuse, 0x60, RZ ;  /* 0x0000006002047810 */ /* 0x040fe40007ffe0ff */
[----:B------:R-:W-:Y:S02]  /*0170*/  IADD3 R3, R2, 0x40, RZ ;  /* 0x0000004002037810 */ /* 0x000fe40007ffe0ff */
[----:B------:R-:W-:Y:S02]  /*0180*/  ISETP.LT.U32.AND P2, PT, R4, UR8, PT ;  /* 0x0000000804007c0c */ /* 0x000fe4000bf41070 */
[----:B------:R-:W-:Y:S02]  /*0190*/  SHF.R.S32.HI R4, RZ, 0x1f, R4 ;  /* 0x0000001fff047819 */ /* 0x000fe40000011404 */
[----:B------:R-:W-:Y:S02]  /*01a0*/  IADD3 R32, R2, 0x20, RZ ;  /* 0x0000002002207810 */ /* 0x000fe40007ffe0ff */
[----:B------:R-:W-:-:S02]  /*01b0*/  ISETP.LT.AND.EX P2, PT, R4, UR9, !P1, P2 ;  /* 0x0000000904007c0c */ /* 0x000fc4000cf41320 */
[----:B------:R-:W-:Y:S02]  /*01c0*/  SHF.R.S32.HI R4, RZ, 0x1f, R33 ;  /* 0x0000001fff047819 */ /* 0x000fe40000011421 */
[----:B------:R-:W-:Y:S02]  /*01d0*/  ISETP.LT.U32.AND P3, PT, R3, UR8, PT ;  /* 0x0000000803007c0c */ /* 0x000fe4000bf61070 */
[----:B------:R-:W-:Y:S02]  /*01e0*/  LEA.HI R4, R4, R33, RZ, 0x5 ;  /* 0x0000002104047211 */ /* 0x000fe400078f28ff */
[C---:B------:R-:W-:Y:S02]  /*01f0*/  IADD3 R27, R2.reuse, 0xc0, RZ ;  /* 0x000000c0021b7810 */ /* 0x040fe40007ffe0ff */
[----:B------:R-:W-:Y:S02]  /*0200*/  IADD3 R29, R2, 0xe0, RZ ;  /* 0x000000e0021d7810 */ /* 0x000fe40007ffe0ff */
[----:B------:R-:W-:-:S02]  /*0210*/  SHF.R.S32.HI R3, RZ, 0x1f, R3 ;  /* 0x0000001fff037819 */ /* 0x000fc40000011403 */
[----:B------:R-:W-:Y:S02]  /*0220*/  ISETP.LT.U32.AND P0, PT, R32, UR8, PT ;  /* 0x0000000820007c0c */ /* 0x000fe4000bf01070 */
[----:B------:R-:W-:Y:S02]  /*0230*/  SHF.R.S32.HI R34, RZ, 0x1f, R32 ;  /* 0x0000001fff227819 */ /* 0x000fe40000011420 */
[----:B------:R-:W-:Y:S02]  /*0240*/  SHF.R.S32.HI R4, RZ, 0x5, R4 ;  /* 0x00000005ff047819 */ /* 0x000fe40000011404 */
[----:B------:R-:W-:Y:S02]  /*0250*/  IADD3 R28, R2, 0xa0, RZ ;  /* 0x000000a0021c7810 */ /* 0x000fe40007ffe0ff */
[----:B------:R-:W-:Y:S02]  /*0260*/  SHF.R.S32.HI R36, RZ, 0x1f, R27 ;  /* 0x0000001fff247819 */ /* 0x000fe4000001141b */
[----:B------:R-:W-:-:S02]  /*0270*/  SHF.R.S32.HI R35, RZ, 0x1f, R29 ;  /* 0x0000001fff237819 */ /* 0x000fc4000001141d */
[----:B------:R-:W-:Y:S02]  /*0280*/  ISETP.LT.AND.EX P3, PT, R3, UR9, !P1, P3 ;  /* 0x0000000903007c0c */ /* 0x000fe4000cf61330 */
[----:B------:R-:W-:Y:S01]  /*0290*/  ISETP.LT.AND.EX P1, PT, R34, UR9, !P1, P0 ;  /* 0x0000000922007c0c */ /* 0x000fe2000cf21300 */
[----:B------:R-:W-:Y:S01]  /*02a0*/  ULDC.64 UR8, c[0x0][0x208] ;  /* 0x0000820000087ab9 */ /* 0x000fe20000000a00 */
[----:B------:R-:W-:Y:S01]  /*02b0*/  LEA R30, R4, UR4, 0x3 ;  /* 0x00000004041e7c11 */ /* 0x000fe2000f8e18ff */
[----:B--2---:R-:W-:-:S10]  /*02c0*/  UMOV UR4, URZ ;  /* 0x0000003f00047c82 */ /* 0x004fd40008000000 */
.L_x_2537:
[----:B0-----:R-:W0:Y:S01]  /*02d0*/  LDC R11, c[0x0][0x288] ;  /* 0x0000a200ff0b7b82 */ /* 0x001e220000000800 */
[----:B------:R-:W-:Y:S01]  /*02e0*/  IABS R8, UR12 ;  /* 0x0000000c00087c13 */ /* 0x000fe20008000000 */
[----:B------:R-:W-:Y:S01]  /*02f0*/  ULDC.64 UR6, c[0x0][0x280] ;  /* 0x0000a00000067ab9 */ /* 0x000fe20000000a00 */
[C---:B------:R-:W-:Y:S01]  /*0300*/  IADD3 R23, R2.reuse, 0x40, RZ ;  /* 0x0000004002177810 */ /* 0x040fe20007ffe0ff */
[----:B------:R-:W-:Y:S01]  /*0310*/  ULDC.64 UR14, c[0x0][0x278] ;  /* 0x00009e00000e7ab9 */ /* 0x000fe20000000a00 */
[----:B------:R-:W-:Y:S02]  /*0320*/  SHF.R.S32.HI R31, RZ, 0x1f, R2 ;  /* 0x0000001fff1f7819 */ /* 0x000fe40000011402 */
[----:B------:R-:W-:Y:S01]  /*0330*/  IADD3 R24, R2, 0x60, RZ ;  /* 0x0000006002187810 */ /* 0x000fe20007ffe0ff */
[----:B-1----:R-:W1:Y:S08]  /*0340*/  @P3 LDC.64 R14, c[0x0][0x220] ;  /* 0x00008800ff0e3b82 */ /* 0x002e700000000a00 */
[----:B--2---:R-:W2:Y:S01]  /*0350*/  @P2 LDC.64 R12, c[0x0][0x270] ;  /* 0x00009c00ff0c2b82 */ /* 0x004ea20000000a00 */
[----:B0-----:R-:W-:-:S04]  /*0360*/  IABS R6, R11 ;  /* 0x0000000b00067213 */ /* 0x001fc80000000000 */
[----:B------:R-:W0:Y:S08]  /*0370*/  I2F.RP R3, R6 ;  /* 0x0000000600037306 */ /* 0x000e300000209400 */
[----:B0-----:R-:W0:Y:S02]  /*0380*/  MUFU.RCP R3, R3 ;  /* 0x0000000300037308 */ /* 0x001e240000001000 */
[----:B0-----:R-:W-:-:S06]  /*0390*/  IADD3 R4, R3, 0xffffffe, RZ ;  /* 0x0ffffffe03047810 */ /* 0x001fcc0007ffe0ff */
[----:B------:R0:W3:Y:S02]  /*03a0*/  F2I.FTZ.U32.TRUNC.NTZ R5, R4 ;  /* 0x0000000400057305 */ /* 0x0000e4000021f000 */
[----:B0-----:R-:W-:Y:S01]  /*03b0*/  HFMA2.MMA R4, -RZ, RZ, 0, 0 ;  /* 0x00000000ff047435 */ /* 0x001fe200000001ff */
[----:B---3--:R-:W-:-:S05]  /*03c0*/  IADD3 R7, RZ, -R5, RZ ;  /* 0x80000005ff077210 */ /* 0x008fca0007ffe0ff */
[----:B------:R-:W-:-:S04]  /*03d0*/  IMAD R7, R7, R6, RZ ;  /* 0x0000000607077224 */ /* 0x000fc800078e02ff */
[----:B------:R-:W-:Y:S01]  /*03e0*/  IMAD.HI.U32 R5, R5, R7, R4 ;  /* 0x0000000705057227 */ /* 0x000fe200078e0004 */
[----:B------:R-:W-:Y:S02]  /*03f0*/  MOV R7, R8 ;  /* 0x0000000800077202 */ /* 0x000fe40000000f00 */
[----:B------:R-:W0:Y:S03]  /*0400*/  @P1 LDC.64 R8, c[0x0][0x270] ;  /* 0x00009c00ff081b82 */ /* 0x000e260000000a00 */
[----:B------:R-:W-:-:S05]  /*0410*/  IMAD.HI.U32 R5, R5, R7, RZ ;  /* 0x0000000705057227 */ /* 0x000fca00078e00ff */
[----:B------:R-:W-:-:S05]  /*0420*/  IADD3 R3, -R5, RZ, RZ ;  /* 0x000000ff05037210 */ /* 0x000fca0007ffe1ff */
[----:B------:R-:W-:-:S05]  /*0430*/  IMAD R3, R6, R3, R7 ;  /* 0x0000000306037224 */ /* 0x000fca00078e0207 */
[----:B------:R-:W-:Y:S01]  /*0440*/  ISETP.GT.U32.AND P4, PT, R6, R3, PT ;  /* 0x000000030600720c */ /* 0x000fe20003f84070 */
[----:B0-----:R-:W-:-:S04]  /*0450*/  @P1 IMAD R25, R34, R8, RZ ;  /* 0x0000000822191224 */ /* 0x001fc800078e02ff */
[----:B------:R-:W-:-:S08]  /*0460*/  @P1 IMAD R25, R32, R9, R25 ;  /* 0x0000000920191224 */ /* 0x000fd000078e0219 */
[-C--:B------:R-:W-:Y:S02]  /*0470*/  @!P4 IADD3 R3, R3, -R6.reuse, RZ ;  /* 0x800000060303c210 */ /* 0x080fe40007ffe0ff */
[----:B------:R-:W-:Y:S02]  /*0480*/  @!P4 IADD3 R5, R5, 0x1, RZ ;  /* 0x000000010505c810 */ /* 0x000fe40007ffe0ff */
[----:B------:R-:W-:Y:S02]  /*0490*/  ISETP.GE.U32.AND P0, PT, R3, R6, PT ;  /* 0x000000060300720c */ /* 0x000fe40003f06070 */
[C---:B------:R-:W-:Y:S01]  /*04a0*/  LOP3.LUT R3, R11.reuse, UR12, RZ, 0x3c, !PT ;  /* 0x0000000c0b037c12 */ /* 0x040fe2000f8e3cff */
[----:B------:R-:W0:Y:S01]  /*04b0*/  @P3 LDC.64 R6, c[0x0][0x270] ;  /* 0x00009c00ff063b82 */ /* 0x000e220000000a00 */
[----:B------:R-:W-:Y:S02]  /*04c0*/  ISETP.NE.AND P4, PT, R11, RZ, PT ;  /* 0x000000ff0b00720c */ /* 0x000fe40003f85270 */
[----:B------:R-:W-:-:S02]  /*04d0*/  ISETP.GE.AND P5, PT, R3, RZ, PT ;  /* 0x000000ff0300720c */ /* 0x000fc40003fa6270 */
[----:B------:R-:W-:-:S04]  /*04e0*/  SHF.L.U32 R3, R33, 0x1, RZ ;  /* 0x0000000121037819 */ /* 0x000fc800000006ff */
[----:B------:R-:W-:Y:S02]  /*04f0*/  LOP3.LUT R3, R3, 0x6, RZ, 0xc0, !PT ;  /* 0x0000000603037812 */ /* 0x000fe400078ec0ff */
[----:B------:R-:W-:-:S04]  /*0500*/  @P0 IADD3 R5, R5, 0x1, RZ ;  /* 0x0000000105050810 */ /* 0x000fc80007ffe0ff */
[----:B------:R-:W-:-:S04]  /*0510*/  MOV R19, R5 ;  /* 0x0000000500137202 */ /* 0x000fc80000000f00 */
[----:B------:R-:W-:Y:S02]  /*0520*/  @!P5 IADD3 R19, -R19, RZ, RZ ;  /* 0x000000ff1313d210 */ /* 0x000fe40007ffe1ff */
[----:B------:R-:W-:Y:S02]  /*0530*/  @!P4 LOP3.LUT R19, RZ, R11, RZ, 0x33, !PT ;  /* 0x0000000bff13c212 */ /* 0x000fe400078e33ff */
[----:B------:R-:W-:Y:S02]  /*0540*/  ISETP.GE.U32.AND P4, PT, R2, UR14, PT ;  /* 0x0000000e02007c0c */ /* 0x000fe4000bf86070 */
[----:B------:R-:W-:Y:S02]  /*0550*/  IADD3 R20, -R19, RZ, RZ ;  /* 0x000000ff13147210 */ /* 0x000fe40007ffe1ff */
[----:B------:R-:W-:Y:S02]  /*0560*/  SHF.R.S32.HI R4, RZ, 0x1f, R19 ;  /* 0x0000001fff047819 */ /* 0x000fe40000011413 */
[----:B------:R-:W-:Y:S01]  /*0570*/  ISETP.GE.AND.EX P4, PT, R31, UR15, PT, P4 ;  /* 0x0000000f1f007c0c */ /* 0x000fe2000bf86340 */
[----:B------:R-:W-:-:S02]  /*0580*/  IMAD R20, R11, R20, UR12 ;  /* 0x0000000c0b147e24 */ /* 0x000fc4000f8e0214 */
[----:B------:R-:W-:Y:S01]  /*0590*/  IMAD R10, R4, UR6, RZ ;  /* 0x00000006040a7c24 */ /* 0x000fe2000f8e02ff */
[----:B------:R-:W-:Y:S01]  /*05a0*/  ISETP.GT.U32.OR P4, PT, R33, 0x7f, P4 ;  /* 0x0000007f2100780c */ /* 0x000fe20002784470 */
[----:B------:R-:W3:Y:S01]  /*05b0*/  @P1 LDC.64 R4, c[0x0][0x220] ;  /* 0x00008800ff041b82 */ /* 0x000ee20000000a00 */
[----:B------:R-:W-:Y:S01]  /*05c0*/  LEA R20, R20, R3, 0x3 ;  /* 0x0000000314147211 */ /* 0x000fe200078e18ff */
[----:B------:R-:W-:Y:S01]  /*05d0*/  IMAD R17, R19, UR7, R10 ;  /* 0x0000000713117c24 */ /* 0x000fe2000f8e020a */
[----:B------:R-:W-:Y:S02]  /*05e0*/  SHF.R.S32.HI R3, RZ, 0x1f, R23 ;  /* 0x0000001fff037819 */ /* 0x000fe40000011417 */
[----:B------:R-:W-:-:S03]  /*05f0*/  SHF.R.S32.HI R21, RZ, 0x1f, R20 ;  /* 0x0000001fff157819 */ /* 0x000fc60000011414 */
[----:B0-----:R-:W-:Y:S02]  /*0600*/  @P3 IMAD R10, R3, R6, RZ ;  /* 0x00000006030a3224 */ /* 0x001fe400078e02ff */
[----:B------:R-:W-:-:S04]  /*0610*/  IMAD.WIDE.U32 R18, R19, UR6, R20 ;  /* 0x0000000613127c25 */ /* 0x000fc8000f8e0014 */
[----:B------:R-:W-:Y:S01]  /*0620*/  @P3 IMAD R3, R23, R7, R10 ;  /* 0x0000000717033224 */ /* 0x000fe200078e020a */
[----:B------:R-:W-:Y:S02]  /*0630*/  IADD3 R17, R19, R17, RZ ;  /* 0x0000001113117210 */ /* 0x000fe40007ffe0ff */
[-C--:B------:R-:W-:Y:S02]  /*0640*/  @P1 MOV R16, R18.reuse ;  /* 0x0000001200101202 */ /* 0x080fe40000000f00 */
[----:B------:R-:W-:Y:S02]  /*0650*/  @P3 MOV R10, R18 ;  /* 0x00000012000a3202 */ /* 0x000fe40000000f00 */
[----:B------:R-:W-:Y:S01]  /*0660*/  @P3 MOV R11, R17 ;  /* 0x00000011000b3202 */ /* 0x000fe20000000f00 */
[----:B------:R-:W-:-:S04]  /*0670*/  @P1 IMAD.WIDE.U32 R8, R32, R8, R16 ;  /* 0x0000000820081225 */ /* 0x000fc800078e0010 */
[----:B------:R-:W-:Y:S01]  /*0680*/  @P3 IMAD.WIDE.U32 R6, R23, R6, R10 ;  /* 0x0000000617063225 */ /* 0x000fe200078e000a */
[----:B------:R-:W-:Y:S01]  /*0690*/  @P1 IADD3 R25, R9, R25, RZ ;  /* 0x0000001909191210 */ /* 0x000fe20007ffe0ff */
[----:B------:R-:W0:Y:S01]  /*06a0*/  @!P4 LDC.64 R10, c[0x0][0x270] ;  /* 0x00009c00ff0acb82 */ /* 0x000e220000000a00 */
[C---:B---3--:R-:W-:Y:S02]  /*06b0*/  @P1 LEA R4, P0, R8.reuse, R4, 0x1 ;  /* 0x0000000408041211 */ /* 0x048fe400078008ff */
[----:B------:R-:W-:Y:S02]  /*06c0*/  @P3 IADD3 R3, R7, R3, RZ ;  /* 0x0000000307033210 */ /* 0x000fe40007ffe0ff */
[----:B------:R-:W-:Y:S02]  /*06d0*/  @P1 LEA.HI.X R5, R8, R5, R25, 0x1, P0 ;  /* 0x0000000508051211 */ /* 0x000fe400000f0c19 */
[----:B-1----:R-:W-:Y:S01]  /*06e0*/  @P3 LEA R14, P0, R6, R14, 0x1 ;  /* 0x0000000e060e3211 */ /* 0x002fe200078008ff */
[----:B------:R-:W1:Y:S01]  /*06f0*/  @P2 LDC.64 R8, c[0x0][0x220] ;  /* 0x00008800ff082b82 */ /* 0x000e620000000a00 */
[----:B------:R-:W-:-:S02]  /*0700*/  SHF.R.S32.HI R23, RZ, 0x1f, R24 ;  /* 0x0000001fff177819 */ /* 0x000fc40000011418 */
[----:B------:R-:W-:Y:S01]  /*0710*/  @P3 LEA.HI.X R15, R6, R15, R3, 0x1, P0 ;  /* 0x0000000f060f3211 */ /* 0x000fe200000f0c03 */
[----:B------:R-:W-:Y:S02]  /*0720*/  HFMA2.MMA R3, -RZ, RZ, 0, 0 ;  /* 0x00000000ff037435 */ /* 0x000fe400000001ff */
[----:B--2---:R-:W-:Y:S02]  /*0730*/  @P2 IMAD R22, R23, R12, RZ ;  /* 0x0000000c17162224 */ /* 0x004fe400078e02ff */
[----:B------:R-:W2:Y:S01]  /*0740*/  @!P4 LDC.64 R6, c[0x0][0x220] ;  /* 0x00008800ff06cb82 */ /* 0x000ea20000000a00 */
[----:B------:R-:W-:-:S05]  /*0750*/  @P2 MOV R23, R17 ;  /* 0x0000001100172202 */ /* 0x000fca0000000f00 */
[----:B------:R3:W4:Y:S02]  /*0760*/  @P1 LDG.E R3, desc[UR8][R4.64] ;  /* 0x0000000804031981 */ /* 0x000724000c1e1900 */
[----:B---3--:R-:W-:Y:S01]  /*0770*/  @P2 IMAD R5, R24, R13, R22 ;  /* 0x0000000d18052224 */ /* 0x008fe200078e0216 */
[----:B------:R-:W-:Y:S02]  /*0780*/  @P2 MOV R22, R18 ;  /* 0x0000001200162202 */ /* 0x000fe40000000f00 */
[----:B------:R-:W-:-:S03]  /*0790*/  MOV R4, RZ ;  /* 0x000000ff00047202 */ /* 0x000fc60000000f00 */
[----:B------:R-:W-:-:S03]  /*07a0*/  @P2 IMAD.WIDE.U32 R12, R24, R12, R22 ;  /* 0x0000000c180c2225 */ /* 0x000fc600078e0016 */
[----:B------:R3:W5:Y:S01]  /*07b0*/  @P3 LDG.E R4, desc[UR8][R14.64] ;  /* 0x000000080e043981 */ /* 0x000762000c1e1900 */
[----:B0-----:R-:W-:Y:S01]  /*07c0*/  @!P4 IMAD R23, R31, R10, RZ ;  /* 0x0000000a1f17c224 */ /* 0x001fe200078e02ff */
[----:B------:R-:W-:Y:S01]  /*07d0*/  @P2 IADD3 R13, R13, R5, RZ ;  /* 0x000000050d0d2210 */ /* 0x000fe20007ffe0ff */
[----:B------:R-:W-:Y:S01]  /*07e0*/  HFMA2.MMA R5, -RZ, RZ, 0, 0 ;  /* 0x00000000ff057435 */ /* 0x000fe200000001ff */
[----:B-1----:R-:W-:Y:S01]  /*07f0*/  @P2 LEA R8, P0, R12, R8, 0x1 ;  /* 0x000000080c082211 */ /* 0x002fe200078008ff */
[----:B------:R-:W-:Y:S01]  /*0800*/  @!P4 IMAD R23, R2, R11, R23 ;  /* 0x0000000b0217c224 */ /* 0x000fe200078e0217 */
[----:B---3--:R-:W-:Y:S02]  /*0810*/  @!P4 MOV R14, R18 ;  /* 0x00000012000ec202 */ /* 0x008fe40000000f00 */
[----:B------:R-:W-:Y:S02]  /*0820*/  @!P4 MOV R15, R17 ;  /* 0x00000011000fc202 */ /* 0x000fe40000000f00 */
[----:B------:R-:W-:Y:S01]  /*0830*/  @P2 LEA.HI.X R9, R12, R9, R13, 0x1, P0 ;  /* 0x000000090c092211 */ /* 0x000fe200000f0c0d */
[----:B------:R-:W-:Y:S01]  /*0840*/  @!P4 IMAD.WIDE.U32 R10, R2, R10, R14 ;  /* 0x0000000a020ac225 */ /* 0x000fe200078e000e */
[----:B------:R-:W-:-:S03]  /*0850*/  MOV R26, RZ ;  /* 0x000000ff001a7202 */ /* 0x000fc60000000f00 */
[----:B------:R-:W3:Y:S01]  /*0860*/  @P2 LDG.E R5, desc[UR8][R8.64] ;  /* 0x0000000808052981 */ /* 0x000ee2000c1e1900 */
[----:B------:R-:W-:Y:S02]  /*0870*/  @!P4 IADD3 R23, R11, R23, RZ ;  /* 0x000000170b17c210 */ /* 0x000fe40007ffe0ff */
[----:B--2---:R-:W-:-:S04]  /*0880*/  @!P4 LEA R6, P0, R10, R6, 0x1 ;  /* 0x000000060a06c211 */ /* 0x004fc800078008ff */
[----:B------:R-:W-:-:S05]  /*0890*/  @!P4 LEA.HI.X R7, R10, R7, R23, 0x1, P0 ;  /* 0x000000070a07c211 */ /* 0x000fca00000f0c17 */
[----:B------:R0:W2:Y:S01]  /*08a0*/  @!P4 LDG.E R26, desc[UR8][R6.64] ;  /* 0x00000008061ac981 */ /* 0x0000a2000c1e1900 */
[----:B------:R-:W-:Y:S02]  /*08b0*/  SHF.R.S32.HI R11, RZ, 0x1f, R28 ;  /* 0x0000001fff0b7819 */ /* 0x000fe4000001141c */
[----:B------:R-:W-:-:S04]  /*08c0*/  ISETP.GE.U32.AND P0, PT, R28, UR14, PT ;  /* 0x0000000e1c007c0c */ /* 0x000fc8000bf06070 */
[----:B------:R-:W-:-:S04]  /*08d0*/  ISETP.GE.AND.EX P0, PT, R11, UR15, PT, P0 ;  /* 0x0000000f0b007c0c */ /* 0x000fc8000bf06300 */
[----:B------:R-:W-:-:S13]  /*08e0*/  ISETP.LT.U32.AND P0, PT, R33, 0x80, !P0 ;  /* 0x000000802100780c */ /* 0x000fda0004701070 */
[----:B0-----:R-:W0:Y:S08]  /*08f0*/  @P0 LDC.64 R6, c[0x0][0x270] ;  /* 0x00009c00ff060b82 */ /* 0x001e300000000a00 */
        /* <DEDUP_REMOVED lines=8> */
[----:B-1----:R-:W-:-:S04]  /*0980*/  @P0 LEA R8, P5, R6, R8, 0x1 ;  /* 0x0000000806080211 */ /* 0x002fc800078a08ff */
[----:B------:R-:W-:Y:S01]  /*0990*/  @P0 LEA.HI.X R9, R6, R9, R10, 0x1, P5 ;  /* 0x0000000906090211 */ /* 0x000fe200028f0c0a */
[----:B------:R-:W-:Y:S01]  /*09a0*/  HFMA2.MMA R6, -RZ, RZ, 0, 0 ;  /* 0x00000000ff067435 */ /* 0x000fe200000001ff */
[----:B------:R-:W-:-:S09]  /*09b0*/  ISETP.GE.U32.AND P5, PT, R25, UR14, PT ;  /* 0x0000000e19007c0c */ /* 0x000fd2000bfa6070 */
[----:B------:R0:W2:Y:S01]  /*09c0*/  @P0 LDG.E R6, desc[UR8][R8.64] ;  /* 0x0000000808060981 */ /* 0x0000a2000c1e1900 */
[--C-:B----4-:R-:W-:Y:S02]  /*09d0*/  HADD2.F32 R23, -RZ, R3.reuse.H1_H1 ;  /* 0x30000003ff177230 */ /* 0x110fe40000004100 */
[----:B------:R-:W-:-:S03]  /*09e0*/  HADD2.F32 R12, -RZ, R3.H0_H0 ;  /* 0x20000003ff0c7230 */ /* 0x000fc60000004100 */
[----:B------:R-:W-:Y:S02]  /*09f0*/  FMUL.FTZ R7, R23, R23 ;  /* 0x0000001717077220 */ /* 0x000fe40000410000 */
[C---:B------:R-:W-:Y:S02]  /*0a00*/  FADD.FTZ R23, R12.reuse, R23 ;  /* 0x000000170c177221 */ /* 0x040fe40000010000 */
[----:B------:R-:W-:Y:S01]  /*0a10*/  FFMA.FTZ R12, R12, R12, R7 ;  /* 0x0000000c0c0c7223 */ /* 0x000fe20000010007 */
[----:B------:R-:W-:Y:S01]  /*0a20*/  SHF.R.S32.HI R7, RZ, 0x1f, R25 ;  /* 0x0000001fff077819 */ /* 0x000fe20000011419 */
[--C-:B-----5:R-:W-:Y:S02]  /*0a30*/  HADD2.F32 R15, -RZ, R4.reuse.H1_H1 ;  /* 0x30000004ff0f7230 */ /* 0x120fe40000004100 */
[----:B------:R-:W-:-:S03]  /*0a40*/  HADD2.F32 R14, -RZ, R4.H0_H0 ;  /* 0x20000004ff0e7230 */ /* 0x000fc60000004100 */
[----:B------:R-:W-:Y:S02]  /*0a50*/  FMUL.FTZ R11, R15, R15 ;  /* 0x0000000f0f0b7220 */ /* 0x000fe40000410000 */
[C---:B------:R-:W-:Y:S01]  /*0a60*/  FADD.FTZ R15, R14.reuse, R15 ;  /* 0x0000000f0e0f7221 */ /* 0x040fe20000010000 */
[----:B------:R-:W-:Y:S01]  /*0a70*/  ISETP.GE.AND.EX P5, PT, R7, UR15, PT, P5 ;  /* 0x0000000f07007c0c */ /* 0x000fe2000bfa6350 */
[----:B------:R-:W-:-:S03]  /*0a80*/  FFMA.FTZ R14, R14, R14, R11 ;  /* 0x0000000e0e0e7223 */ /* 0x000fc6000001000b */
[----:B------:R-:W-:Y:S01]  /*0a90*/  ISETP.LT.U32.AND P0, PT, R33, 0x80, !P5 ;  /* 0x000000802100780c */ /* 0x000fe20006f01070 */
[--C-:B---3--:R-:W-:Y:S02]  /*0aa0*/  HADD2.F32 R11, -RZ, R5.reuse.H1_H1 ;  /* 0x30000005ff0b7230 */ /* 0x108fe40000004100 */
[----:B------:R-:W-:-:S03]  /*0ab0*/  HADD2.F32 R22, -RZ, R5.H0_H0 ;  /* 0x20000005ff167230 */ /* 0x000fc60000004100 */
[----:B------:R-:W-:Y:S02]  /*0ac0*/  FMUL.FTZ R13, R11, R11 ;  /* 0x0000000b0b0d7220 */ /* 0x000fe40000410000 */
[C---:B------:R-:W-:Y:S02]  /*0ad0*/  FADD.FTZ R24, R22.reuse, R11 ;  /* 0x0000000b16187221 */ /* 0x040fe40000010000 */
[----:B------:R-:W-:Y:S01]  /*0ae0*/  FFMA.FTZ R22, R22, R22, R13 ;  /* 0x0000001616167223 */ /* 0x000fe2000001000d */
[--C-:B--2---:R-:W-:Y:S02]  /*0af0*/  HADD2.F32 R10, -RZ, R26.reuse.H1_H1 ;  /* 0x3000001aff0a7230 */ /* 0x104fe40000004100 */
[----:B------:R-:W-:-:S03]  /*0b00*/  HADD2.F32 R13, -RZ, R26.H0_H0 ;  /* 0x2000001aff0d7230 */ /* 0x000fc60000004100 */
[----:B------:R-:W-:Y:S02]  /*0b10*/  FMUL.FTZ R11, R10, R10 ;  /* 0x0000000a0a0b7220 */ /* 0x000fe40000410000 */
[C---:B0-----:R-:W-:Y:S02]  /*0b20*/  FADD.FTZ R8, R13.reuse, R10 ;  /* 0x0000000a0d087221 */ /* 0x041fe40000010000 */
[----:B------:R-:W-:Y:S02]  /*0b30*/  FFMA.FTZ R13, R13, R13, R11 ;  /* 0x0000000d0d0d7223 */ /* 0x000fe4000001000b */
[----:B------:R-:W0:Y:S01]  /*0b40*/  @P0 LDC.64 R10, c[0x0][0x270] ;  /* 0x00009c00ff0a0b82 */ /* 0x000e220000000a00 */
[----:B------:R-:W-:Y:S01]  /*0b50*/  FADD.FTZ R8, RZ, R8 ;  /* 0x00000008ff087221 */ /* 0x000fe20000010000 */
[----:B------:R-:W-:-:S03]  /*0b60*/  @P0 MOV R9, R17 ;  /* 0x0000001100090202 */ /* 0x000fc60000000f00 */
[----:B------:R-:W-:Y:S01]  /*0b70*/  FADD.FTZ R23, R8, R23 ;  /* 0x0000001708177221 */ /* 0x000fe20000010000 */
[----:B------:R-:W-:Y:S01]  /*0b80*/  @P0 MOV R8, R18 ;  /* 0x0000001200080202 */ /* 0x000fe20000000f00 */
[----:B0-----:R-:W-:-:S04]  /*0b90*/  @P0 IMAD R7, R7, R10, RZ ;  /* 0x0000000a07070224 */ /* 0x001fc800078e02ff */
[C---:B------:R-:W-:Y:S02]  /*0ba0*/  @P0 IMAD R7, R25.reuse, R11, R7 ;  /* 0x0000000b19070224 */ /* 0x040fe400078e0207 */
[----:B------:R-:W-:Y:S02]  /*0bb0*/  @P0 IMAD.WIDE.U32 R10, R25, R10, R8 ;  /* 0x0000000a190a0225 */ /* 0x000fe400078e0008 */
[----:B------:R-:W0:Y:S03]  /*0bc0*/  @P0 LDC.64 R8, c[0x0][0x220] ;  /* 0x00008800ff080b82 */ /* 0x000e260000000a00 */
[----:B------:R-:W-:Y:S02]  /*0bd0*/  @P0 IADD3 R7, R11, R7, RZ ;  /* 0x000000070b070210 */ /* 0x000fe40007ffe0ff */
[----:B0-----:R-:W-:-:S04]  /*0be0*/  @P0 LEA R8, P5, R10, R8, 0x1 ;  /* 0x000000080a080211 */ /* 0x001fc800078a08ff */
[----:B------:R-:W-:Y:S01]  /*0bf0*/  @P0 LEA.HI.X R9, R10, R9, R7, 0x1, P5 ;  /* 0x000000090a090211 */ /* 0x000fe200028f0c07 */
[----:B------:R-:W-:-:S10]  /*0c00*/  HFMA2.MMA R7, -RZ, RZ, 0, 0 ;  /* 0x00000000ff077435 */ /* 0x000fd400000001ff */
[----:B------:R0:W2:Y:S01]  /*0c10*/  @P0 LDG.E R7, desc[UR8][R8.64] ;  /* 0x0000000808070981 */ /* 0x0000a2000c1e1900 */
[----:B------:R-:W-:-:S04]  /*0c20*/  ISETP.GE.U32.AND P0, PT, R27, UR14, PT ;  /* 0x0000000e1b007c0c */ /* 0x000fc8000bf06070 */
[----:B------:R-:W-:-:S04]  /*0c30*/  ISETP.GE.AND.EX P0, PT, R36, UR15, PT, P0 ;  /* 0x0000000f24007c0c */ /* 0x000fc8000bf06300 */
[----:B------:R-:W-:Y:S01]  /*0c40*/  ISETP.LT.U32.AND P0, PT, R33, 0x80, !P0 ;  /* 0x000000802100780c */ /* 0x000fe20004701070 */
[----:B------:R-:W-:-:S04]  /*0c50*/  FADD.FTZ R11, RZ, R13 ;  /* 0x0000000dff0b7221 */ /* 0x000fc80000010000 */
[----:B------:R-:W-:Y:S01]  /*0c60*/  FADD.FTZ R11, R11, R12 ;  /* 0x0000000c0b0b7221 */ /* 0x000fe20000010000 */
[----:B------:R-:W-:-:S07]  /*0c70*/  HADD2.F32 R25, -RZ, R6.H1_H1 ;  /* 0x30000006ff197230 */ /* 0x000fce0000004100 */
[----:B------:R-:W1:Y:S01]  /*0c80*/  @P0 LDC.64 R12, c[0x0][0x270] ;  /* 0x00009c00ff0c0b82 */ /* 0x000e620000000a00 */
[----:B------:R-:W-:Y:S01]  /*0c90*/  FADD.FTZ R15, R23, R15 ;  /* 0x0000000f170f7221 */ /* 0x000fe20000010000 */
[----:B------:R-:W-:Y:S02]  /*0ca0*/  HADD2.F32 R10, -RZ, R6.H0_H0 ;  /* 0x20000006ff0a7230 */ /* 0x000fe40000004100 */
[----:B------:R-:W-:-:S03]  /*0cb0*/  FMUL.FTZ R23, R25, R25 ;  /* 0x0000001919177220 */ /* 0x000fc60000410000 */
[C---:B0-----:R-:W-:Y:S01]  /*0cc0*/  FADD.FTZ R8, R10.reuse, R25 ;  /* 0x000000190a087221 */ /* 0x041fe20000010000 */
[----:B------:R-:W-:Y:S01]  /*0cd0*/  FFMA.FTZ R9, R10, R10, R23 ;  /* 0x0000000a0a097223 */ /* 0x000fe20000010017 */
[----:B------:R-:W-:-:S04]  /*0ce0*/  FADD.FTZ R11, R11, R14 ;  /* 0x0000000e0b0b7221 */ /* 0x000fc80000010000 */
[----:B------:R-:W-:Y:S01]  /*0cf0*/  FADD.FTZ R22, R11, R22 ;  /* 0x000000160b167221 */ /* 0x000fe20000010000 */
[----:B------:R-:W-:Y:S02]  /*0d00*/  @P0 MOV R11, R17 ;  /* 0x00000011000b0202 */ /* 0x000fe40000000f00 */
[----:B------:R-:W-:-:S04]  /*0d10*/  ISETP.GE.U32.AND P5, PT, R29, UR14, PT ;  /* 0x0000000e1d007c0c */ /* 0x000fc8000bfa6070 */
[----:B------:R-:W-:-:S04]  /*0d20*/  ISETP.GE.AND.EX P5, PT, R35, UR15, PT, P5 ;  /* 0x0000000f23007c0c */ /* 0x000fc8000bfa6350 */
[----:B------:R-:W-:Y:S01]  /*0d30*/  ISETP.LT.U32.AND P5, PT, R33, 0x80, !P5 ;  /* 0x000000802100780c */ /* 0x000fe20006fa1070 */
[----:B------:R-:W-:Y:S01]  /*0d40*/  FADD.FTZ R24, R15, R24 ;  /* 0x000000180f187221 */ /* 0x000fe20000010000 */
[--C-:B--2---:R-:W-:Y:S02]  /*0d50*/  HADD2.F32 R10, -RZ, R7.reuse.H1_H1 ;  /* 0x30000007ff0a7230 */ /* 0x104fe40000004100 */
[----:B------:R-:W-:-:S03]  /*0d60*/  HADD2.F32 R23, -RZ, R7.H0_H0 ;  /* 0x20000007ff177230 */ /* 0x000fc60000004100 */
[----:B------:R-:W-:Y:S02]  /*0d70*/  FMUL.FTZ R14, R10, R10 ;  /* 0x0000000a0a0e7220 */ /* 0x000fe40000410000 */
[C---:B------:R-:W-:Y:S01]  /*0d80*/  FADD.FTZ R25, R23.reuse, R10 ;  /* 0x0000000a17197221 */ /* 0x040fe20000010000 */
[----:B------:R-:W-:Y:S01]  /*0d90*/  @P0 MOV R10, R18 ;  /* 0x00000012000a0202 */ /* 0x000fe20000000f00 */
[----:B------:R-:W-:Y:S01]  /*0da0*/  FFMA.FTZ R23, R23, R23, R14 ;  /* 0x0000001717177223 */ /* 0x000fe2000001000e */
[----:B-1----:R-:W-:-:S04]  /*0db0*/  @P0 IMAD R14, R36, R12, RZ ;  /* 0x0000000c240e0224 */ /* 0x002fc800078e02ff */
[C---:B------:R-:W-:Y:S02]  /*0dc0*/  @P0 IMAD R14, R27.reuse, R13, R14 ;  /* 0x0000000d1b0e0224 */ /* 0x040fe400078e020e */
[----:B------:R-:W-:Y:S02]  /*0dd0*/  @P0 IMAD.WIDE.U32 R12, R27, R12, R10 ;  /* 0x0000000c1b0c0225 */ /* 0x000fe400078e000a */
[----:B------:R-:W0:Y:S03]  /*0de0*/  @P0 LDC.64 R10, c[0x0][0x220] ;  /* 0x00008800ff0a0b82 */ /* 0x000e260000000a00 */
[----:B------:R-:W-:Y:S02]  /*0df0*/  @P0 IADD3 R14, R13, R14, RZ ;  /* 0x0000000e0d0e0210 */ /* 0x000fe40007ffe0ff */
[----:B0-----:R-:W-:-:S04]  /*0e00*/  @P0 LEA R10, P6, R12, R10, 0x1 ;  /* 0x0000000a0c0a0211 */ /* 0x001fc800078c08ff */
[----:B------:R-:W-:Y:S02]  /*0e10*/  @P0 LEA.HI.X R11, R12, R11, R14, 0x1, P6 ;  /* 0x0000000b0c0b0211 */ /* 0x000fe400030f0c0e */
[----:B------:R-:W0:Y:S01]  /*0e20*/  @P5 LDC.64 R14, c[0x0][0x270] ;  /* 0x00009c00ff0e5b82 */ /* 0x000e220000000a00 */
[----:B------:R-:W-:-:S10]  /*0e30*/  HFMA2.MMA R12, -RZ, RZ, 0, 0 ;  /* 0x00000000ff0c7435 */ /* 0x000fd400000001ff */
[----:B------:R1:W2:Y:S02]  /*0e40*/  @P0 LDG.E R12, desc[UR8][R10.64] ;  /* 0x000000080a0c0981 */ /* 0x0002a4000c1e1900 */
[----:B-1----:R-:W-:Y:S02]  /*0e50*/  @P5 MOV R10, R18 ;  /* 0x00000012000a5202 */ /* 0x002fe40000000f00 */
        /* <DEDUP_REMOVED lines=9> */
[----:B------:R-:W3:Y:S01]  /*0ef0*/  @P5 LDG.E R13, desc[UR8][R10.64] ;  /* 0x000000080a0d5981 */ /* 0x000ee2000c1e1900 */
[----:B------:R-:W-:Y:S01]  /*0f00*/  FADD.FTZ R24, R24, R25 ;  /* 0x0000001918187221 */ /* 0x000fe20000010000 */
[----:B------:R-:W-:-:S03]  /*0f10*/  FADD.FTZ R22, R22, R23 ;  /* 0x0000001716167221 */ /* 0x000fc60000010000 */
[----:B------:R-:W-:Y:S01]  /*0f20*/  FADD.FTZ R24, R24, R8 ;  /* 0x0000000818187221 */ /* 0x000fe20000010000 */
[----:B------:R-:W-:Y:S01]  /*0f30*/  FADD.FTZ R9, R22, R9 ;  /* 0x0000000916097221 */ /* 0x000fe20000010000 */
[C---:B------:R-:W-:Y:S02]  /*0f40*/  ISETP.GT.AND P0, PT, R37.reuse, 0x1e, PT ;  /* 0x0000001e2500780c */ /* 0x040fe40003f04270 */
[----:B------:R-:W-:Y:S02]  /*0f50*/  ISETP.NE.AND P6, PT, R37, RZ, PT ;  /* 0x000000ff2500720c */ /* 0x000fe40003fc5270 */
[----:B------:R-:W-:Y:S01]  /*0f60*/  ISETP.NE.AND P5, PT, R33, RZ, PT ;  /* 0x000000ff2100720c */ /* 0x000fe20003fa5270 */
[----:B------:R-:W-:Y:S01]  /*0f70*/  BSSY B0, `(.L_x_2501) ;  /* 0x0000035000007945 */ /* 0x000fe20003800000 */
[--C-:B--2---:R-:W-:Y:S02]  /*0f80*/  HADD2.F32 R15, -RZ, R12.reuse.H1_H1 ;  /* 0x3000000cff0f7230 */ /* 0x104fe40000004100 */
[----:B------:R-:W-:-:S03]  /*0f90*/  HADD2.F32 R14, -RZ, R12.H0_H0 ;  /* 0x2000000cff0e7230 */ /* 0x000fc60000004100 */
[----:B------:R-:W-:Y:S02]  /*0fa0*/  FMUL.FTZ R23, R15, R15 ;  /* 0x0000000f0f177220 */ /* 0x000fe40000410000 */
[C---:B------:R-:W-:Y:S02]  /*0fb0*/  FADD.FTZ R15, R14.reuse, R15 ;  /* 0x0000000f0e0f7221 */ /* 0x040fe40000010000 */
[----:B------:R-:W-:Y:S02]  /*0fc0*/  FFMA.FTZ R14, R14, R14, R23 ;  /* 0x0000000e0e0e7223 */ /* 0x000fe40000010017 */
[----:B------:R-:W-:Y:S02]  /*0fd0*/  FADD.FTZ R15, R24, R15 ;  /* 0x0000000f180f7221 */ /* 0x000fe40000010000 */
[----:B------:R-:W-:Y:S01]  /*0fe0*/  FADD.FTZ R9, R9, R14 ;  /* 0x0000000e09097221 */ /* 0x000fe20000010000 */
[--C-:B---3--:R-:W-:Y:S02]  /*0ff0*/  HADD2.F32 R8, -RZ, R13.reuse.H1_H1 ;  /* 0x3000000dff087230 */ /* 0x108fe40000004100 */
[----:B------:R-:W-:-:S03]  /*1000*/  HADD2.F32 R23, -RZ, R13.H0_H0 ;  /* 0x2000000dff177230 */ /* 0x000fc60000004100 */
[----:B------:R-:W-:Y:S02]  /*1010*/  FMUL.FTZ R10, R8, R8 ;  /* 0x00000008080a7220 */ /* 0x000fe40000410000 */
[C---:B------:R-:W-:Y:S02]  /*1020*/  FADD.FTZ R8, R23.reuse, R8 ;  /* 0x0000000817087221 */ /* 0x040fe40000010000 */
        /* <DEDUP_REMOVED lines=41> */
.L_x_2502:
[----:B------:R-:W-:Y:S05]  /*12c0*/  BSYNC B0 ;  /* 0x0000000000007941 */ /* 0x000fea0003800000 */
.L_x_2501:
[----:B------:R-:W1:Y:S02]  /*12d0*/  LDC R8, c[0x0][0xc] ;  /* 0x00000300ff087b82 */ /* 0x000e640000000800 */
[----:B-1----:R-:W-:-:S13]  /*12e0*/  ISETP.GE.U32.AND P0, PT, R8, 0x2, PT ;  /* 0x000000020800780c */ /* 0x002fda0003f06070 */
[----:B------:R-:W-:Y:S05]  /*12f0*/  @!P0 BRA `(.L_x_2503) ;  /* 0x00000010007c8947 */ /* 0x000fea0003800000 */
        /* <DEDUP_REMOVED lines=10> */
[----:B------:R-:W1:Y:S01]  /*13a0*/  S2R R25, SR_CTAID.X ;  /* 0x0000000000197919 */ /* 0x000e620000002500 */
[----:B------:R-:W2:Y:S01]  /*13b0*/  S2UR UR6, SR_CTAID.Y ;  /* 0x00000000000679c3 */ /* 0x000ea20000002600 */
[----:B------:R-:W-:-:S06]  /*13c0*/  ULOP3.LUT UP0, URZ, UR4, 0x2, URZ, 0xc0, !UPT ;  /* 0x00000002043f7892 */ /* 0x000fcc000f80c03f */
[----:B------:R-:W-:Y:S02]  /*13d0*/  PLOP3.LUT P0, PT, PT, PT, UP0, 0x80, 0x0 ;  /* 0x000000000000781c */ /* 0x000fe40003f0f008 */
[----:B--2---:R-:W-:Y:S01]  /*13e0*/  MOV R0, UR6 ;  /* 0x0000000600007c02 */ /* 0x004fe20008000f00 */
[----:B------:R-:W-:Y:S02]  /*13f0*/  UMOV UR6, 0xffffffff ;  /* 0xffffffff00067882 */ /* 0x000fe40000000000 */
[----:B------:R-:W-:Y:S02]  /*1400*/  USEL UR6, UR6, 0x1, UP0 ;  /* 0x0000000106067887 */ /* 0x000fe40008000000 */
[----:B-1----:R-:W-:-:S04]  /*1410*/  IMAD R25, R25, UR11, R0 ;  /* 0x0000000b19197c24 */ /* 0x002fc8000f8e0200 */
[----:B------:R-:W-:Y:S01]  /*1420*/  MOV R9, UR6 ;  /* 0x0000000600097c02 */ /* 0x000fe20008000f00 */
[----:B------:R-:W-:-:S05]  /*1430*/  IMAD.WIDE.U32 R24, R25, 0x8, R22 ;  /* 0x0000000819187825 */ /* 0x000fca00078e0016 */
[----:B------:R1:W-:Y:S01]  /*1440*/  STG.E.64 desc[UR8][R24.64], R14 ;  /* 0x0000000e18007986 */ /* 0x0003e2000c101b08 */
[----:B------:R-:W-:Y:S06]  /*1450*/  MEMBAR.ALL.GPU ;  /* 0x0000000000007992 */ /* 0x000fec000000a000 */
[----:B------:R-:W-:-:S00]  /*1460*/  ERRBAR ;  /* 0x00000000000079ab */ /* 0x000fc00000000000 */
[----:B------:R-:W-:Y:S06]  /*1470*/  CGAERRBAR ;  /* 0x00000000000075ab */ /* 0x000fec0000000000 */
[----:B------:R2:W-:Y:S01]  /*1480*/  REDG.E.ADD.S32.STRONG.GPU desc[UR8][R10.64], R9 ;  /* 0x000000090a00798e */ /* 0x0005e2000c10e388 */
[----:B-1----:R-:W-:-:S04]  /*1490*/  SEL R24, R8, RZ, !P0 ;  /* 0x000000ff08187207 */ /* 0x002fc80004000000 */
[----:B------:R-:W-:-:S13]  /*14a0*/  ISETP.NE.AND P0, PT, R24, -0x1, PT ;  /* 0xffffffff1800780c */ /* 0x000fda0003f05270 */
[----:B--2---:R-:W-:Y:S05]  /*14b0*/  @!P0 BRA `(.L_x_2504) ;  /* 0x0000000000148947 */ /* 0x004fea0003800000 */
.L_x_2505:
[----:B------:R-:W2:Y:S04]  /*14c0*/  LDG.E.STRONG.GPU R9, desc[UR8][R10.64] ;  /* 0x000000080a097981 */ /* 0x000ea8000c1ef900 */
[----:B--2---:R-:W-:Y:S01]  /*14d0*/  CCTL.IVALL ;  /* 0x00000000ff00798f */ /* 0x004fe20002000000 */
[----:B------:R-:W-:Y:S05]  /*14e0*/  YIELD ;  /* 0x0000000000007946 */ /* 0x000fea0003800000 */
[----:B------:R-:W-:-:S13]  /*14f0*/  ISETP.NE.AND P0, PT, R9, R24, PT ;  /* 0x000000180900720c */ /* 0x000fda0003f05270 */
[----:B------:R-:W-:Y:S05]  /*1500*/  @P0 BRA `(.L_x_2505) ;  /* 0xfffffffc00ec0947 */ /* 0x000fea000383ffff */
.L_x_2504:
        /* <DEDUP_REMOVED lines=17> */
.L_x_2509:
[----:B------:R-:W-:-:S13]  /*1620*/  ISETP.EQ.OR P6, PT, R10, UR10, P5 ;  /* 0x0000000a0a007c0c */ /* 0x000fda000afc2670 */
[----:B------:R-:W-:-:S04]  /*1630*/  @!P6 IMAD R25, R10, UR11, R0 ;  /* 0x0000000b0a19ec24 */ /* 0x000fc8000f8e0200 */
[----:B------:R-:W-:-:S06]  /*1640*/  @!P6 IMAD.WIDE.U32 R24, R25, 0x8, R22 ;  /* 0x000000081918e825 */ /* 0x000fcc00078e0016 */
[----:B------:R-:W0:Y:S01]  /*1650*/  @!P6 LDG.E.64 R24, desc[UR8][R24.64] ;  /* 0x000000081818e981 */ /* 0x000e22000c1e1b00 */
[----:B------:R-:W-:Y:S01]  /*1660*/  IADD3 R11, R10, 0x1, RZ ;  /* 0x000000010a0b7810 */ /* 0x000fe20007ffe0ff */
[----:B0-----:R-:W-:Y:S01]  /*1670*/  @!P6 FADD.FTZ R14, R14, R24 ;  /* 0x000000180e0ee221 */ /* 0x001fe20000010000 */
        /* <DEDUP_REMOVED lines=109> */
.L_x_2508:
[----:B------:R-:W-:-:S13]  /*1d50*/  ISETP.GT.AND P6, PT, R9, 0x4, PT ;  /* 0x000000040900780c */ /* 0x000fda0003fc4270 */
[----:B------:R-:W-:Y:S05]  /*1d60*/  @!P6 BRA `(.L_x_2510) ;  /* 0x0000000000ece947 */ /* 0x000fea0003800000 */
[----:B------:R-:W-:-:S13]  /*1d70*/  ISETP.EQ.OR P0, PT, R10, UR10, P5 ;  /* 0x0000000a0a007c0c */ /* 0x000fda000af02670 */
[----:B------:R-:W-:-:S04]  /*1d80*/  @!P0 IMAD R25, R10, UR11, R0 ;  /* 0x0000000b0a198c24 */ /* 0x000fc8000f8e0200 */
[----:B------:R-:W-:-:S06]  /*1d90*/  @!P0 IMAD.WIDE.U32 R24, R25, 0x8, R22 ;  /* 0x0000000819188825 */ /* 0x000fcc00078e0016 */
[----:B------:R-:W0:Y:S01]  /*1da0*/  @!P0 LDG.E.64 R24, desc[UR8][R24.64] ;  /* 0x0000000818188981 */ /* 0x000e22000c1e1b00 */
[----:B------:R-:W-:-:S04]  /*1db0*/  IADD3 R11, R10, 0x1, RZ ;  /* 0x000000010a0b7810 */ /* 0x000fc80007ffe0ff */
[----:B------:R-:W-:-:S13]  /*1dc0*/  ISETP.EQ.OR P6, PT, R11, UR10, P5 ;  /* 0x0000000a0b007c0c */ /* 0x000fda000afc2670 */
[----:B------:R-:W-:Y:S02]  /*1dd0*/  @!P6 IMAD R11, R11, UR11, R0 ;  /* 0x0000000b0b0bec24 */ /* 0x000fe4000f8e0200 */
[----:B0-----:R-:W-:Y:S01]  /*1de0*/  @!P0 FADD.FTZ R14, R14, R24 ;  /* 0x000000180e0e8221 */ /* 0x001fe20000010000 */
[----:B------:R-:W-:Y:S01]  /*1df0*/  @!P0 FADD.FTZ R15, R15, R25 ;  /* 0x000000190f0f8221 */ /* 0x000fe20000010000 */
[----:B------:R-:W-:-:S06]  /*1e00*/  @!P6 IMAD.WIDE.U32 R24, R11, 0x8, R22 ;  /* 0x000000080b18e825 */ /* 0x000fcc00078e0016 */
[----:B------:R-:W2:Y:S01]  /*1e10*/  @!P6 LDG.E.64 R24, desc[UR8][R24.64] ;  /* 0x000000081818e981 */ /* 0x000ea2000c1e1b00 */
[----:B------:R-:W-:-:S04]  /*1e20*/  IADD3 R11, R10, 0x2, RZ ;  /* 0x000000020a0b7810 */ /* 0x000fc80007ffe0ff */
[----:B------:R-:W-:-:S13]  /*1e30*/  ISETP.EQ.OR P0, PT, R11, UR10, P5 ;  /* 0x0000000a0b007c0c */ /* 0x000fda000af02670 */
[----:B------:R-:W-:Y:S02]  /*1e40*/  @!P0 IMAD R11, R11, UR11, R0 ;  /* 0x0000000b0b0b8c24 */ /* 0x000fe4000f8e0200 */
[----:B--2---:R-:W-:Y:S01]  /*1e50*/  @!P6 FADD.FTZ R14, R14, R24 ;  /* 0x000000180e0ee221 */ /* 0x004fe20000010000 */
        /* <DEDUP_REMOVED lines=38> */
[----:B------:R-:W-:Y:S02]  /*20c0*/  IADD3 R9, R9, -0x4, RZ ;  /* 0xfffffffc09097810 */ /* 0x000fe40007ffe0ff */
[----:B------:R-:W-:Y:S02]  /*20d0*/  PLOP3.LUT P0, PT, PT, PT, PT, 0x8, 0x0 ;  /* 0x000000000000781c */ /* 0x000fe40003f0e170 */
[----:B------:R-:W-:Y:S02]  /*20e0*/  IADD3 R9, R9, -0x4, RZ ;  /* 0xfffffffc09097810 */ /* 0x000fe40007ffe0ff */
[----:B------:R-:W-:Y:S01]  /*20f0*/  IADD3 R10, R10, 0x4, RZ ;  /* 0x000000040a0a7810 */ /* 0x000fe20007ffe0ff */
[----:B--2---:R-:W-:Y:S01]  /*2100*/  @!P6 FADD.FTZ R14, R14, R24 ;  /* 0x000000180e0ee221 */ /* 0x004fe20000010000 */
[----:B------:R-:W-:-:S07]  /*2110*/  @!P6 FADD.FTZ R15, R15, R25 ;  /* 0x000000190f0fe221 */ /* 0x000fce0000010000 */
.L_x_2510:
[----:B------:R-:W-:-:S13]  /*2120*/  ISETP.NE.OR P0, PT, R9, RZ, P0 ;  /* 0x000000ff0900720c */ /* 0x000fda0000705670 */
[----:B------:R-:W-:Y:S05]  /*2130*/  @!P0 BRA `(.L_x_2506) ;  /* 0x00000000007c8947 */ /* 0x000fea0003800000 */
.L_x_2507:
        /* <DEDUP_REMOVED lines=26> */
[----:B------:R-:W-:Y:S02]  /*22e0*/  IADD3 R10, R10, 0x4, RZ ;  /* 0x000000040a0a7810 */ /* 0x000fe40007ffe0ff */
[----:B------:R-:W-:Y:S01]  /*22f0*/  ISETP.NE.AND P0, PT, R9, RZ, PT ;  /* 0x000000ff0900720c */ /* 0x000fe20003f05270 */
[----:B--2---:R-:W-:Y:S01]  /*2300*/  @!P6 FADD.FTZ R14, R14, R24 ;  /* 0x000000180e0ee221 */ /* 0x004fe20000010000 */
[----:B------:R-:W-:-:S11]  /*2310*/  @!P6 FADD.FTZ R15, R15, R25 ;  /* 0x000000190f0fe221 */ /* 0x000fd60000010000 */
[----:B------:R-:W-:Y:S05]  /*2320*/  @P0 BRA `(.L_x_2507) ;  /* 0xfffffffc00840947 */ /* 0x000fea000383ffff */
.L_x_2506:
        /* <DEDUP_REMOVED lines=11> */
.L_x_2512:
[----:B------:R-:W-:Y:S05]  /*23e0*/  BSYNC B0 ;  /* 0x0000000000007941 */ /* 0x000fea0003800000 */
.L_x_2511:
        /* <DEDUP_REMOVED lines=16> */
.L_x_2503:
[----:B------:R-:W-:Y:S01]  /*24f0*/  ULDC.64 UR6, c[0x0][0x218] ;  /* 0x0000860000067ab9 */ /* 0x000fe20000000a00 */
[----:B------:R-:W-:Y:S01]  /*2500*/  LOP3.LUT P0, RZ, R33, UR10, RZ, 0xfc, !PT ;  /* 0x0000000a21ff7c12 */ /* 0x000fe2000f80fcff */
[----:B------:R-:W-:Y:S01]  /*2510*/  ULDC UR14, c[0x0][0x2a4] ;  /* 0x0000a900000e7ab9 */ /* 0x000fe20000000800 */
[----:B------:R-:W-:Y:S01]  /*2520*/  ISETP.EQ.U32.AND P6, PT, RZ, UR6, PT ;  /* 0x00000006ff007c0c */ /* 0x000fe2000bfc2070 */
[----:B------:R-:W-:Y:S01]  /*2530*/  UMOV UR6, 0x400 ;  /* 0x0000040000067882 */ /* 0x000fe20000000000 */
[----:B------:R-:W-:Y:S01]  /*2540*/  MOV R21, UR12 ;  /* 0x0000000c00157c02 */ /* 0x000fe20008000f00 */
[----:B------:R-:W-:Y:S01]  /*2550*/  ULDC.64 UR16, c[0x0][0x228] ;  /* 0x00008a0000107ab9 */ /* 0x000fe20000000a00 */
[----:B------:R-:W-:Y:S01]  /*2560*/  ISETP.EQ.OR.EX P0, PT, RZ, UR7, P0, P6 ;  /* 0x00000007ff007c0c */ /* 0x000fe20008702760 */
[----:B------:R-:W1:Y:S01]  /*2570*/  S2UR UR7, SR_CgaCtaId ;  /* 0x00000000000779c3 */ /* 0x000e620000008800 */
[----:B------:R-:W-:Y:S01]  /*2580*/  SHF.R.S32.HI R23, RZ, 0x1f, R20 ;  /* 0x0000001fff177819 */ /* 0x000fe20000011414 */
[----:B------:R-:W-:-:S10]  /*2590*/  ULDC.64 UR18, c[0x0][0x230] ;  /* 0x00008c0000127ab9 */ /* 0x000fd40000000a00 */
[----:B------:R-:W2:Y:S01]  /*25a0*/  @!P0 LDC.64 R10, c[0x0][0x218] ;  /* 0x00008600ff0a8b82 */ /* 0x000ea20000000a00 */
[----:B------:R-:W-:Y:S01]  /*25b0*/  @!P0 FMUL.FTZ R9, R15, UR14 ;  /* 0x0000000e0f098c20 */ /* 0x000fe20008410000 */
[----:B------:R-:W-:Y:S01]  /*25c0*/  @!P0 FMUL.FTZ R8, R14, UR14 ;  /* 0x0000000e0e088c20 */ /* 0x000fe20008410000 */
[----:B-1----:R-:W-:-:S09]  /*25d0*/  ULEA UR6, UR7, UR6, 0x18 ;  /* 0x0000000607067291 */ /* 0x002fd2000f8ec03f */
[----:B------:R-:W-:Y:S01]  /*25e0*/  @!P5 STS.64 [UR6+0x30], R14 ;  /* 0x0000300eff00d988 */ /* 0x000fe20008000a06 */
[----:B--2---:R-:W-:Y:S01]  /*25f0*/  @!P0 IMAD.WIDE R10, R21, 0x8, R10 ;  /* 0x00000008150a8825 */ /* 0x004fe200078e020a */
[C---:B------:R-:W-:Y:S02]  /*2600*/  SHF.L.U32 R21, R20.reuse, 0x2, RZ ;  /* 0x0000000214157819 */ /* 0x040fe400000006ff */
[----:B------:R-:W-:Y:S02]  /*2610*/  SHF.L.U64.HI R20, R20, 0x2, R23 ;  /* 0x0000000214147819 */ /* 0x000fe40000010217 */
[----:B------:R1:W-:Y:S01]  /*2620*/  @!P0 STG.E.64 desc[UR8][R10.64], R8 ;  /* 0x000000080a008986 */ /* 0x0003e2000c101b08 */
[----:B------:R-:W-:Y:S01]  /*2630*/  BAR.SYNC.DEFER_BLOCKING 0x0 ;  /* 0x0000000000007b1d */ /* 0x000fe20000010000 */
[C---:B-1----:R-:W-:Y:S02]  /*2640*/  IADD3 R10, P0, R21.reuse, UR16, RZ ;  /* 0x00000010150a7c10 */ /* 0x042fe4000ff1e0ff */
[----:B------:R-:W-:-:S02]  /*2650*/  IADD3 R8, P6, R21, UR18, RZ ;  /* 0x0000001215087c10 */ /* 0x000fc4000ffde0ff */
[C---:B------:R-:W-:Y:S02]  /*2660*/  IADD3.X R11, R20.reuse, UR17, RZ, P0, !PT ;  /* 0x00000011140b7c10 */ /* 0x040fe400087fe4ff */
[----:B------:R-:W-:-:S04]  /*2670*/  IADD3.X R9, R20, UR19, RZ, P6, !PT ;  /* 0x0000001314097c10 */ /* 0x000fc8000b7fe4ff */
[----:B------:R-:W2:Y:S04]  /*2680*/  LDG.E.64 R10, desc[UR8][R10.64] ;  /* 0x000000080a0a7981 */ /* 0x000ea8000c1e1b00 */
[----:B------:R-:W2:Y:S01]  /*2690*/  LDG.E.64 R8, desc[UR8][R8.64] ;  /* 0x0000000808087981 */ /* 0x000ea2000c1e1b00 */
[----:B------:R-:W-:Y:S01]  /*26a0*/  ISETP.NE.AND P6, PT, RZ, UR13, PT ;  /* 0x0000000dff007c0c */ /* 0x000fe2000bfc5270 */
[----:B------:R-:W-:Y:S02]  /*26b0*/  HADD2.F32 R21, -RZ, R26.H1_H1 ;  /* 0x3000001aff157230 */ /* 0x000fe40000004100 */
[----:B0-----:R-:W0:Y:S01]  /*26c0*/  LDS.64 R14, [UR6+0x30] ;  /* 0x00003006ff0e7984 */ /* 0x001e220008000a00 */
[--C-:B------:R-:W-:Y:S02]  /*26d0*/  HADD2.F32 R23, -RZ, R3.reuse.H0_H0 ;  /* 0x20000003ff177230 */ /* 0x100fe40000004100 */
[----:B------:R-:W-:-:S02]  /*26e0*/  HADD2.F32 R24, -RZ, R3.H1_H1 ;  /* 0x30000003ff187230 */ /* 0x000fc40000004100 */
[----:B0-----:R-:W-:-:S04]  /*26f0*/  FMUL.FTZ R22, R14, UR14 ;  /* 0x0000000e0e167c20 */ /* 0x001fc80008410000 */
[----:B------:R-:W-:Y:S01]  /*2700*/  FMUL.FTZ R20, R22, R22 ;  /* 0x0000001616147220 */ /* 0x000fe20000410000 */
[----:B------:R-:W-:-:S03]  /*2710*/  FADD.FTZ R21, R21, -R22 ;  /* 0x8000001615157221 */ /* 0x000fc60000010000 */
[----:B------:R-:W-:Y:S01]  /*2720*/  FFMA.FTZ R20, R15, UR14, -R20 ;  /* 0x0000000e0f147c23 */ /* 0x000fe20008010814 */
[----:B------:R-:W-:-:S04]  /*2730*/  HADD2.F32 R15, -RZ, R26.H0_H0 ;  /* 0x2000001aff0f7230 */ /* 0x000fc80000004100 */
[----:B------:R-:W-:Y:S01]  /*2740*/  FSETP.GTU.FTZ.AND P0, PT, R20, RZ, PT ;  /* 0x000000ff1400720b */ /* 0x000fe20003f1c000 */
[----:B------:R-:W-:-:S12]  /*2750*/  FADD.FTZ R14, R15, -R22 ;  /* 0x800000160f0e7221 */ /* 0x000fd80000010000 */
        /* <DEDUP_REMOVED lines=23> */
.L_x_2513:
[----:B------:R-:W-:Y:S04]  /*28d0*/  BSSY B0, `(.L_x_2514) ;  /* 0x000000e000007945 */ /* 0x000fe80003800000 */
[----:B------:R-:W-:Y:S05]  /*28e0*/  @P4 BRA `(.L_x_2515) ;  /* 0x0000000000304947 */ /* 0x000fea0003800000 */
        /* <DEDUP_REMOVED lines=12> */
.L_x_2515:
[----:B------:R-:W-:Y:S05]  /*29b0*/  BSYNC B0 ;  /* 0x0000000000007941 */ /* 0x000fea0003800000 */
.L_x_2514:
[--C-:B------:R-:W-:Y:S02]  /*29c0*/  HADD2.F32 R25, -RZ, R4.reuse.H0_H0 ;  /* 0x20000004ff197230 */ /* 0x100fe40000004100 */
[--C-:B------:R-:W-:Y:S01]  /*29d0*/  FADD.FTZ R23, R23, -R22.reuse ;  /* 0x8000001617177221 */ /* 0x100fe20000010000 */
[----:B------:R-:W-:Y:S02]  /*29e0*/  HADD2.F32 R15, -RZ, R4.H1_H1 ;  /* 0x30000004ff0f7230 */ /* 0x000fe40000004100 */
[--C-:B------:R-:W-:Y:S01]  /*29f0*/  FADD.FTZ R24, R24, -R22.reuse ;  /* 0x8000001618187221 */ /* 0x100fe20000010000 */
[----:B0-----:R-:W-:Y:S01]  /*2a00*/  IADD3 R3, R2, 0x80, RZ ;  /* 0x0000008002037810 */ /* 0x001fe20007ffe0ff */
[--C-:B------:R-:W-:Y:S01]  /*2a10*/  FADD.FTZ R25, R25, -R22.reuse ;  /* 0x8000001619197221 */ /* 0x100fe20000010000 */
[----:B------:R-:W-:Y:S01]  /*2a20*/  FMUL.FTZ R23, R23, UR6 ;  /* 0x0000000617177c20 */ /* 0x000fe20008410000 */
[----:B------:R-:W-:Y:S01]  /*2a30*/  FADD.FTZ R4, R15, -R22 ;  /* 0x800000160f047221 */ /* 0x000fe20000010000 */
[----:B------:R-:W-:Y:S01]  /*2a40*/  FMUL.FTZ R24, R24, UR6 ;  /* 0x0000000618187c20 */ /* 0x000fe20008410000 */
[----:B------:R-:W-:Y:S01]  /*2a50*/  ULDC.64 UR16, c[0x0][0x278] ;  /* 0x00009e0000107ab9 */ /* 0x000fe20000000a00 */
[----:B------:R-:W-:Y:S01]  /*2a60*/  FMUL.FTZ R25, R25, UR6 ;  /* 0x0000000619197c20 */ /* 0x000fe20008410000 */
[----:B------:R-:W-:Y:S01]  /*2a70*/  ISETP.GE.U32.AND P0, PT, R3, UR16, PT ;  /* 0x0000001003007c0c */ /* 0x000fe2000bf06070 */
[----:B------:R-:W-:Y:S01]  /*2a80*/  FMUL.FTZ R4, R4, UR6 ;  /* 0x0000000604047c20 */ /* 0x000fe20008410000 */
[----:B------:R-:W-:Y:S01]  /*2a90*/  FFMA.FTZ R23, R10, R23, R8 ;  /* 0x000000170a177223 */ /* 0x000fe20000010008 */
[----:B------:R-:W-:Y:S01]  /*2aa0*/  FFMA.FTZ R24, R11, R24, R9 ;  /* 0x000000180b187223 */ /* 0x000fe20000010009 */
[----:B------:R-:W-:Y:S09]  /*2ab0*/  @!P6 BRA `(.L_x_2516) ;  /* 0x000000000028e947 */ /* 0x000ff20003800000 */
        /* <DEDUP_REMOVED lines=10> */
.L_x_2516:
        /* <DEDUP_REMOVED lines=14> */
.L_x_2518:
[----:B------:R-:W-:Y:S05]  /*2c40*/  BSYNC B0 ;  /* 0x0000000000007941 */ /* 0x000fea0003800000 */
.L_x_2517:
[----:B0-----:R-:W-:Y:S01]  /*2c50*/  SHF.R.S32.HI R23, RZ, 0x1f, R3 ;  /* 0x0000001fff177819 */ /* 0x001fe20000011403 */
        /* <DEDUP_REMOVED lines=13> */
.L_x_2519:
[----:B------:R-:W-:Y:S04]  /*2d30*/  BSSY B0, `(.L_x_2520) ;  /* 0x0000010000007945 */ /* 0x000fe80003800000 */
[----:B------:R-:W-:Y:S05]  /*2d40*/  @!P3 BRA `(.L_x_2521) ;  /* 0x000000000038b947 */ /* 0x000fea0003800000 */
[----:B------:R-:W-:Y:S01]  /*2d50*/  IADD3 R31, R2, 0x40, RZ ;  /* 0x00000040021f7810 */ /* 0x000fe20007ffe0ff */
[----:B------:R-:W-:Y:S01]  /*2d60*/  ULDC.64 UR14, c[0x0][0x270] ;  /* 0x00009c00000e7ab9 */ /* 0x000fe20000000a00 */
[----:B------:R-:W-:Y:S02]  /*2d70*/  MOV R15, R17 ;  /* 0x00000011000f7202 */ /* 0x000fe40000000f00 */
[----:B------:R-:W-:Y:S02]  /*2d80*/  SHF.R.S32.HI R14, RZ, 0x1f, R31 ;  /* 0x0000001fff0e7819 */ /* 0x000fe4000001141f */
[----:B------:R-:W-:-:S03]  /*2d90*/  F2FP.F16.F32.PACK_AB R25, R4, R25 ;  /* 0x000000190419723e */ /* 0x000fc600000000ff */
[----:B------:R-:W-:-:S04]  /*2da0*/  IMAD R14, R14, UR14, RZ ;  /* 0x0000000e0e0e7c24 */ /* 0x000fc8000f8e02ff */
[----:B------:R-:W-:Y:S01]  /*2db0*/  IMAD R21, R31, UR15, R14 ;  /* 0x0000000f1f157c24 */ /* 0x000fe2000f8e020e */
[----:B------:R-:W-:-:S05]  /*2dc0*/  MOV R14, R18 ;  /* 0x00000012000e7202 */ /* 0x000fca0000000f00 */
[----:B------:R-:W-:Y:S01]  /*2dd0*/  IMAD.WIDE.U32 R14, R31, UR14, R14 ;  /* 0x0000000e1f0e7c25 */ /* 0x000fe2000f8e000e */
[----:B------:R-:W-:-:S04]  /*2de0*/  ULDC.64 UR14, c[0x0][0x210] ;  /* 0x00008400000e7ab9 */ /* 0x000fc80000000a00 */
[----:B------:R-:W-:Y:S02]  /*2df0*/  IADD3 R21, R15, R21, RZ ;  /* 0x000000150f157210 */ /* 0x000fe40007ffe0ff */
[----:B------:R-:W-:-:S04]  /*2e00*/  LEA R20, P4, R14, UR14, 0x1 ;  /* 0x0000000e0e147c11 */ /* 0x000fc8000f8808ff */
[----:B------:R-:W-:-:S05]  /*2e10*/  LEA.HI.X R21, R14, UR15, R21, 0x1, P4 ;  /* 0x0000000f0e157c11 */ /* 0x000fca000a0f0c15 */
[----:B------:R0:W-:Y:S04]  /*2e20*/  STG.E desc[UR8][R20.64], R25 ;  /* 0x0000001914007986 */ /* 0x0001e8000c101908 */
.L_x_2521:
[----:B------:R-:W-:Y:S05]  /*2e30*/  BSYNC B0 ;  /* 0x0000000000007941 */ /* 0x000fea0003800000 */
.L_x_2520:
[--C-:B------:R-:W-:Y:S01]  /*2e40*/  HADD2.F32 R15, -RZ, R5.reuse.H0_H0 ;  /* 0x20000005ff0f7230 */ /* 0x100fe20000004100 */
[----:B------:R-:W-:Y:S01]  /*2e50*/  ISETP.GE.AND.EX P4, PT, R23, UR17, PT, P0 ;  /* 0x0000001117007c0c */ /* 0x000fe2000bf86300 */
[----:B------:R-:W-:Y:S01]  /*2e60*/  HADD2.F32 R5, -RZ, R5.H1_H1 ;  /* 0x30000005ff057230 */ /* 0x000fe20000004100 */
[----:B------:R-:W-:Y:S01]  /*2e70*/  ISETP.GE.U32.AND P0, PT, R28, UR16, PT ;  /* 0x000000101c007c0c */ /* 0x000fe2000bf06070 */
[--C-:B0-----:R-:W-:Y:S02]  /*2e80*/  HADD2.F32 R21, -RZ, R7.reuse.H0_H0 ;  /* 0x20000007ff157230 */ /* 0x101fe40000004100 */
[--C-:B------:R-:W-:Y:S01]  /*2e90*/  FADD.FTZ R4, R15, -R22.reuse ;  /* 0x800000160f047221 */ /* 0x100fe20000010000 */
[----:B------:R-:W-:Y:S02]  /*2ea0*/  HADD2.F32 R7, -RZ, R7.H1_H1 ;  /* 0x30000007ff077230 */ /* 0x000fe40000004100 */
[--C-:B------:R-:W-:Y:S01]  /*2eb0*/  FADD.FTZ R5, R5, -R22.reuse ;  /* 0x8000001605057221 */ /* 0x100fe20000010000 */
[----:B------:R-:W-:Y:S01]  /*2ec0*/  ISETP.LT.U32.AND P4, PT, R33, 0x80, !P4 ;  /* 0x000000802100780c */ /* 0x000fe20006781070 */
[--C-:B------:R-:W-:Y:S01]  /*2ed0*/  FADD.FTZ R21, R21, -R22.reuse ;  /* 0x8000001615157221 */ /* 0x100fe20000010000 */
[----:B------:R-:W-:Y:S01]  /*2ee0*/  FADD.FTZ R20, R7, -R22 ;  /* 0x8000001607147221 */ /* 0x000fe20000010000 */
[----:B------:R-:W-:Y:S01]  /*2ef0*/  FMUL.FTZ R7, R4, UR6 ;  /* 0x0000000604077c20 */ /* 0x000fe20008410000 */
[----:B------:R-:W-:Y:S01]  /*2f00*/  FMUL.FTZ R24, R5, UR6 ;  /* 0x0000000605187c20 */ /* 0x000fe20008410000 */
[----:B------:R-:W-:Y:S01]  /*2f10*/  FMUL.FTZ R21, R21, UR6 ;  /* 0x0000000615157c20 */ /* 0x000fe20008410000 */
[----:B------:R-:W-:Y:S01]  /*2f20*/  FMUL.FTZ R20, R20, UR6 ;  /* 0x0000000614147c20 */ /* 0x000fe20008410000 */
        /* <DEDUP_REMOVED lines=13> */
.L_x_2522:
        /* <DEDUP_REMOVED lines=16> */
.L_x_2524:
[----:B------:R-:W-:Y:S05]  /*3100*/  BSYNC B0 ;  /* 0x0000000000007941 */ /* 0x000fea0003800000 */
.L_x_2523:
        /* <DEDUP_REMOVED lines=14> */
.L_x_2525:
[----:B------:R-:W-:Y:S04]  /*31f0*/  BSSY B0, `(.L_x_2526) ;  /* 0x000000e000007945 */ /* 0x000fe80003800000 */
[----:B------:R-:W-:Y:S05]  /*3200*/  @!P4 BRA `(.L_x_2527) ;  /* 0x000000000030c947 */ /* 0x000fea0003800000 */
[----:B------:R-:W-:Y:S01]  /*3210*/  ULDC.64 UR14, c[0x0][0x270] ;  /* 0x00009c00000e7ab9 */ /* 0x000fe20000000a00 */
[----:B------:R-:W-:Y:S01]  /*3220*/  MOV R4, R18 ;  /* 0x0000001200047202 */ /* 0x000fe20000000f00 */
[----:B------:R-:W-:Y:S01]  /*3230*/  IMAD R14, R23, UR14, RZ ;  /* 0x0000000e170e7c24 */ /* 0x000fe2000f8e02ff */
        /* <DEDUP_REMOVED lines=9> */
.L_x_2527:
[----:B------:R-:W-:Y:S05]  /*32d0*/  BSYNC B0 ;  /* 0x0000000000007941 */ /* 0x000fea0003800000 */
.L_x_2526:
[--C-:B------:R-:W-:Y:S01]  /*32e0*/  HADD2.F32 R3, -RZ, R6.reuse.H0_H0 ;  /* 0x20000006ff037230 */ /* 0x100fe20000004100 */
[----:B------:R-:W-:Y:S01]  /*32f0*/  ISETP.GE.U32.AND P4, PT, R27, UR16, PT ;  /* 0x000000101b007c0c */ /* 0x000fe2000bf86070 */
[----:B------:R-:W-:Y:S01]  /*3300*/  HADD2.F32 R5, -RZ, R6.H1_H1 ;  /* 0x30000006ff057230 */ /* 0x000fe20000004100 */
[----:B------:R-:W-:Y:S01]  /*3310*/  ISETP.GE.U32.AND P5, PT, R29, UR16, PT ;  /* 0x000000101d007c0c */ /* 0x000fe2000bfa6070 */
[--C-:B0-----:R-:W-:Y:S02]  /*3320*/  HADD2.F32 R15, -RZ, R12.reuse.H0_H0 ;  /* 0x2000000cff0f7230 */ /* 0x101fe40000004100 */
[--C-:B------:R-:W-:Y:S01]  /*3330*/  FADD.FTZ R3, R3, -R22.reuse ;  /* 0x8000001603037221 */ /* 0x100fe20000010000 */
[----:B------:R-:W-:Y:S02]  /*3340*/  HADD2.F32 R21, -RZ, R12.H1_H1 ;  /* 0x3000000cff157230 */ /* 0x000fe40000004100 */
[----:B------:R-:W-:Y:S01]  /*3350*/  FADD.FTZ R4, R5, -R22 ;  /* 0x8000001605047221 */ /* 0x000fe20000010000 */
[----:B------:R-:W-:-:S02]  /*3360*/  HADD2.F32 R23, -RZ, R13.H0_H0 ;  /* 0x2000000dff177230 */ /* 0x000fc40000004100 */
[--C-:B------:R-:W-:Y:S01]  /*3370*/  FADD.FTZ R5, R15, -R22.reuse ;  /* 0x800000160f057221 */ /* 0x100fe20000010000 */
[----:B------:R-:W-:Y:S02]  /*3380*/  HADD2.F32 R13, -RZ, R13.H1_H1 ;  /* 0x3000000dff0d7230 */ /* 0x000fe40000004100 */
[--C-:B------:R-:W-:Y:S01]  /*3390*/  FADD.FTZ R6, R21, -R22.reuse ;  /* 0x8000001615067221 */ /* 0x100fe20000010000 */
[----:B------:R-:W-:Y:S01]  /*33a0*/  FMUL.FTZ R3, R3, UR6 ;  /* 0x0000000603037c20 */ /* 0x000fe20008410000 */
[--C-:B------:R-:W-:Y:S01]  /*33b0*/  FADD.FTZ R12, R23, -R22.reuse ;  /* 0x80000016170c7221 */ /* 0x100fe20000010000 */
[----:B------:R-:W-:Y:S01]  /*33c0*/  FMUL.FTZ R5, R5, UR6 ;  /* 0x0000000605057c20 */ /* 0x000fe20008410000 */
[----:B------:R-:W-:Y:S01]  /*33d0*/  FADD.FTZ R22, R13, -R22 ;  /* 0x800000160d167221 */ /* 0x000fe20000010000 */
[----:B------:R-:W-:Y:S01]  /*33e0*/  FMUL.FTZ R6, R6, UR6 ;  /* 0x0000000606067c20 */ /* 0x000fe20008410000 */
[----:B------:R-:W-:Y:S01]  /*33f0*/  FMUL.FTZ R13, R12, UR6 ;  /* 0x000000060c0d7c20 */ /* 0x000fe20008410000 */
[----:B------:R-:W-:Y:S01]  /*3400*/  ISETP.GE.AND.EX P0, PT, R7, UR17, PT, P0 ;  /* 0x0000001107007c0c */ /* 0x000fe2000bf06300 */
[----:B------:R-:W-:Y:S01]  /*3410*/  FMUL.FTZ R22, R22, UR6 ;  /* 0x0000000616167c20 */ /* 0x000fe20008410000 */
[----:B------:R-:W-:Y:S01]  /*3420*/  ISETP.GE.AND.EX P4, PT, R36, UR17, PT, P4 ;  /* 0x0000001124007c0c */ /* 0x000fe2000bf86340 */
[----:B------:R-:W-:Y:S01]  /*3430*/  FMUL.FTZ R4, R4, UR6 ;  /* 0x0000000604047c20 */ /* 0x000fe20008410000 */
[----:B------:R-:W-:Y:S01]  /*3440*/  ISETP.GE.AND.EX P5, PT, R35, UR17, PT, P5 ;  /* 0x0000001123007c0c */ /* 0x000fe2000bfa6350 */
[C-C-:B------:R-:W-:Y:S01]  /*3450*/  FFMA.FTZ R12, R10.reuse, R3, R8.reuse ;  /* 0x000000030a0c7223 */ /* 0x140fe20000010008 */
[C-C-:B------:R-:W-:Y:S01]  /*3460*/  FFMA.FTZ R3, R10.reuse, R5, R8.reuse ;  /* 0x000000050a037223 */ /* 0x140fe20000010008 */
[----:B------:R-:W-:Y:S01]  /*3470*/  FFMA.FTZ R8, R10, R13, R8 ;  /* 0x0000000d0a087223 */ /* 0x000fe20000010008 */
[C-C-:B------:R-:W-:Y:S01]  /*3480*/  FFMA.FTZ R10, R11.reuse, R6, R9.reuse ;  /* 0x000000060b0a7223 */ /* 0x140fe20000010009 */
[--C-:B------:R-:W-:Y:S01]  /*3490*/  FFMA.FTZ R13, R11, R22, R9.reuse ;  /* 0x000000160b0d7223 */ /* 0x100fe20000010009 */
[----:B------:R-:W-:Y:S01]  /*34a0*/  ISETP.LT.U32.AND P0, PT, R33, 0x80, !P0 ;  /* 0x000000802100780c */ /* 0x000fe20004701070 */
[----:B------:R-:W-:Y:S01]  /*34b0*/  FFMA.FTZ R9, R11, R4, R9 ;  /* 0x000000040b097223 */ /* 0x000fe20000010009 */
[----:B------:R-:W-:-:S02]  /*34c0*/  ISETP.LT.U32.AND P4, PT, R33, 0x80, !P4 ;  /* 0x000000802100780c */ /* 0x000fc40006781070 */
        /* <DEDUP_REMOVED lines=12> */
.L_x_2528:
        /* <DEDUP_REMOVED lines=14> */
.L_x_2530:
[----:B------:R-:W-:Y:S05]  /*3670*/  BSYNC B0 ;  /* 0x0000000000007941 */ /* 0x000fea0003800000 */
.L_x_2529:
        /* <DEDUP_REMOVED lines=11> */
.L_x_2531:
[----:B------:R-:W-:Y:S04]  /*3730*/  BSSY B0, `(.L_x_2532) ;  /* 0x000000e000007945 */ /* 0x000fe80003800000 */
[----:B------:R-:W-:Y:S05]  /*3740*/  @!P4 BRA `(.L_x_2533) ;  /* 0x000000000030c947 */ /* 0x000fea0003800000 */
[----:B------:R-:W-:Y:S01]  /*3750*/  ULDC.64 UR14, c[0x0][0x270] ;  /* 0x00009c00000e7ab9 */ /* 0x000fe20000000a00 */
[----:B------:R-:W-:Y:S01]  /*3760*/  MOV R4, R18 ;  /* 0x0000001200047202 */ /* 0x000fe20000000f00 */
[----:B0-----:R-:W-:Y:S01]  /*3770*/  IMAD R6, R36, UR14, RZ ;  /* 0x0000000e24067c24 */ /* 0x001fe2000f8e02ff */
        /* <DEDUP_REMOVED lines=9> */
.L_x_2533:
[----:B------:R-:W-:Y:S05]  /*3810*/  BSYNC B0 ;  /* 0x0000000000007941 */ /* 0x000fea0003800000 */
.L_x_2532:
        /* <DEDUP_REMOVED lines=11> */
.L_x_2534:
[----:B------:R-:W-:Y:S04]  /*38d0*/  BSSY B0, `(.L_x_2535) ;  /* 0x000000e000007945 */ /* 0x000fe80003800000 */
[----:B------:R-:W-:Y:S05]  /*38e0*/  @!P5 BRA `(.L_x_2536) ;  /* 0x000000000030d947 */ /* 0x000fea0003800000 */
[----:B------:R-:W-:Y:S01]  /*38f0*/  ULDC.64 UR6, c[0x0][0x270] ;  /* 0x00009c0000067ab9 */ /* 0x000fe20000000a00 */
[----:B01----:R-:W-:Y:S01]  /*3900*/  MOV R6, R18 ;  /* 0x0000001200067202 */ /* 0x003fe20000000f00 */
        /* <DEDUP_REMOVED lines=10> */
.L_x_2536:
[----:B------:R-:W-:Y:S05]  /*39b0*/  BSYNC B0 ;  /* 0x0000000000007941 */ /* 0x000fea0003800000 */
.L_x_2535:
[----:B------:R-:W-:Y:S02]  /*39c0*/  UIADD3 UR12, UR11, UR12, URZ ;  /* 0x0000000c0b0c7290 */ /* 0x000fe4000fffe03f */
[----:B------:R-:W-:Y:S02]  /*39d0*/  UIADD3 UR4, UR4, 0x1, URZ ;  /* 0x0000000104047890 */ /* 0x000fe4000fffe03f */
[----:B------:R-:W-:-:S06]  /*39e0*/  UISETP.GE.AND UP0, UPT, UR12, UR5, UPT ;  /* 0x000000050c00728c */ /* 0x000fcc000bf06270 */
[----:B------:R-:W-:-:S13]  /*39f0*/  PLOP3.LUT P0, PT, PT, PT, UP0, 0x80, 0x0 ;  /* 0x000000000000781c */ /* 0x000fda0003f0f008 */
[----:B------:R-:W-:Y:S05]  /*3a00*/  @!P0 BRA `(.L_x_2537) ;  /* 0xffffffc800308947 */ /* 0x000fea000383ffff */
[----:B------:R-:W-:Y:S05]  /*3a10*/  EXIT ;  /* 0x000000000000794d */ /* 0x000fea0003800000 */
.L_x_2538:
        /* <DEDUP_REMOVED lines=14> */
.L_x_3382:


//--------------------- .text._Z35group_norm_nhwc_fwd_one_pass_kernelI11Fp16IOFp32WLi512ELi8ELi128EEv26Group_norm_nhwc_fwd_params --------------------------
	.section	.text._Z35group_norm_nhwc_fwd_one_pass_kernelI11Fp16IOFp32WLi512ELi8ELi128EEv26Group_norm_nhwc_fwd_params,"ax",@progbits
	.align	128
        .global         _Z35group_norm_nhwc_fwd_one_pass_kernelI11Fp16IOFp32WLi512ELi8ELi128EEv26Group_norm_nhwc_fwd_params
        .type           _Z35group_norm_nhwc_fwd_one_pass_kernelI11Fp16IOFp32WLi512ELi8ELi128EEv26Group_norm_nhwc_fwd_params,@function
        .size           _Z35group_norm_nhwc_fwd_one_pass_kernelI11Fp16IOFp32WLi512ELi8ELi128EEv26Group_norm_nhwc_fwd_params,(.L_x_3383 - _Z35group_norm_nhwc_fwd_one_pass_kernelI11Fp16IOFp32WLi512ELi8ELi128EEv26Group_norm_nhwc_fwd_params)
        .other          _Z35group_norm_nhwc_fwd_one_pass_kernelI11Fp16IOFp32WLi512ELi8ELi128EEv26Group_norm_nhwc_fwd_params,@"STO_CUDA_ENTRY STV_DEFAULT"
_Z35group_norm_nhwc_fwd_one_pass_kernelI11Fp16IOFp32WLi512ELi8ELi128EEv26Group_norm_nhwc_fwd_params:
.text._Z35group_norm_nhwc_fwd_one_pass_kernelI11Fp16IOFp32WLi512ELi8ELi128EEv26Group_norm_nhwc_fwd_params:
        /* <DEDUP_REMOVED lines=15> */
[----:B------:R-:W-:Y:S01]  /*00f0*/  ULDC.U8 UR13, c[0x0][0x28c] ;  /* 0x0000a300000d7ab9 */ /* 0x000fe20000000000 */
[----:B------:R-:W-:Y:S01]  /*0100*/  ULDC.64 UR8, c[0x0][0x208] ;  /* 0x0000820000087ab9 */ /* 0x000fe20000000a00 */
[----:B------:R-:W1:Y:S01]  /*0110*/  LDC R3, c[0x0][0x294] ;  /* 0x0000a500ff037b82 */ /* 0x000e620000000800 */
[----:B0-----:R-:W-:-:S02]  /*0120*/  SHF.R.U32.HI R2, RZ, 0x2, R53 ;  /* 0x00000002ff027819 */ /* 0x001fc40000011635 */
[----:B------:R-:W-:Y:S02]  /*0130*/  ISETP.GE.U32.AND P5, PT, R53, 0x80, PT ;  /* 0x000000803500780c */ /* 0x000fe40003fa6070 */
[----:B------:R-:W-:Y:S01]  /*0140*/  SHF.R.S32.HI R8, RZ, 0x1f, R53 ;  /* 0x0000001fff087819 */ /* 0x000fe20000011435 */
[----:B-1----:R-:W-:-:S03]  /*0150*/  IMAD R2, R3, UR10, R2 ;  /* 0x0000000a03027c24 */ /* 0x002fc6000f8e0202 */
[----:B------:R-:W-:Y:S02]  /*0160*/  LEA.HI R8, R8, R53, RZ, 0x5 ;  /* 0x0000003508087211 */ /* 0x000fe400078f28ff */
[C---:B------:R-:W-:Y:S02]  /*0170*/  IADD3 R4, R2.reuse, 0x140, RZ ;  /* 0x0000014002047810 */ /* 0x040fe40007ffe0ff */
[----:B------:R-:W-:Y:S02]  /*0180*/  IADD3 R3, R2, 0x120, RZ ;  /* 0x0000012002037810 */ /* 0x000fe40007ffe0ff */
[----:B------:R-:W-:Y:S02]  /*0190*/  ISETP.LT.U32.AND P1, PT, R4, UR6, PT ;  /* 0x0000000604007c0c */ /* 0x000fe4000bf21070 */
[----:B------:R-:W-:Y:S02]  /*01a0*/  SHF.R.S32.HI R4, RZ, 0x1f, R4 ;  /* 0x0000001fff047819 */ /* 0x000fe40000011404 */
[----:B------:R-:W-:-:S02]  /*01b0*/  ISETP.LT.U32.AND P4, PT, R2, UR6, PT ;  /* 0x0000000602007c0c */ /* 0x000fc4000bf81070 */
[----:B------:R-:W-:Y:S02]  /*01c0*/  SHF.R.S32.HI R7, RZ, 0x1f, R2 ;  /* 0x0000001fff077819 */ /* 0x000fe40000011402 */
[----:B------:R-:W-:Y:S02]  /*01d0*/  IADD3 R52, R2, 0x20, RZ ;  /* 0x0000002002347810 */ /* 0x000fe40007ffe0ff */
[----:B------:R-:W-:Y:S02]  /*01e0*/  ISETP.LT.U32.AND P0, PT, R3, UR6, PT ;  /* 0x0000000603007c0c */ /* 0x000fe4000bf01070 */
[----:B------:R-:W-:Y:S02]  /*01f0*/  ISETP.LT.AND.EX P1, PT, R4, UR7, !P5, P1 ;  /* 0x0000000704007c0c */ /* 0x000fe4000ef21310 */
[----:B------:R-:W-:Y:S02]  /*0200*/  ISETP.LT.AND.EX P6, PT, R7, UR7, !P5, P4 ;  /* 0x0000000707007c0c */ /* 0x000fe4000efc1340 */
[----:B------:R-:W-:-:S02]  /*0210*/  SHF.R.S32.HI R3, RZ, 0x1f, R3 ;  /* 0x0000001fff037819 */ /* 0x000fc40000011403 */
[----:B------:R-:W-:Y:S02]  /*0220*/  ISETP.LT.U32.AND P4, PT, R52, UR6, PT ;  /* 0x0000000634007c0c */ /* 0x000fe4000bf81070 */
[----:B------:R-:W-:Y:S02]  /*0230*/  SHF.R.S32.HI R4, RZ, 0x1f, R52 ;  /* 0x0000001fff047819 */ /* 0x000fe40000011434 */
[----:B------:R-:W-:Y:S02]  /*0240*/  IADD3 R51, R2, 0x40, RZ ;  /* 0x0000004002337810 */ /* 0x000fe40007ffe0ff */
[----:B------:R-:W-:Y:S02]  /*0250*/  P2R R27, PR, RZ, 0x40 ;  /* 0x00000040ff1b7803 */ /* 0x000fe40000000000 */
[----:B------:R-:W-:Y:S02]  /*0260*/  ISETP.LT.AND.EX P0, PT, R3, UR7, !P5, P0 ;  /* 0x0000000703007c0c */ /* 0x000fe4000ef01300 */
        /* <DEDUP_REMOVED lines=18> */
[----:B------:R-:W-:-:S02]  /*0390*/  IADD3 R46, R2, 0xc0, RZ ;  /* 0x000000c0022e7810 */ /* 0x000fc40007ffe0ff */
[----:B------:R-:W-:Y:S02]  /*03a0*/  IADD3 R5, R2, 0x160, RZ ;  /* 0x0000016002057810 */ /* 0x000fe40007ffe0ff */
[----:B------:R-:W-:Y:S02]  /*03b0*/  P2R R4, PR, RZ, 0x40 ;  /* 0x00000040ff047803 */ /* 0x000fe40000000000 */
[----:B------:R-:W-:Y:S02]  /*03c0*/  ISETP.LT.AND.EX P6, PT, R58, UR7, !P5, P4 ;  /* 0x000000073a007c0c */ /* 0x000fe4000efc1340 */
[----:B------:R-:W-:Y:S02]  /*03d0*/  SHF.R.S32.HI R57, RZ, 0x1f, R46 ;  /* 0x0000001fff397819 */ /* 0x000fe4000001142e */
[----:B------:R-:W-:Y:S02]  /*03e0*/  ISETP.LT.U32.AND P4, PT, R46, UR6, PT ;  /* 0x000000062e007c0c */ /* 0x000fe4000bf81070 */
[----:B------:R-:W-:-:S02]  /*03f0*/  IADD3 R45, R2, 0xe0, RZ ;  /* 0x000000e0022d7810 */ /* 0x000fc40007ffe0ff */
[----:B------:R-:W-:Y:S02]  /*0400*/  ISETP.LT.U32.AND P2, PT, R5, UR6, PT ;  /* 0x0000000605007c0c */ /* 0x000fe4000bf41070 */
[----:B------:R-:W-:Y:S02]  /*0410*/  SHF.R.S32.HI R5, RZ, 0x1f, R5 ;  /* 0x0000001fff057819 */ /* 0x000fe40000011405 */
[----:B------:R-:W-:Y:S02]  /*0420*/  P2R R40, PR, RZ, 0x40 ;  /* 0x00000040ff287803 */ /* 0x000fe40000000000 */
[----:B------:R-:W-:Y:S02]  /*0430*/  ISETP.LT.AND.EX P6, PT, R57, UR7, !P5, P4 ;  /* 0x0000000739007c0c */ /* 0x000fe4000efc1340 */
[----:B------:R-:W-:Y:S02]  /*0440*/  SHF.R.S32.HI R56, RZ, 0x1f, R45 ;  /* 0x0000001fff387819 */ /* 0x000fe4000001142d */
[----:B------:R-:W-:-:S02]  /*0450*/  ISETP.LT.U32.AND P4, PT, R45, UR6, PT ;  /* 0x000000062d007c0c */ /* 0x000fc4000bf81070 */
[C---:B------:R-:W-:Y:S02]  /*0460*/  IADD3 R6, R2.reuse, 0x180, RZ ;  /* 0x0000018002067810 */ /* 0x040fe40007ffe0ff */
[----:B------:R-:W-:Y:S02]  /*0470*/  IADD3 R44, R2, 0x100, RZ ;  /* 0x00000100022c7810 */ /* 0x000fe40007ffe0ff */
[----:B------:R-:W-:Y:S02]  /*0480*/  ISETP.LT.AND.EX P2, PT, R5, UR7, !P5, P2 ;  /* 0x0000000705007c0c */ /* 0x000fe4000ef41320 */
[----:B------:R-:W-:Y:S02]  /*0490*/  P2R R5, PR, RZ, 0x40 ;  /* 0x00000040ff057803 */ /* 0x000fe40000000000 */
[----:B------:R-:W-:Y:S02]  /*04a0*/  ISETP.LT.AND.EX P6, PT, R56, UR7, !P5, P4 ;  /* 0x0000000738007c0c */ /* 0x000fe4000efc1340 */
[----:B------:R-:W-:-:S02]  /*04b0*/  ISETP.LT.U32.AND P3, PT, R6, UR6, PT ;  /* 0x0000000606007c0c */ /* 0x000fc4000bf61070 */
[----:B------:R-:W-:Y:S01]  /*04c0*/  ISETP.LT.U32.AND P4, PT, R44, UR6, PT ;  /* 0x000000062c007c0c */ /* 0x000fe2000bf81070 */
[----:B------:R-:W0:Y:S01]  /*04d0*/  S2UR UR6, SR_CgaCtaId ;  /* 0x00000000000679c3 */ /* 0x000e220000008800 */
[----:B------:R-:W-:Y:S02]  /*04e0*/  SHF.R.S32.HI R6, RZ, 0x1f, R6 ;  /* 0x0000001fff067819 */ /* 0x000fe40000011406 */
[----:B------:R-:W-:Y:S02]  /*04f0*/  SHF.R.S32.HI R55, RZ, 0x1f, R44 ;  /* 0x0000001fff377819 */ /* 0x000fe4000001142c */
[----:B------:R-:W-:Y:S02]  /*0500*/  SHF.R.S32.HI R8, RZ, 0x5, R8 ;  /* 0x00000005ff087819 */ /* 0x000fe40000011408 */
[----:B------:R-:W-:Y:S02]  /*0510*/  ISETP.LT.AND.EX P3, PT, R6, UR7, !P5, P3 ;  /* 0x0000000706007c0c */ /* 0x000fe4000ef61330 */
[----:B------:R-:W-:-:S02]  /*0520*/  ISETP.LT.AND.EX P4, PT, R55, UR7, !P5, P4 ;  /* 0x0000000737007c0c */ /* 0x000fc4000ef81340 */
[----:B------:R-:W-:Y:S01]  /*0530*/  P2R R6, PR, RZ, 0x40 ;  /* 0x00000040ff067803 */ /* 0x000fe20000000000 */
[----:B0-----:R-:W-:-:S06]  /*0540*/  ULEA UR4, UR6, UR4, 0x18 ;  /* 0x0000000406047291 */ /* 0x001fcc000f8ec03f */
[----:B------:R-:W-:Y:S01]  /*0550*/  LEA R43, R8, UR4, 0x3 ;  /* 0x00000004082b7c11 */ /* 0x000fe2000f8e18ff */
[----:B--2---:R-:W-:-:S06]  /*0560*/  UMOV UR4, URZ ;  /* 0x0000003f00047c82 */ /* 0x004fcc0008000000 */
.L_x_2599:
[----:B0-----:R-:W0:Y:S01]  /*0570*/  LDC R15, c[0x0][0x288] ;  /* 0x0000a200ff0f7b82 */ /* 0x001e220000000800 */
[----:B------:R-:W-:Y:S01]  /*0580*/  ISETP.NE.AND P6, PT, R27, RZ, PT ;  /* 0x000000ff1b00720c */ /* 0x000fe20003fc5270 */
[----:B------:R-:W-:Y:S01]  /*0590*/  ULDC.64 UR6, c[0x0][0x280] ;  /* 0x0000a00000067ab9 */ /* 0x000fe20000000a00 */
[----:B------:R-:W-:Y:S02]  /*05a0*/  SHF.R.S32.HI R14, RZ, 0x1f, R2 ;  /* 0x0000001fff0e7819 */ /* 0x000fe40000011402 */
[----:B------:R-:W-:Y:S02]  /*05b0*/  P2R R47, PR, RZ, 0x4 ;  /* 0x00000004ff2f7803 */ /* 0x000fe40000000000 */
[----:B------:R-:W-:Y:S02]  /*05c0*/  ISETP.NE.AND P2, PT, R42, RZ, PT ;  /* 0x000000ff2a00720c */ /* 0x000fe40003f45270 */
[----:B------:R-:W-:Y:S02]  /*05d0*/  P2R R24, PR, RZ, 0x1 ;  /* 0x00000001ff187803 */ /* 0x000fe40000000000 */
[----:B------:R-:W-:-:S02]  /*05e0*/  ISETP.NE.AND P0, PT, R3, RZ, PT ;  /* 0x000000ff0300720c */ /* 0x000fc40003f05270 */
[----:B------:R-:W-:Y:S01]  /*05f0*/  P2R R26, PR, RZ, 0x8 ;  /* 0x00000008ff1a7803 */ /* 0x000fe20000000000 */
[----:B-1----:R-:W1:Y:S01]  /*0600*/  @P6 LDC.64 R18, c[0x0][0x220] ;  /* 0x00008800ff126b82 */ /* 0x002e620000000a00 */
[----:B------:R-:W-:Y:S02]  /*0610*/  ISETP.NE.AND P3, PT, R41, RZ, PT ;  /* 0x000000ff2900720c */ /* 0x000fe40003f65270 */
[----:B------:R-:W-:Y:S02]  /*0620*/  P2R R7, PR, RZ, 0x2 ;  /* 0x00000002ff077803 */ /* 0x000fe40000000000 */
[----:B------:R-:W-:Y:S02]  /*0630*/  ISETP.NE.AND P1, PT, R4, RZ, PT ;  /* 0x000000ff0400720c */ /* 0x000fe40003f25270 */
[----:B------:R-:W-:Y:S02]  /*0640*/  IADD3 R38, R2, 0x120, RZ ;  /* 0x0000012002267810 */ /* 0x000fe40007ffe0ff */
[----:B0-----:R-:W-:Y:S01]  /*0650*/  IABS R11, R15 ;  /* 0x0000000f000b7213 */ /* 0x001fe20000000000 */
[----:B------:R-:W0:Y:S03]  /*0660*/  @P0 LDC.64 R28, c[0x0][0x220] ;  /* 0x00008800ff1c0b82 */ /* 0x000e260000000a00 */
[----:B------:R-:W2:Y:S05]  /*0670*/  I2F.RP R10, R11 ;  /* 0x0000000b000a7306 */ /* 0x000eaa0000209400 */
[----:B------:R-:W3:Y:S03]  /*0680*/  @P1 LDC.64 R16, c[0x0][0x220] ;  /* 0x00008800ff101b82 */ /* 0x000ee60000000a00 */
[----:B--2---:R-:W2:Y:S02]  /*0690*/  MUFU.RCP R10, R10 ;  /* 0x0000000a000a7308 */ /* 0x004ea40000001000 */
[----:B--2---:R-:W-:-:S06]  /*06a0*/  IADD3 R8, R10, 0xffffffe, RZ ;  /* 0x0ffffffe0a087810 */ /* 0x004fcc0007ffe0ff */
[----:B------:R2:W4:Y:S02]  /*06b0*/  F2I.FTZ.U32.TRUNC.NTZ R9, R8 ;  /* 0x0000000800097305 */ /* 0x000524000021f000 */
[----:B--2---:R-:W-:Y:S01]  /*06c0*/  HFMA2.MMA R8, -RZ, RZ, 0, 0 ;  /* 0x00000000ff087435 */ /* 0x004fe200000001ff */
[----:B----4-:R-:W-:-:S05]  /*06d0*/  IADD3 R12, RZ, -R9, RZ ;  /* 0x80000009ff0c7210 */ /* 0x010fca0007ffe0ff */
        /* <DEDUP_REMOVED lines=11> */
[----:B------:R-:W-:-:S04]  /*0790*/  SHF.L.U32 R10, R53, 0x1, RZ ;  /* 0x00000001350a7819 */ /* 0x000fc800000006ff */
[----:B------:R-:W-:-:S07]  /*07a0*/  LOP3.LUT R35, R10, 0x6, RZ, 0xc0, !PT ;  /* 0x000000060a237812 */ /* 0x000fce00078ec0ff */
[----:B------:R-:W-:Y:S02]  /*07b0*/  @P5 IADD3 R9, R9, 0x1, RZ ;  /* 0x0000000109095810 */ /* 0x000fe40007ffe0ff */
[----:B------:R-:W-:Y:S02]  /*07c0*/  ISETP.GE.AND P5, PT, R8, RZ, PT ;  /* 0x000000ff0800720c */ /* 0x000fe40003fa6270 */
[----:B------:R-:W-:Y:S02]  /*07d0*/  MOV R33, R9 ;  /* 0x0000000900217202 */ /* 0x000fe40000000f00 */
[----:B------:R-:W2:Y:S09]  /*07e0*/  @P6 LDC.64 R8, c[0x0][0x270] ;  /* 0x00009c00ff086b82 */ /* 0x000eb20000000a00 */
        /* <DEDUP_REMOVED lines=8> */
[C---:B------:R-:W-:Y:S02]  /*0870*/  IMAD R31, R33.reuse, UR7, R10 ;  /* 0x00000007211f7c24 */ /* 0x040fe4000f8e020a */
[----:B--2---:R-:W-:Y:S01]  /*0880*/  @P6 IMAD R10, R14, R8, RZ ;  /* 0x000000080e0a6224 */ /* 0x004fe200078e02ff */
[----:B------:R-:W-:Y:S02]  /*0890*/  SHF.R.S32.HI R35, RZ, 0x1f, R34 ;  /* 0x0000001fff237819 */ /* 0x000fe40000011422 */
[----:B------:R-:W-:Y:S01]  /*08a0*/  SHF.R.S32.HI R14, RZ, 0x1f, R52 ;  /* 0x0000001fff0e7819 */ /* 0x000fe20000011434 */
[----:B------:R-:W-:Y:S02]  /*08b0*/  @P6 IMAD R11, R2, R9, R10 ;  /* 0x00000009020b6224 */ /* 0x000fe400078e020a */
[----:B------:R-:W-:Y:S01]  /*08c0*/  IMAD.WIDE.U32 R32, R33, UR6, R34 ;  /* 0x0000000621207c25 */ /* 0x000fe2000f8e0022 */
[----:B------:R-:W-:-:S04]  /*08d0*/  ULDC.64 UR6, c[0x0][0x278] ;  /* 0x00009e0000067ab9 */ /* 0x000fc80000000a00 */
[----:B------:R-:W-:Y:S02]  /*08e0*/  IADD3 R31, R33, R31, RZ ;  /* 0x0000001f211f7210 */ /* 0x000fe40007ffe0ff */
[----:B------:R-:W-:Y:S02]  /*08f0*/  @P6 MOV R30, R32 ;  /* 0x00000020001e6202 */ /* 0x000fe40000000f00 */
[-C--:B------:R-:W-:Y:S02]  /*0900*/  @P2 MOV R13, R31.reuse ;  /* 0x0000001f000d2202 */ /* 0x080fe40000000f00 */
[-C--:B------:R-:W-:Y:S01]  /*0910*/  @P3 MOV R15, R31.reuse ;  /* 0x0000001f000f3202 */ /* 0x080fe20000000f00 */
[----:B------:R-:W-:Y:S01]  /*0920*/  @P6 IMAD.WIDE.U32 R8, R2, R8, R30 ;  /* 0x0000000802086225 */ /* 0x000fe200078e001e */
[----:B------:R-:W-:Y:S02]  /*0930*/  @P4 MOV R36, R32 ;  /* 0x0000002000244202 */ /* 0x000fe40000000f00 */
[----:B------:R-:W-:-:S02]  /*0940*/  @P4 MOV R37, R31 ;  /* 0x0000001f00254202 */ /* 0x000fc40000000f00 */
[----:B------:R-:W-:Y:S02]  /*0950*/  @P6 IADD3 R9, R9, R11, RZ ;  /* 0x0000000b09096210 */ /* 0x000fe40007ffe0ff */
[----:B------:R-:W2:Y:S01]  /*0960*/  @P2 LDC.64 R10, c[0x0][0x270] ;  /* 0x00009c00ff0a2b82 */ /* 0x000ea20000000a00 */
[----:B-1----:R-:W-:-:S04]  /*0970*/  @P6 LEA R18, P5, R8, R18, 0x1 ;  /* 0x0000001208126211 */ /* 0x002fc800078a08ff */
[----:B------:R-:W-:Y:S02]  /*0980*/  @P6 LEA.HI.X R19, R8, R19, R9, 0x1, P5 ;  /* 0x0000001308136211 */ /* 0x000fe400028f0c09 */
[----:B------:R-:W-:Y:S01]  /*0990*/  ISETP.NE.AND P6, PT, R40, RZ, PT ;  /* 0x000000ff2800720c */ /* 0x000fe20003fc5270 */
[----:B------:R-:W1:-:S12]  /*09a0*/  @P2 LDC.64 R8, c[0x0][0x220] ;  /* 0x00008800ff082b82 */ /* 0x000e580000000a00 */
[----:B------:R-:W-:Y:S01]  /*09b0*/  @P6 MOV R21, R31 ;  /* 0x0000001f00156202 */ /* 0x000fe20000000f00 */
[----:B--2---:R-:W-:Y:S01]  /*09c0*/  @P2 IMAD R12, R14, R10, RZ ;  /* 0x0000000a0e0c2224 */ /* 0x004fe200078e02ff */
[----:B------:R-:W-:-:S03]  /*09d0*/  SHF.R.S32.HI R14, RZ, 0x1f, R51 ;  /* 0x0000001fff0e7819 */ /* 0x000fc60000011433 */
[----:B------:R-:W-:Y:S01]  /*09e0*/  @P2 IMAD R11, R52, R11, R12 ;  /* 0x0000000b340b2224 */ /* 0x000fe200078e020c */
[----:B------:R-:W-:-:S05]  /*09f0*/  @P2 MOV R12, R32 ;  /* 0x00000020000c2202 */ /* 0x000fca0000000f00 */
[----:B------:R-:W-:-:S05]  /*0a00*/  @P2 IMAD.WIDE.U32 R12, R52, R10, R12 ;  /* 0x0000000a340c2225 */ /* 0x000fca00078e000c */
[----:B------:R-:W-:Y:S02]  /*0a10*/  @P2 IADD3 R10, R13, R11, RZ ;  /* 0x0000000b0d0a2210 */ /* 0x000fe40007ffe0ff */
[C---:B-1----:R-:W-:Y:S02]  /*0a20*/  @P2 LEA R8, P5, R12.reuse, R8, 0x1 ;  /* 0x000000080c082211 */ /* 0x042fe400078a08ff */
[----:B------:R-:W-:Y:S02]  /*0a30*/  @P0 MOV R13, R31 ;  /* 0x0000001f000d0202 */ /* 0x000fe40000000f00 */
[----:B------:R-:W-:Y:S02]  /*0a40*/  @P2 LEA.HI.X R9, R12, R9, R10, 0x1, P5 ;  /* 0x000000090c092211 */ /* 0x000fe400028f0c0a */
[----:B------:R-:W1:Y:S02]  /*0a50*/  @P0 LDC.64 R10, c[0x0][0x270] ;  /* 0x00009c00ff0a0b82 */ /* 0x000e640000000a00 */
[----:B-1----:R-:W-:-:S04]  /*0a60*/  @P0 IMAD R12, R14, R10, RZ ;  /* 0x0000000a0e0c0224 */ /* 0x002fc800078e02ff */
[----:B------:R-:W-:Y:S01]  /*0a70*/  @P0 IMAD R11, R51, R11, R12 ;  /* 0x0000000b330b0224 */ /* 0x000fe200078e020c */
[----:B------:R-:W-:-:S05]  /*0a80*/  @P0 MOV R12, R32 ;  /* 0x00000020000c0202 */ /* 0x000fca0000000f00 */
[----:B------:R-:W-:-:S05]  /*0a90*/  @P0 IMAD.WIDE.U32 R12, R51, R10, R12 ;  /* 0x0000000a330c0225 */ /* 0x000fca00078e000c */
[----:B------:R-:W-:Y:S02]  /*0aa0*/  @P0 IADD3 R10, R13, R11, RZ ;  /* 0x0000000b0d0a0210 */ /* 0x000fe40007ffe0ff */
[----:B0-----:R-:W-:-:S04]  /*0ab0*/  @P0 LEA R28, P5, R12, R28, 0x1 ;  /* 0x0000001c0c1c0211 */ /* 0x001fc800078a08ff */
[----:B------:R-:W-:Y:S02]  /*0ac0*/  @P0 LEA.HI.X R29, R12, R29, R10, 0x1, P5 ;  /* 0x0000001d0c1d0211 */ /* 0x000fe400028f0c0a */
[----:B------:R-:W0:Y:S01]  /*0ad0*/  @P3 LDC.64 R12, c[0x0][0x270] ;  /* 0x00009c00ff0c3b82 */ /* 0x000e220000000a00 */
[----:B------:R-:W-:-:S07]  /*0ae0*/  ISETP.NE.AND P0, PT, R5, RZ, PT ;  /* 0x000000ff0500720c */ /* 0x000fce0003f05270 */
[----:B------:R-:W1:Y:S06]  /*0af0*/  @P3 LDC.64 R10, c[0x0][0x220] ;  /* 0x00008800ff0a3b82 */ /* 0x000e6c0000000a00 */
[----:B------:R-:W-:Y:S01]  /*0b00*/  @P0 MOV R23, R31 ;  /* 0x0000001f00170202 */ /* 0x000fe20000000f00 */
        /* <DEDUP_REMOVED lines=8> */
[----:B------:R-:W0:Y:S02]  /*0b90*/  @P1 LDC.64 R12, c[0x0][0x270] ;  /* 0x00009c00ff0c1b82 */ /* 0x000e240000000a00 */
[----:B0-----:R-:W-:-:S04]  /*0ba0*/  @P1 IMAD R14, R60, R12, RZ ;  /* 0x0000000c3c0e1224 */ /* 0x001fc800078e02ff */
[----:B------:R-:W-:Y:S01]  /*0bb0*/  @P1 IMAD R13, R49, R13, R14 ;  /* 0x0000000d310d1224 */ /* 0x000fe200078e020e */
[----:B------:R-:W-:-:S05]  /*0bc0*/  @P1 MOV R14, R32 ;  /* 0x00000020000e1202 */ /* 0x000fca0000000f00 */
[----:B------:R-:W-:-:S05]  /*0bd0*/  @P1 IMAD.WIDE.U32 R14, R49, R12, R14 ;  /* 0x0000000c310e1225 */ /* 0x000fca00078e000e */
[----:B------:R-:W-:Y:S02]  /*0be0*/  @P1 IADD3 R12, R15, R13, RZ ;  /* 0x0000000d0f0c1210 */ /* 0x000fe40007ffe0ff */
[----:B---3--:R-:W-:-:S04]  /*0bf0*/  @P1 LEA R16, P5, R14, R16, 0x1 ;  /* 0x000000100e101211 */ /* 0x008fc800078a08ff */
        /* <DEDUP_REMOVED lines=19> */
[----:B-1----:R-:W-:-:S04]  /*0d30*/  @P0 LEA R14, P5, R22, R14, 0x1 ;  /* 0x0000000e160e0211 */ /* 0x002fc800078a08ff */
        /* <DEDUP_REMOVED lines=13> */
[----:B------:R-:W1:Y:S06]  /*0e10*/  @P4 LDC.64 R22, c[0x0][0x220] ;  /* 0x00008800ff164b82 */ /* 0x000e6c0000000a00 */
[----:B------:R-:W-:Y:S01]  /*0e20*/  @P1 MOV R39, R31 ;  /* 0x0000001f00271202 */ /* 0x000fe20000000f00 */
[-C--:B0-----:R-:W-:Y:S02]  /*0e30*/  @P4 IMAD R7, R55, R24.reuse, RZ ;  /* 0x0000001837074224 */ /* 0x081fe400078e02ff */
[----:B------:R-:W-:-:S04]  /*0e40*/  @P4 IMAD.WIDE.U32 R36, R44, R24, R36 ;  /* 0x000000182c244225 */ /* 0x000fc800078e0024 */
[----:B------:R-:W-:Y:S01]  /*0e50*/  @P4 IMAD R25, R44, R25, R7 ;  /* 0x000000192c194224 */ /* 0x000fe200078e0207 */
[----:B------:R-:W-:Y:S02]  /*0e60*/  SHF.R.S32.HI R7, RZ, 0x1f, R38 ;  /* 0x0000001fff077819 */ /* 0x000fe40000011426 */
[C---:B-1----:R-:W-:Y:S02]  /*0e70*/  @P4 LEA R22, P5, R36.reuse, R22, 0x1 ;  /* 0x0000001624164211 */ /* 0x042fe400078a08ff */
[----:B------:R-:W-:Y:S02]  /*0e80*/  @P4 IADD3 R25, R37, R25, RZ ;  /* 0x0000001925194210 */ /* 0x000fe40007ffe0ff */
[----:B------:R-:W-:Y:S02]  /*0e90*/  @P0 MOV R37, R31 ;  /* 0x0000001f00250202 */ /* 0x000fe40000000f00 */
[----:B------:R-:W-:Y:S02]  /*0ea0*/  @P4 LEA.HI.X R23, R36, R23, R25, 0x1, P5 ;  /* 0x0000001724174211 */ /* 0x000fe400028f0c19 */
[----:B------:R-:W0:Y:S01]  /*0eb0*/  @P0 LDC.64 R24, c[0x0][0x270] ;  /* 0x00009c00ff180b82 */ /* 0x000e220000000a00 */
[----:B------:R-:W-:Y:S01]  /*0ec0*/  @P0 MOV R36, R32 ;  /* 0x0000002000240202 */ /* 0x000fe20000000f00 */
[----:B0-----:R-:W-:-:S04]  /*0ed0*/  @P0 IMAD R7, R7, R24, RZ ;  /* 0x0000001807070224 */ /* 0x001fc800078e02ff */
[C---:B------:R-:W-:Y:S02]  /*0ee0*/  @P0 IMAD R7, R38.reuse, R25, R7 ;  /* 0x0000001926070224 */ /* 0x040fe400078e0207 */
[----:B------:R-:W-:Y:S01]  /*0ef0*/  @P0 IMAD.WIDE.U32 R24, R38, R24, R36 ;  /* 0x0000001826180225 */ /* 0x000fe200078e0024 */
[----:B------:R-:W-:Y:S01]  /*0f00*/  @P1 MOV R38, R32 ;  /* 0x0000002000261202 */ /* 0x000fe20000000f00 */
[----:B------:R-:W0:Y:S03]  /*0f10*/  @P0 LDC.64 R36, c[0x0][0x220] ;  /* 0x00008800ff240b82 */ /* 0x000e260000000a00 */
[----:B------:R-:W-:Y:S02]  /*0f20*/  @P0 IADD3 R7, R25, R7, RZ ;  /* 0x0000000719070210 */ /* 0x000fe40007ffe0ff */
[----:B0-----:R-:W-:-:S04]  /*0f30*/  @P0 LEA R36, P5, R24, R36, 0x1 ;  /* 0x0000002418240211 */ /* 0x001fc800078a08ff */
[----:B------:R-:W-:Y:S02]  /*0f40*/  @P0 LEA.HI.X R37, R24, R37, R7, 0x1, P5 ;  /* 0x0000002518250211 */ /* 0x000fe400028f0c07 */
[----:B------:R-:W0:Y:S01]  /*0f50*/  @P1 LDC.64 R24, c[0x0][0x270] ;  /* 0x00009c00ff181b82 */ /* 0x000e220000000a00 */
[----:B------:R-:W-:-:S04]  /*0f60*/  IADD3 R7, R2, 0x140, RZ ;  /* 0x0000014002077810 */ /* 0x000fc80007ffe0ff */
[----:B------:R-:W-:-:S05]  /*0f70*/  SHF.R.S32.HI R59, RZ, 0x1f, R7 ;  /* 0x0000001fff3b7819 */ /* 0x000fca0000011407 */
[-C--:B0-----:R-:W-:Y:S02]  /*0f80*/  @P1 IMAD R59, R59, R24.reuse, RZ ;  /* 0x000000183b3b1224 */ /* 0x081fe400078e02ff */
[----:B------:R-:W-:-:S04]  /*0f90*/  @P1 IMAD.WIDE.U32 R38, R7, R24, R38 ;  /* 0x0000001807261225 */ /* 0x000fc800078e0026 */
[----:B------:R-:W-:Y:S02]  /*0fa0*/  @P1 IMAD R7, R7, R25, R59 ;  /* 0x0000001907071224 */ /* 0x000fe400078e023b */
[----:B------:R-:W0:Y:S03]  /*0fb0*/  @P1 LDC.64 R24, c[0x0][0x220] ;  /* 0x00008800ff181b82 */ /* 0x000e260000000a00 */
[----:B------:R-:W-:Y:S02]  /*0fc0*/  @P1 IADD3 R7, R39, R7, RZ ;  /* 0x0000000727071210 */ /* 0x000fe40007ffe0ff */
[----:B0-----:R-:W-:-:S04]  /*0fd0*/  @P1 LEA R24, P5, R38, R24, 0x1 ;  /* 0x0000001826181211 */ /* 0x001fc800078a08ff */
[----:B------:R-:W-:Y:S01]  /*0fe0*/  @P1 LEA.HI.X R25, R38, R25, R7, 0x1, P5 ;  /* 0x0000001926191211 */ /* 0x000fe200028f0c07 */
[----:B------:R-:W-:Y:S01]  /*0ff0*/  HFMA2.MMA R7, -RZ, RZ, 0, 0 ;  /* 0x00000000ff077435 */ /* 0x000fe200000001ff */
[----:B------:R-:W-:-:S09]  /*1000*/  ISETP.NE.AND P5, PT, R3, RZ, PT ;  /* 0x000000ff0300720c */ /* 0x000fd20003fa5270 */
[----:B------:R0:W2:Y:S01]  /*1010*/  @P2 LDG.E R7, desc[UR8][R8.64] ;  /* 0x0000000808072981 */ /* 0x0000a2000c1e1900 */
[----:B------:R-:W-:Y:S02]  /*1020*/  ISETP.NE.AND P2, PT, R47, RZ, PT ;  /* 0x000000ff2f00720c */ /* 0x000fe40003f45270 */
[----:B0-----:R-:W-:-:S06]  /*1030*/  MOV R8, RZ ;  /* 0x000000ff00087202 */ /* 0x001fcc0000000f00 */
[----:B------:R0:W3:Y:S01]  /*1040*/  @P5 LDG.E R8, desc[UR8][R28.64] ;  /* 0x000000081c085981 */ /* 0x0000e2000c1e1900 */
[----:B------:R-:W-:-:S04]  /*1050*/  IADD3 R9, R2, 0x160, RZ ;  /* 0x0000016002097810 */ /* 0x000fc80007ffe0ff */
[----:B------:R-:W-:Y:S02]  /*1060*/  @P2 MOV R38, R32 ;  /* 0x0000002000262202 */ /* 0x000fe40000000f00 */
[----:B------:R-:W-:Y:S02]  /*1070*/  SHF.R.S32.HI R47, RZ, 0x1f, R9 ;  /* 0x0000001fff2f7819 */ /* 0x000fe40000011409 */
[----:B------:R-:W-:Y:S01]  /*1080*/  @P2 MOV R39, R31 ;  /* 0x0000001f00272202 */ /* 0x000fe20000000f00 */
[----:B0-----:R-:W0:Y:S02]  /*1090*/  @P2 LDC.64 R28, c[0x0][0x270] ;  /* 0x00009c00ff1c2b82 */ /* 0x001e240000000a00 */
        /* <DEDUP_REMOVED lines=9> */
[----:B------:R0:W4:Y:S01]  /*1130*/  @P3 LDG.E R9, desc[UR8][R10.64] ;  /* 0x000000080a093981 */ /* 0x000122000c1e1900 */
[----:B------:R-:W-:Y:S02]  /*1140*/  ISETP.NE.AND P3, PT, R26, RZ, PT ;  /* 0x000000ff1a00720c */ /* 0x000fe40003f65270 */
[----:B0-----:R-:W-:-:S06]  /*1150*/  MOV R10, RZ ;  /* 0x000000ff000a7202 */ /* 0x001fcc0000000f00 */
[----:B------:R0:W5:Y:S01]  /*1160*/  @P5 LDG.E R10, desc[UR8][R16.64] ;  /* 0x00000008100a5981 */ /* 0x000162000c1e1900 */
[----:B------:R-:W-:-:S04]  /*1170*/  IADD3 R11, R2, 0x180, RZ ;  /* 0x00000180020b7810 */ /* 0x000fc80007ffe0ff */
[----:B------:R-:W-:Y:S02]  /*1180*/  @P3 MOV R38, R32 ;  /* 0x0000002000263202 */ /* 0x000fe40000000f00 */
[----:B------:R-:W-:Y:S01]  /*1190*/  SHF.R.S32.HI R39, RZ, 0x1f, R11 ;  /* 0x0000001fff277819 */ /* 0x000fe2000001140b */
[----:B0-----:R-:W0:Y:S04]  /*11a0*/  @P3 LDC.64 R16, c[0x0][0x270] ;  /* 0x00009c00ff103b82 */ /* 0x001e280000000a00 */
[----:B0-----:R-:W-:Y:S01]  /*11b0*/  @P3 IMAD R26, R39, R16, RZ ;  /* 0x00000010271a3224 */ /* 0x001fe200078e02ff */
[----:B------:R-:W-:-:S03]  /*11c0*/  @P3 MOV R39, R31 ;  /* 0x0000001f00273202 */ /* 0x000fc60000000f00 */
[C---:B------:R-:W-:Y:S02]  /*11d0*/  @P3 IMAD R47, R11.reuse, R17, R26 ;  /* 0x000000110b2f3224 */ /* 0x040fe400078e021a */
[----:B------:R-:W-:Y:S02]  /*11e0*/  @P3 IMAD.WIDE.U32 R38, R11, R16, R38 ;  /* 0x000000100b263225 */ /* 0x000fe400078e0026 */
[----:B------:R-:W0:Y:S01]  /*11f0*/  @P3 LDC.64 R16, c[0x0][0x220] ;  /* 0x00008800ff103b82 */ /* 0x000e220000000a00 */
[----:B------:R-:W-:Y:S02]  /*1200*/  IADD3 R26, R2, 0x1a0, RZ ;  /* 0x000001a0021a7810 */ /* 0x000fe40007ffe0ff */
[----:B------:R-:W-:Y:S02]  /*1210*/  @P3 IADD3 R11, R39, R47, RZ ;  /* 0x0000002f270b3210 */ /* 0x000fe40007ffe0ff */
[----:B------:R-:W-:Y:S02]  /*1220*/  SHF.R.S32.HI R47, RZ, 0x1f, R26 ;  /* 0x0000001fff2f7819 */ /* 0x000fe4000001141a */
[----:B0-----:R-:W-:-:S04]  /*1230*/  @P3 LEA R16, P5, R38, R16, 0x1 ;  /* 0x0000001026103211 */ /* 0x001fc800078a08ff */
[----:B------:R-:W-:Y:S01]  /*1240*/  @P3 LEA.HI.X R17, R38, R17, R11, 0x1, P5 ;  /* 0x0000001126113211 */ /* 0x000fe200028f0c0b */
[----:B------:R-:W-:Y:S01]  /*1250*/  HFMA2.MMA R11, -RZ, RZ, 0, 0 ;  /* 0x00000000ff0b7435 */ /* 0x000fe200000001ff */
[----:B------:R-:W-:-:S04]  /*1260*/  ISETP.GE.U32.AND P5, PT, R26, UR6, PT ;  /* 0x000000061a007c0c */ /* 0x000fc8000bfa6070 */
[----:B------:R-:W-:-:S04]  /*1270*/  ISETP.GE.AND.EX P5, PT, R47, UR7, PT, P5 ;  /* 0x000000072f007c0c */ /* 0x000fc8000bfa6350 */
[----:B------:R-:W-:Y:S01]  /*1280*/  ISETP.LT.U32.AND P5, PT, R53, 0x80, !P5 ;  /* 0x000000803500780c */ /* 0x000fe20006fa1070 */
[----:B------:R0:W5:-:S12]  /*1290*/  @P6 LDG.E R11, desc[UR8][R12.64] ;  /* 0x000000080c0b6981 */ /* 0x000158000c1e1900 */
[----:B------:R-:W1:Y:S01]  /*12a0*/  @P5 LDC.64 R38, c[0x0][0x270] ;  /* 0x00009c00ff265b82 */ /* 0x000e620000000a00 */
[----:B0-----:R-:W-:Y:S02]  /*12b0*/  @P5 MOV R12, R32 ;  /* 0x00000020000c5202 */ /* 0x001fe40000000f00 */
[----:B------:R-:W-:Y:S01]  /*12c0*/  @P5 MOV R13, R31 ;  /* 0x0000001f000d5202 */ /* 0x000fe20000000f00 */
[-C--:B-1----:R-:W-:Y:S02]  /*12d0*/  @P5 IMAD R47, R47, R38.reuse, RZ ;  /* 0x000000262f2f5224 */ /* 0x082fe400078e02ff */
[----:B------:R-:W-:-:S04]  /*12e0*/  @P5 IMAD.WIDE.U32 R12, R26, R38, R12 ;  /* 0x000000261a0c5225 */ /* 0x000fc800078e000c */
[----:B------:R-:W-:Y:S02]  /*12f0*/  @P5 IMAD R47, R26, R39, R47 ;  /* 0x000000271a2f5224 */ /* 0x000fe400078e022f */
[----:B------:R-:W0:Y:S03]  /*1300*/  @P5 LDC.64 R38, c[0x0][0x220] ;  /* 0x00008800ff265b82 */ /* 0x000e260000000a00 */
[----:B------:R-:W-:Y:S02]  /*1310*/  @P5 IADD3 R13, R13, R47, RZ ;  /* 0x0000002f0d0d5210 */ /* 0x000fe40007ffe0ff */
[----:B------:R-:W-:-:S04]  /*1320*/  IADD3 R26, R2, 0x1c0, RZ ;  /* 0x000001c0021a7810 */ /* 0x000fc80007ffe0ff */
[----:B------:R-:W-:Y:S02]  /*1330*/  SHF.R.S32.HI R47, RZ, 0x1f, R26 ;  /* 0x0000001fff2f7819 */ /* 0x000fe4000001141a */
[----:B0-----:R-:W-:-:S04]  /*1340*/  @P5 LEA R38, P6, R12, R38, 0x1 ;  /* 0x000000260c265211 */ /* 0x001fc800078c08ff */
[----:B------:R-:W-:Y:S02]  /*1350*/  @P5 LEA.HI.X R39, R12, R39, R13, 0x1, P6 ;  /* 0x000000270c275211 */ /* 0x000fe400030f0c0d */
[----:B------:R-:W-:Y:S02]  /*1360*/  CS2R R12, SRZ ;  /* 0x00000000000c7805 */ /* 0x000fe4000001ff00 */
[----:B------:R-:W-:-:S04]  /*1370*/  ISETP.NE.AND P6, PT, R5, RZ, PT ;  /* 0x000000ff0500720c */ /* 0x000fc80003fc5270 */
[----:B------:R0:W5:Y:S01]  /*1380*/  @P5 LDG.E R12, desc[UR8][R38.64] ;  /* 0x00000008260c5981 */ /* 0x000162000c1e1900 */
[----:B------:R-:W-:-:S04]  /*1390*/  ISETP.GE.U32.AND P5, PT, R26, UR6, PT ;  /* 0x000000061a007c0c */ /* 0x000fc8000bfa6070 */
[----:B------:R-:W-:-:S04]  /*13a0*/  ISETP.GE.AND.EX P5, PT, R47, UR7, PT, P5 ;  /* 0x000000072f007c0c */ /* 0x000fc8000bfa6350 */
[----:B------:R1:W5:Y:S01]  /*13b0*/  @P6 LDG.E R13, desc[UR8][R14.64] ;  /* 0x000000080e0d6981 */ /* 0x000362000c1e1900 */
[----:B------:R-:W-:-:S13]  /*13c0*/  ISETP.LT.U32.AND P5, PT, R53, 0x80, !P5 ;  /* 0x000000803500780c */ /* 0x000fda0006fa1070 */
[----:B0-----:R-:W0:Y:S01]  /*13d0*/  @P5 LDC.64 R38, c[0x0][0x270] ;  /* 0x00009c00ff265b82 */ /* 0x001e220000000a00 */
[----:B-1----:R-:W-:Y:S02]  /*13e0*/  @P5 MOV R14, R32 ;  /* 0x00000020000e5202 */ /* 0x002fe40000000f00 */
[----:B------:R-:W-:Y:S01]  /*13f0*/  @P5 MOV R15, R31 ;  /* 0x0000001f000f5202 */ /* 0x000fe20000000f00 */
[-C--:B0-----:R-:W-:Y:S02]  /*1400*/  @P5 IMAD R47, R47, R38.reuse, RZ ;  /* 0x000000262f2f5224 */ /* 0x081fe400078e02ff */
        /* <DEDUP_REMOVED lines=23> */
[----:B0-----:R-:W-:-:S04]  /*1580*/  @P5 LEA R38, P6, R20, R38, 0x1 ;  /* 0x0000002614265211 */ /* 0x001fc800078c08ff */
[----:B------:R-:W-:Y:S02]  /*1590*/  @P5 LEA.HI.X R39, R20, R39, R21, 0x1, P6 ;  /* 0x0000002714275211 */ /* 0x000fe400030f0c15 */
[----:B------:R-:W-:Y:S02]  /*15a0*/  CS2R R20, SRZ ;  /* 0x0000000000147805 */ /* 0x000fe4000001ff00 */
[----:B------:R-:W-:-:S04]  /*15b0*/  ISETP.NE.AND P6, PT, R27, RZ, PT ;  /* 0x000000ff1b00720c */ /* 0x000fc80003fc5270 */
[----:B------:R0:W5:Y:S01]  /*15c0*/  @P4 LDG.E R21, desc[UR8][R22.64] ;  /* 0x0000000816154981 */ /* 0x000162000c1e1900 */
[----:B------:R-:W-:-:S03]  /*15d0*/  HFMA2.MMA R26, -RZ, RZ, 0, 0 ;  /* 0x00000000ff1a7435 */ /* 0x000fc600000001ff */
[----:B------:R-:W5:Y:S01]  /*15e0*/  @P5 LDG.E R20, desc[UR8][R38.64] ;  /* 0x0000000826145981 */ /* 0x000f62000c1e1900 */
[----:B0-----:R-:W-:-:S06]  /*15f0*/  CS2R R22, SRZ ;  /* 0x0000000000167805 */ /* 0x001fcc000001ff00 */
[----:B------:R-:W5:Y:S04]  /*1600*/  @P3 LDG.E R26, desc[UR8][R16.64] ;  /* 0x00000008101a3981 */ /* 0x000f68000c1e1900 */
[----:B------:R0:W5:Y:S04]  /*1610*/  @P1 LDG.E R23, desc[UR8][R24.64] ;  /* 0x0000000818171981 */ /* 0x000168000c1e1900 */
[----:B------:R2:W5:Y:S01]  /*1620*/  @P0 LDG.E R22, desc[UR8][R36.64] ;  /* 0x0000000824160981 */ /* 0x000562000c1e1900 */
[----:B0-----:R-:W-:-:S06]  /*1630*/  CS2R R24, SRZ ;  /* 0x0000000000187805 */ /* 0x001fcc000001ff00 */
[----:B------:R-:W5:Y:S04]  /*1640*/  @P6 LDG.E R25, desc[UR8][R18.64] ;  /* 0x0000000812196981 */ /* 0x000f68000c1e1900 */
[----:B------:R0:W5:Y:S01]  /*1650*/  @P2 LDG.E R24, desc[UR8][R28.64] ;  /* 0x000000081c182981 */ /* 0x000162000c1e1900 */
[--C-:B--2---:R-:W-:Y:S02]  /*1660*/  HADD2.F32 R36, -RZ, R7.reuse.H0_H0 ;  /* 0x20000007ff247230 */ /* 0x104fe40000004100 */
[--C-:B---3--:R-:W-:Y:S02]  /*1670*/  HADD2.F32 R16, -RZ, R8.reuse.H0_H0 ;  /* 0x20000008ff107230 */ /* 0x108fe40000004100 */
[----:B------:R-:W-:Y:S02]  /*1680*/  HADD2.F32 R17, -RZ, R8.H1_H1 ;  /* 0x30000008ff117230 */ /* 0x000fe40000004100 */
[----:B0-----:R-:W-:-:S03]  /*1690*/  HADD2.F32 R29, -RZ, R7.H1_H1 ;  /* 0x30000007ff1d7230 */ /* 0x001fc60000004100 */
[----:B------:R-:W-:Y:S02]  /*16a0*/  FADD.FTZ R19, R16, R17 ;  /* 0x0000001110137221 */ /* 0x000fe40000010000 */
[----:B------:R-:W-:Y:S01]  /*16b0*/  FADD.FTZ R18, R36, R29 ;  /* 0x0000001d24127221 */ /* 0x000fe20000010000 */
[----:B------:R-:W-:Y:S01]  /*16c0*/  FMUL.FTZ R17, R17, R17 ;  /* 0x0000001111117220 */ /* 0x000fe20000410000 */
[----:B------:R-:W-:-:S03]  /*16d0*/  FMUL.FTZ R29, R29, R29 ;  /* 0x0000001d1d1d7220 */ /* 0x000fc60000410000 */
[----:B------:R-:W-:Y:S01]  /*16e0*/  FFMA.FTZ R17, R16, R16, R17 ;  /* 0x0000001010117223 */ /* 0x000fe20000010011 */
[----:B----4-:R-:W-:Y:S02]  /*16f0*/  HADD2.F32 R16, -RZ, R9.H0_H0 ;  /* 0x20000009ff107230 */ /* 0x010fe40000004100 */
[----:B------:R-:W-:Y:S01]  /*1700*/  FFMA.FTZ R36, R36, R36, R29 ;  /* 0x0000002424247223 */ /* 0x000fe2000001001d */
[----:B-----5:R-:W-:Y:S01]  /*1710*/  HADD2.F32 R28, -RZ, R10.H1_H1 ;  /* 0x3000000aff1c7230 */ /* 0x020fe20000004100 */
[----:B------:R-:W-:Y:S01]  /*1720*/  ISETP.GT.AND P5, PT, R54, 0x1e, PT ;  /* 0x0000001e3600780c */ /* 0x000fe20003fa4270 */
[--C-:B------:R-:W-:Y:S02]  /*1730*/  HADD2.F32 R39, -RZ, R25.reuse.H1_H1 ;  /* 0x30000019ff277230 */ /* 0x100fe40000004100 */
[----:B------:R-:W-:-:S03]  /*1740*/  HADD2.F32 R38, -RZ, R25.H0_H0 ;  /* 0x20000019ff267230 */ /* 0x000fc60000004100 */
[----:B------:R-:W-:Y:S02]  /*1750*/  FMUL.FTZ R37, R39, R39 ;  /* 0x0000002727257220 */ /* 0x000fe40000410000 */
[----:B------:R-:W-:-:S04]  /*1760*/  FADD.FTZ R39, R38, R39 ;  /* 0x0000002726277221 */ /* 0x000fc80000010000 */
[----:B------:R-:W-:Y:S01]  /*1770*/  FADD.FTZ R39, RZ, R39 ;  /* 0x00000027ff277221 */ /* 0x000fe20000010000 */
[----:B------:R-:W-:-:S03]  /*1780*/  FFMA.FTZ R37, R38, R38, R37 ;  /* 0x0000002626257223 */ /* 0x000fc60000010025 */
[----:B------:R-:W-:Y:S01]  /*1790*/  FADD.FTZ R18, R39, R18 ;  /* 0x0000001227127221 */ /* 0x000fe20000010000 */
[----:B------:R-:W-:-:S03]  /*17a0*/  FADD.FTZ R37, RZ, R37 ;  /* 0x00000025ff257221 */ /* 0x000fc60000010000 */
[----:B------:R-:W-:Y:S01]  /*17b0*/  FADD.FTZ R18, R18, R19 ;  /* 0x0000001312127221 */ /* 0x000fe20000010000 */
[----:B------:R-:W-:Y:S02]  /*17c0*/  HADD2.F32 R19, -RZ, R9.H1_H1 ;  /* 0x30000009ff137230 */ /* 0x000fe40000004100 */
[----:B------:R-:W-:-:S03]  /*17d0*/  FADD.FTZ R36, R37, R36 ;  /* 0x0000002425247221 */ /* 0x000fc60000010000 */
[----:B------:R-:W-:Y:S01]  /*17e0*/  FADD.FTZ R29, R16, R19 ;  /* 0x00000013101d7221 */ /* 0x000fe20000010000 */
[----:B------:R-:W-:Y:S01]  /*17f0*/  FMUL.FTZ R19, R19, R19 ;  /* 0x0000001313137220 */ /* 0x000fe20000410000 */
[----:B------:R-:W-:-:S03]  /*1800*/  FADD.FTZ R17, R36, R17 ;  /* 0x0000001124117221 */ /* 0x000fc60000010000 */
[----:B------:R-:W-:-:S04]  /*1810*/  FFMA.FTZ R16, R16, R16, R19 ;  /* 0x0000001010107223 */ /* 0x000fc80000010013 */
[----:B------:R-:W-:Y:S01]  /*1820*/  FADD.FTZ R16, R17, R16 ;  /* 0x0000001011107221 */ /* 0x000fe20000010000 */
[----:B------:R-:W-:-:S05]  /*1830*/  HADD2.F32 R17, -RZ, R10.H0_H0 ;  /* 0x2000000aff117230 */ /* 0x000fca0000004100 */
[----:B------:R-:W-:Y:S01]  /*1840*/  FADD.FTZ R19, R17, R28 ;  /* 0x0000001c11137221 */ /* 0x000fe20000010000 */
[----:B------:R-:W-:-:S04]  /*1850*/  FMUL.FTZ R28, R28, R28 ;  /* 0x0000001c1c1c7220 */ /* 0x000fc80000410000 */
[----:B------:R-:W-:Y:S01]  /*1860*/  FFMA.FTZ R17, R17, R17, R28 ;  /* 0x0000001111117223 */ /* 0x000fe2000001001c */
[----:B------:R-:W-:Y:S01]  /*1870*/  FADD.FTZ R18, R18, R29 ;  /* 0x0000001d12127221 */ /* 0x000fe20000010000 */
[--C-:B------:R-:W-:Y:S02]  /*1880*/  HADD2.F32 R28, -RZ, R11.reuse.H1_H1 ;  /* 0x3000000bff1c7230 */ /* 0x100fe40000004100 */
[----:B------:R-:W-:Y:S01]  /*1890*/  FADD.FTZ R16, R16, R17 ;  /* 0x0000001110107221 */ /* 0x000fe20000010000 */
[----:B------:R-:W-:Y:S02]  /*18a0*/  HADD2.F32 R17, -RZ, R11.H0_H0 ;  /* 0x2000000bff117230 */ /* 0x000fe40000004100 */
[----:B------:R-:W-:-:S03]  /*18b0*/  FADD.FTZ R18, R18, R19 ;  /* 0x0000001312127221 */ /* 0x000fc60000010000 */
[----:B------:R-:W-:Y:S01]  /*18c0*/  FADD.FTZ R19, R17, R28 ;  /* 0x0000001c11137221 */ /* 0x000fe20000010000 */
[----:B------:R-:W-:-:S04]  /*18d0*/  FMUL.FTZ R28, R28, R28 ;  /* 0x0000001c1c1c7220 */ /* 0x000fc80000410000 */
[----:B------:R-:W-:Y:S01]  /*18e0*/  FFMA.FTZ R17, R17, R17, R28 ;  /* 0x0000001111117223 */ /* 0x000fe2000001001c */
[----:B------:R-:W-:-:S03]  /*18f0*/  HADD2.F32 R28, -RZ, R13.H1_H1 ;  /* 0x3000000dff1c7230 */ /* 0x000fc60000004100 */
        /* <DEDUP_REMOVED lines=65> */
[----:B------:R-:W-:Y:S01]  /*1d10*/  FMUL.FTZ R36, R28, R28 ;  /* 0x0000001c1c247220 */ /* 0x000fe20000410000 */
[----:B------:R-:W-:Y:S02]  /*1d20*/  FADD.FTZ R18, R18, R19 ;  /* 0x0000001312127221 */ /* 0x000fe40000010000 */
[C---:B------:R-:W-:Y:S01]  /*1d30*/  FADD.FTZ R19, R17.reuse, R28 ;  /* 0x0000001c11137221 */ /* 0x040fe20000010000 */
        /* <DEDUP_REMOVED lines=26> */
[----:B-1----:R-:W-:Y:S01]  /*1ee0*/  @!P5 FADD.FTZ R16, R16, R19 ;  /* 0x000000131010d221 */ /* 0x002fe20000010000 */
[----:B------:R-:W-:-:S03]  /*1ef0*/  ISETP.NE.AND P5, PT, R54, RZ, PT ;  /* 0x000000ff3600720c */ /* 0x000fc60003fa5270 */
[----:B------:R-:W-:Y:S02]  /*1f00*/  MOV R28, R18 ;  /* 0x00000012001c7202 */ /* 0x000fe40000000f00 */
[----:B------:R-:W-:-:S08]  /*1f10*/  MOV R29, R16 ;  /* 0x00000010001d7202 */ /* 0x000fd00000000f00 */
[----:B------:R0:W-:Y:S01]  /*1f20*/  @!P5 STS.64 [R43+0x8], R28 ;  /* 0x0000081c2b00d388 */ /* 0x0001e20000000a00 */
[----:B------:R-:W-:Y:S01]  /*1f30*/  BAR.SYNC.DEFER_BLOCKING 0x0 ;  /* 0x0000000000007b1d */ /* 0x000fe20000010000 */
[----:B------:R-:W-:-:S05]  /*1f40*/  ISETP.NE.AND P5, PT, R53, RZ, PT ;  /* 0x000000ff3500720c */ /* 0x000fca0003fa5270 */
        /* <DEDUP_REMOVED lines=13> */
.L_x_2540:
[----:B------:R-:W-:Y:S05]  /*2020*/  BSYNC B0 ;  /* 0x0000000000007941 */ /* 0x000fea0003800000 */
.L_x_2539:
[----:B------:R-:W0:Y:S02]  /*2030*/  LDC R16, c[0x0][0xc] ;  /* 0x00000300ff107b82 */ /* 0x000e240000000800 */
[----:B0-----:R-:W-:-:S13]  /*2040*/  ISETP.GE.U32.AND P6, PT, R16, 0x2, PT ;  /* 0x000000021000780c */ /* 0x001fda0003fc6070 */
[----:B------:R-:W-:Y:S05]  /*2050*/  @!P6 BRA `(.L_x_2541) ;  /* 0x000000100090e947 */ /* 0x000fea0003800000 */
[----:B------:R-:W0:Y:S01]  /*2060*/  LDC.64 R36, c[0x0][0x240] ;  /* 0x00009000ff247b82 */ /* 0x000e220000000a00 */
[----:B------:R-:W-:-:S04]  /*2070*/  ULOP3.LUT UR6, UR4, 0x1, URZ, 0xc0, !UPT ;  /* 0x0000000104067892 */ /* 0x000fc8000f8ec03f */
[----:B------:R-:W-:-:S03]  /*2080*/  UIMAD UR6, UR6, UR12, URZ ;  /* 0x0000000c060672a4 */ /* 0x000fc6000f8e023f */
[----:B------:R-:W1:Y:S03]  /*2090*/  LDC.64 R18, c[0x0][0x248] ;  /* 0x00009200ff127b82 */ /* 0x000e660000000a00 */
[----:B------:R-:W-:-:S05]  /*20a0*/  IADD3 R17, R0, UR6, RZ ;  /* 0x0000000600117c10 */ /* 0x000fca000fffe0ff */
[----:B0-----:R-:W-:-:S04]  /*20b0*/  IMAD.WIDE.U32 R36, R17, 0x4, R36 ;  /* 0x0000000411247825 */ /* 0x001fc800078e0024 */
[----:B------:R-:W-:-:S05]  /*20c0*/  IMAD R17, R16, UR6, RZ ;  /* 0x0000000610117c24 */ /* 0x000fca000f8e02ff */
        /* <DEDUP_REMOVED lines=21> */
.L_x_2543:
[----:B0-----:R-:W2:Y:S04]  /*2220*/  LDG.E.STRONG.GPU R17, desc[UR8][R36.64] ;  /* 0x0000000824117981 */ /* 0x001ea8000c1ef900 */
[----:B--2---:R-:W-:Y:S01]  /*2230*/  CCTL.IVALL ;  /* 0x00000000ff00798f */ /* 0x004fe20002000000 */
[----:B------:R-:W-:Y:S05]  /*2240*/  YIELD ;  /* 0x0000000000007946 */ /* 0x000fea0003800000 */
[----:B------:R-:W-:-:S13]  /*2250*/  ISETP.NE.AND P6, PT, R17, R47, PT ;  /* 0x0000002f1100720c */ /* 0x000fda0003fc5270 */
[----:B------:R-:W-:Y:S05]  /*2260*/  @P6 BRA `(.L_x_2543) ;  /* 0xfffffffc00ec6947 */ /* 0x000fea000383ffff */
.L_x_2542:
        /* <DEDUP_REMOVED lines=8> */
[----:B------:R-:W-:-:S04]  /*22f0*/  LOP3.LUT R17, R16, 0x3, RZ, 0xc0, !PT ;  /* 0x0000000310117812 */ /* 0x000fc800078ec0ff */
[----:B------:R-:W-:Y:S02]  /*2300*/  IADD3 R36, -R17, R16, RZ ;  /* 0x0000001011247210 */ /* 0x000fe40007ffe1ff */
[----:B------:R-:W-:Y:S02]  /*2310*/  MOV R17, RZ ;  /* 0x000000ff00117202 */ /* 0x000fe40000000f00 */
        /* <DEDUP_REMOVED lines=8> */
.L_x_2547:
        /* <DEDUP_REMOVED lines=116> */
.L_x_2546:
        /* <DEDUP_REMOVED lines=62> */
.L_x_2548:
[----:B------:R-:W-:-:S06]  /*2ec0*/  UISETP.NE.OR UP0, UPT, UR6, URZ, UP0 ;  /* 0x0000003f0600728c */ /* 0x000fcc0008705670 */
[----:B------:R-:W-:-:S13]  /*2ed0*/  PLOP3.LUT P6, PT, PT, PT, UP0, 0x80, 0x0 ;  /* 0x000000000000781c */ /* 0x000fda0003fcf008 */
[----:B------:R-:W-:Y:S05]  /*2ee0*/  @!P6 BRA `(.L_x_2544) ;  /* 0x00000000007ce947 */ /* 0x000fea0003800000 */
.L_x_2545:
        /* <DEDUP_REMOVED lines=31> */
.L_x_2544:
        /* <DEDUP_REMOVED lines=10> */
.L_x_2550:
[----:B------:R-:W-:Y:S05]  /*3180*/  BSYNC B0 ;  /* 0x0000000000007941 */ /* 0x000fea0003800000 */
.L_x_2549:
        /* <DEDUP_REMOVED lines=17> */
.L_x_2541:
[----:B------:R-:W-:Y:S01]  /*32a0*/  ULDC.64 UR6, c[0x0][0x218] ;  /* 0x0000860000067ab9 */ /* 0x000fe20000000a00 */
[----:B------:R-:W-:Y:S01]  /*32b0*/  P2R R16, PR, RZ, 0x1 ;  /* 0x00000001ff107803 */ /* 0x000fe20000000000 */
[----:B------:R-:W-:Y:S01]  /*32c0*/  ULDC UR14, c[0x0][0x2a4] ;  /* 0x0000a900000e7ab9 */ /* 0x000fe20000000800 */
[----:B------:R-:W-:Y:S02]  /*32d0*/  LOP3.LUT P0, RZ, R53, UR10, RZ, 0xfc, !PT ;  /* 0x0000000a35ff7c12 */ /* 0x000fe4000f80fcff */
[----:B------:R-:W-:Y:S01]  /*32e0*/  ISETP.EQ.U32.AND P6, PT, RZ, UR6, PT ;  /* 0x00000006ff007c0c */ /* 0x000fe2000bfc2070 */
[----:B------:R-:W-:Y:S01]  /*32f0*/  UMOV UR6, 0x400 ;  /* 0x0000040000067882 */ /* 0x000fe20000000000 */
[----:B------:R-:W-:Y:S02]  /*3300*/  MOV R19, UR11 ;  /* 0x0000000b00137c02 */ /* 0x000fe40008000f00 */
[----:B------:R-:W-:Y:S01]  /*3310*/  ISETP.EQ.OR.EX P6, PT, RZ, UR7, P0, P6 ;  /* 0x00000007ff007c0c */ /* 0x000fe200087c2760 */
[----:B------:R-:W1:Y:S01]  /*3320*/  S2UR UR7, SR_CgaCtaId ;  /* 0x00000000000779c3 */ /* 0x000e620000008800 */
[----:B------:R-:W-:-:S11]  /*3330*/  ISETP.NE.AND P0, PT, R16, RZ, PT ;  /* 0x000000ff1000720c */ /* 0x000fd60003f05270 */
[----:B0-----:R-:W0:Y:S01]  /*3340*/  @!P6 LDC.64 R16, c[0x0][0x218] ;  /* 0x00008600ff10eb82 */ /* 0x001e220000000a00 */
[----:B------:R-:W-:Y:S01]  /*3350*/  @!P6 FMUL.FTZ R18, R28, UR14 ;  /* 0x0000000e1c12ec20 */ /* 0x000fe20008410000 */
[----:B-1----:R-:W-:-:S09]  /*3360*/  ULEA UR6, UR7, UR6, 0x18 ;  /* 0x0000000607067291 */ /* 0x002fd2000f8ec03f */
[----:B------:R-:W-:Y:S01]  /*3370*/  @!P5 STS.64 [UR6+0x30], R28 ;  /* 0x0000301cff00d988 */ /* 0x000fe20008000a06 */
        /* <DEDUP_REMOVED lines=11> */
[----:B------:R-:W-:Y:S01]  /*3430*/  FFMA.FTZ R36, R17, UR14, -R36 ;  /* 0x0000000e11247c23 */ /* 0x000fe20008010824 */
[----:B------:R-:W-:-:S04]  /*3440*/  ULDC.64 UR14, c[0x0][0x228] ;  /* 0x00008a00000e7ab9 */ /* 0x000fc80000000a00 */
        /* <DEDUP_REMOVED lines=10> */
[----:B------:R-:W-:-:S12]  /*34f0*/  UMOV UR7, 0x3f800000 ;  /* 0x3f80000000077882 */ /* 0x000fd80000000000 */
[----:B------:R-:W0:Y:S01]  /*3500*/  @P5 MUFU.RSQ R36, R36 ;  /* 0x0000002400245308 */ /* 0x000e220000001400 */
[----:B------:R-:W-:-:S04]  /*3510*/  IADD3 R18, P5, R18, UR14, RZ ;  /* 0x0000000e12127c10 */ /* 0x000fc8000ffbe0ff */
[----:B------:R-:W-:Y:S02]  /*3520*/  IADD3.X R19, R34, UR15, RZ, P5, !PT ;  /* 0x0000000f22137c10 */ /* 0x000fe4000affe4ff */
[----:B------:R-:W-:-:S04]  /*3530*/  PLOP3.LUT P5, PT, PT, PT, UP0, 0x80, 0x0 ;  /* 0x000000000000781c */ /* 0x000fc80003faf008 */
[----:B------:R-:W2:Y:S01]  /*3540*/  LDG.E.64 R18, desc[UR8][R18.64] ;  /* 0x0000000812127981 */ /* 0x000ea2000c1e1b00 */
[----:B------:R-:W-:Y:S01]  /*3550*/  ISETP.NE.AND P6, PT, RZ, UR13, PT ;  /* 0x0000000dff007c0c */ /* 0x000fe2000bfc5270 */
[--C-:B------:R-:W-:Y:S02]  /*3560*/  HADD2.F32 R28, -RZ, R25.reuse.H0_H0 ;  /* 0x20000019ff1c7230 */ /* 0x100fe40000004100 */
[----:B------:R-:W-:-:S05]  /*3570*/  HADD2.F32 R29, -RZ, R25.H1_H1 ;  /* 0x30000019ff1d7230 */ /* 0x000fca0000004100 */
[----:B0-----:R-:W-:Y:S01]  /*3580*/  @P5 R2UR UR7, R36 ;  /* 0x00000000240752ca */ /* 0x001fe200000e0000 */
[----:B------:R-:W-:Y:S01]  /*3590*/  FADD.FTZ R25, R28, -UR6 ;  /* 0x800000061c197e21 */ /* 0x000fe20008010000 */
[----:B------:R-:W-:Y:S01]  /*35a0*/  FADD.FTZ R28, R29, -UR6 ;  /* 0x800000061d1c7e21 */ /* 0x000fe20008010000 */
[--C-:B------:R-:W-:Y:S02]  /*35b0*/  HADD2.F32 R34, -RZ, R7.reuse.H0_H0 ;  /* 0x20000007ff227230 */ /* 0x100fe40000004100 */
[----:B------:R-:W-:-:S03]  /*35c0*/  HADD2.F32 R35, -RZ, R7.H1_H1 ;  /* 0x30000007ff237230 */ /* 0x000fc60000004100 */
[----:B------:R-:W-:-:S05]  /*35d0*/  FADD.FTZ R7, R34, -UR6 ;  /* 0x8000000622077e21 */ /* 0x000fca0008010000 */
[----:B------:R-:W-:Y:S01]  /*35e0*/  FMUL.FTZ R29, R25, UR7 ;  /* 0x00000007191d7c20 */ /* 0x000fe20008410000 */
[----:B------:R-:W-:Y:S01]  /*35f0*/  FMUL.FTZ R28, R28, UR7 ;  /* 0x000000071c1c7c20 */ /* 0x000fe20008410000 */
[----:B------:R-:W-:Y:S02]  /*3600*/  FADD.FTZ R25, R35, -UR6 ;  /* 0x8000000623197e21 */ /* 0x000fe40008010000 */
        /* <DEDUP_REMOVED lines=13> */
.L_x_2551:
[----:B------:R-:W-:Y:S01]  /*36e0*/  ISETP.NE.AND P5, PT, R27, RZ, PT ;  /* 0x000000ff1b00720c */ /* 0x000fe20003fa5270 */
[----:B------:R-:W-:-:S12]  /*36f0*/  BSSY B0, `(.L_x_2552) ;  /* 0x000000f000007945 */ /* 0x000fd80003800000 */
[----:B------:R-:W-:Y:S05]  /*3700*/  @!P5 BRA `(.L_x_2553) ;  /* 0x000000000034d947 */ /* 0x000fea0003800000 */
[----:B------:R-:W-:Y:S01]  /*3710*/  SHF.R.S32.HI R28, RZ, 0x1f, R2 ;  /* 0x0000001fff1c7819 */ /* 0x000fe20000011402 */
[----:B------:R-:W-:Y:S01]  /*3720*/  ULDC.64 UR14, c[0x0][0x270] ;  /* 0x00009c00000e7ab9 */ /* 0x000fe20000000a00 */
[----:B------:R-:W-:Y:S02]  /*3730*/  MOV R29, R31 ;  /* 0x0000001f001d7202 */ /* 0x000fe40000000f00 */
[----:B------:R-:W-:Y:S01]  /*3740*/  F2FP.F16.F32.PACK_AB R37, R37, R36 ;  /* 0x000000242525723e */ /* 0x000fe200000000ff */
[----:B------:R-:W-:Y:S01]  /*3750*/  IMAD R35, R28, UR14, RZ ;  /* 0x0000000e1c237c24 */ /* 0x000fe2000f8e02ff */
[----:B------:R-:W-:-:S03]  /*3760*/  MOV R28, R32 ;  /* 0x00000020001c7202 */ /* 0x000fc60000000f00 */
[C---:B------:R-:W-:Y:S02]  /*3770*/  IMAD R35, R2.reuse, UR15, R35 ;  /* 0x0000000f02237c24 */ /* 0x040fe4000f8e0223 */
[----:B------:R-:W-:Y:S01]  /*3780*/  IMAD.WIDE.U32 R28, R2, UR14, R28 ;  /* 0x0000000e021c7c25 */ /* 0x000fe2000f8e001c */
[----:B------:R-:W-:-:S04]  /*3790*/  ULDC.64 UR14, c[0x0][0x210] ;  /* 0x00008400000e7ab9 */ /* 0x000fc80000000a00 */
[----:B------:R-:W-:Y:S02]  /*37a0*/  IADD3 R35, R29, R35, RZ ;  /* 0x000000231d237210 */ /* 0x000fe40007ffe0ff */
[----:B------:R-:W-:-:S04]  /*37b0*/  LEA R34, P5, R28, UR14, 0x1 ;  /* 0x0000000e1c227c11 */ /* 0x000fc8000f8a08ff */
[----:B------:R-:W-:-:S05]  /*37c0*/  LEA.HI.X R35, R28, UR15, R35, 0x1, P5 ;  /* 0x0000000f1c237c11 */ /* 0x000fca000a8f0c23 */
[----:B------:R0:W-:Y:S04]  /*37d0*/  STG.E desc[UR8][R34.64], R37 ;  /* 0x0000002522007986 */ /* 0x0001e8000c101908 */
.L_x_2553:
[----:B------:R-:W-:Y:S05]  /*37e0*/  BSYNC B0 ;  /* 0x0000000000007941 */ /* 0x000fea0003800000 */
.L_x_2552:
[----:B------:R-:W-:Y:S01]  /*37f0*/  FMUL.FTZ R29, R7, UR7 ;  /* 0x00000007071d7c20 */ /* 0x000fe20008410000 */
[----:B------:R-:W-:Y:S01]  /*3800*/  FMUL.FTZ R36, R25, UR7 ;  /* 0x0000000719247c20 */ /* 0x000fe20008410000 */
[--C-:B------:R-:W-:Y:S02]  /*3810*/  HADD2.F32 R7, -RZ, R8.reuse.H0_H0 ;  /* 0x20000008ff077230 */ /* 0x100fe40000004100 */
[----:B------:R-:W-:Y:S02]  /*3820*/  HADD2.F32 R8, -RZ, R8.H1_H1 ;  /* 0x30000008ff087230 */ /* 0x000fe40000004100 */
        /* <DEDUP_REMOVED lines=13> */
.L_x_2554:
[----:B------:R-:W-:Y:S01]  /*3900*/  ISETP.NE.AND P5, PT, R42, RZ, PT ;  /* 0x000000ff2a00720c */ /* 0x000fe20003fa5270 */
[----:B------:R-:W-:-:S12]  /*3910*/  BSSY B0, `(.L_x_2555) ;  /* 0x000000f000007945 */ /* 0x000fd80003800000 */
[----:B------:R-:W-:Y:S05]  /*3920*/  @!P5 BRA `(.L_x_2556) ;  /* 0x000000000034d947 */ /* 0x000fea0003800000 */
[----:B------:R-:W-:Y:S01]  /*3930*/  SHF.R.S32.HI R28, RZ, 0x1f, R52 ;  /* 0x0000001fff1c7819 */ /* 0x000fe20000011434 */
[----:B------:R-:W-:Y:S01]  /*3940*/  ULDC.64 UR14, c[0x0][0x270] ;  /* 0x00009c00000e7ab9 */ /* 0x000fe20000000a00 */
[----:B------:R-:W-:Y:S02]  /*3950*/  MOV R29, R31 ;  /* 0x0000001f001d7202 */ /* 0x000fe40000000f00 */
[----:B------:R-:W-:Y:S01]  /*3960*/  F2FP.F16.F32.PACK_AB R25, R36, R25 ;  /* 0x000000192419723e */ /* 0x000fe200000000ff */
[----:B0-----:R-:W-:Y:S01]  /*3970*/  IMAD R35, R28, UR14, RZ ;  /* 0x0000000e1c237c24 */ /* 0x001fe2000f8e02ff */
        /* <DEDUP_REMOVED lines=8> */
.L_x_2556:
[----:B------:R-:W-:Y:S05]  /*3a00*/  BSYNC B0 ;  /* 0x0000000000007941 */ /* 0x000fea0003800000 */
.L_x_2555:
[----:B------:R-:W-:Y:S01]  /*3a10*/  FADD.FTZ R7, R7, -UR6 ;  /* 0x8000000607077e21 */ /* 0x000fe20008010000 */
[----:B------:R-:W-:Y:S01]  /*3a20*/  FADD.FTZ R8, R8, -UR6 ;  /* 0x8000000608087e21 */ /* 0x000fe20008010000 */
[--C-:B-1----:R-:W-:Y:S02]  /*3a30*/  HADD2.F32 R25, -RZ, R9.reuse.H0_H0 ;  /* 0x20000009ff197230 */ /* 0x102fe40000004100 */
[----:B------:R-:W-:Y:S02]  /*3a40*/  HADD2.F32 R28, -RZ, R9.H1_H1 ;  /* 0x30000009ff1c7230 */ /* 0x000fe40000004100 */
[----:B------:R-:W-:Y:S01]  /*3a50*/  FMUL.FTZ R9, R7, UR7 ;  /* 0x0000000707097c20 */ /* 0x000fe20008410000 */
[----:B------:R-:W-:Y:S01]  /*3a60*/  FMUL.FTZ R8, R8, UR7 ;  /* 0x0000000708087c20 */ /* 0x000fe20008410000 */
[----:B------:R-:W-:Y:S01]  /*3a70*/  FADD.FTZ R25, R25, -UR6 ;  /* 0x8000000619197e21 */ /* 0x000fe20008010000 */
        /* <DEDUP_REMOVED lines=14> */
.L_x_2557:
        /* <DEDUP_REMOVED lines=16> */
.L_x_2559:
[----:B------:R-:W-:Y:S05]  /*3c60*/  BSYNC B0 ;  /* 0x0000000000007941 */ /* 0x000fea0003800000 */
.L_x_2558:
[----:B------:R-:W-:Y:S01]  /*3c70*/  FMUL.FTZ R9, R25, UR7 ;  /* 0x0000000719097c20 */ /* 0x000fe20008410000 */
[----:B------:R-:W-:Y:S01]  /*3c80*/  FMUL.FTZ R8, R7, UR7 ;  /* 0x0000000707087c20 */ /* 0x000fe20008410000 */
[--C-:B0-----:R-:W-:Y:S02]  /*3c90*/  HADD2.F32 R28, -RZ, R10.reuse.H0_H0 ;  /* 0x2000000aff1c7230 */ /* 0x101fe40000004100 */
[----:B------:R-:W-:Y:S02]  /*3ca0*/  HADD2.F32 R29, -RZ, R10.H1_H1 ;  /* 0x3000000aff1d7230 */ /* 0x000fe40000004100 */
[----:B------:R-:W-:Y:S01]  /*3cb0*/  FFMA.FTZ R34, R16, R9, R18 ;  /* 0x0000000910227223 */ /* 0x000fe20000010012 */
[--C-:B------:R-:W-:Y:S02]  /*3cc0*/  HADD2.F32 R7, -RZ, R11.reuse.H0_H0 ;  /* 0x2000000bff077230 */ /* 0x100fe40000004100 */
[----:B------:R-:W-:Y:S01]  /*3cd0*/  FFMA.FTZ R35, R17, R8, R19 ;  /* 0x0000000811237223 */ /* 0x000fe20000010013 */
[----:B------:R-:W-:Y:S01]  /*3ce0*/  HADD2.F32 R25, -RZ, R11.H1_H1 ;  /* 0x3000000bff197230 */ /* 0x000fe20000004100 */
        /* <DEDUP_REMOVED lines=11> */
.L_x_2560:
[----:B------:R-:W-:Y:S01]  /*3da0*/  ISETP.NE.AND P5, PT, R41, RZ, PT ;  /* 0x000000ff2900720c */ /* 0x000fe20003fa5270 */
[----:B------:R-:W-:-:S12]  /*3db0*/  BSSY B0, `(.L_x_2561) ;  /* 0x000000e000007945 */ /* 0x000fd80003800000 */
        /* <DEDUP_REMOVED lines=13> */
.L_x_2562:
[----:B------:R-:W-:Y:S05]  /*3e90*/  BSYNC B0 ;  /* 0x0000000000007941 */ /* 0x000fea0003800000 */
.L_x_2561:
[----:B------:R-:W-:Y:S01]  /*3ea0*/  FADD.FTZ R28, R28, -UR6 ;  /* 0x800000061c1c7e21 */ /* 0x000fe20008010000 */
[----:B------:R-:W-:Y:S01]  /*3eb0*/  FADD.FTZ R29, R29, -UR6 ;  /* 0x800000061d1d7e21 */ /* 0x000fe20008010000 */
[----:B------:R-:W-:Y:S01]  /*3ec0*/  FADD.FTZ R8, R25, -UR6 ;  /* 0x8000000619087e21 */ /* 0x000fe20008010000 */
[----:B------:R-:W-:Y:S01]  /*3ed0*/  FADD.FTZ R7, R7, -UR6 ;  /* 0x8000000607077e21 */ /* 0x000fe20008010000 */
[----:B------:R-:W-:Y:S01]  /*3ee0*/  FMUL.FTZ R25, R28, UR7 ;  /* 0x000000071c197c20 */ /* 0x000fe20008410000 */
[----:B------:R-:W-:Y:S01]  /*3ef0*/  FMUL.FTZ R34, R29, UR7 ;  /* 0x000000071d227c20 */ /* 0x000fe20008410000 */
[----:B------:R-:W-:Y:S01]  /*3f00*/  FMUL.FTZ R28, R8, UR7 ;  /* 0x00000007081c7c20 */ /* 0x000fe20008410000 */
[----:B------:R-:W-:Y:S01]  /*3f10*/  FMUL.FTZ R7, R7, UR7 ;  /* 0x0000000707077c20 */ /* 0x000fe20008410000 */
        /* <DEDUP_REMOVED lines=13> */
.L_x_2563:
[----:B------:R-:W-:Y:S01]  /*3ff0*/  ISETP.NE.AND P5, PT, R4, RZ, PT ;  /* 0x000000ff0400720c */ /* 0x000fe20003fa5270 */
[----:B------:R-:W-:-:S12]  /*4000*/  BSSY B0, `(.L_x_2564) ;  /* 0x000000e000007945 */ /* 0x000fd80003800000 */
        /* <DEDUP_REMOVED lines=13> */
.L_x_2565:
[----:B------:R-:W-:Y:S05]  /*40e0*/  BSYNC B0 ;  /* 0x0000000000007941 */ /* 0x000fea0003800000 */
.L_x_2564:
[--C-:B-1----:R-:W-:Y:S02]  /*40f0*/  HADD2.F32 R25, -RZ, R13.reuse.H0_H0 ;  /* 0x2000000dff197230 */ /* 0x102fe40000004100 */
[----:B------:R-:W-:Y:S01]  /*4100*/  FFMA.FTZ R7, R16, R7, R18 ;  /* 0x0000000710077223 */ /* 0x000fe20000010012 */
[----:B------:R-:W-:Y:S02]  /*4110*/  HADD2.F32 R13, -RZ, R13.H1_H1 ;  /* 0x3000000dff0d7230 */ /* 0x000fe40000004100 */
        /* <DEDUP_REMOVED lines=12> */
.L_x_2566:
        /* <DEDUP_REMOVED lines=15> */
.L_x_2568:
[----:B------:R-:W-:Y:S05]  /*42d0*/  BSYNC B0 ;  /* 0x0000000000007941 */ /* 0x000fea0003800000 */
.L_x_2567:
[----:B------:R-:W-:Y:S01]  /*42e0*/  FADD.FTZ R25, R25, -UR6 ;  /* 0x8000000619197e21 */ /* 0x000fe20008010000 */
[----:B------:R-:W-:Y:S01]  /*42f0*/  FADD.FTZ R13, R13, -UR6 ;  /* 0x800000060d0d7e21 */ /* 0x000fe20008010000 */
[--C-:B------:R-:W-:Y:S02]  /*4300*/  HADD2.F32 R8, -RZ, R15.reuse.H0_H0 ;  /* 0x2000000fff087230 */ /* 0x100fe40000004100 */
[----:B------:R-:W-:Y:S02]  /*4310*/  HADD2.F32 R15, -RZ, R15.H1_H1 ;  /* 0x3000000fff0f7230 */ /* 0x000fe40000004100 */
[----:B------:R-:W-:Y:S01]  /*4320*/  FMUL.FTZ R25, R25, UR7 ;  /* 0x0000000719197c20 */ /* 0x000fe20008410000 */
[----:B------:R-:W-:Y:S01]  /*4330*/  FMUL.FTZ R28, R13, UR7 ;  /* 0x000000070d1c7c20 */ /* 0x000fe20008410000 */
[--C-:B-1----:R-:W-:Y:S02]  /*4340*/  HADD2.F32 R7, -RZ, R21.reuse.H0_H0 ;  /* 0x20000015ff077230 */ /* 0x102fe40000004100 */
[----:B------:R-:W-:Y:S01]  /*4350*/  FADD.FTZ R13, R8, -UR6 ;  /* 0x80000006080d7e21 */ /* 0x000fe20008010000 */
[----:B------:R-:W-:-:S02]  /*4360*/  HADD2.F32 R21, -RZ, R21.H1_H1 ;  /* 0x30000015ff157230 */ /* 0x000fc40000004100 */
        /* <DEDUP_REMOVED lines=14> */
.L_x_2569:
        /* <DEDUP_REMOVED lines=15> */
.L_x_2571:
[----:B------:R-:W-:Y:S05]  /*4540*/  BSYNC B0 ;  /* 0x0000000000007941 */ /* 0x000fea0003800000 */
.L_x_2570:
[----:B------:R-:W-:Y:S01]  /*4550*/  FMUL.FTZ R13, R13, UR7 ;  /* 0x000000070d0d7c20 */ /* 0x000fe20008410000 */
[----:B------:R-:W-:Y:S01]  /*4560*/  FMUL.FTZ R28, R15, UR7 ;  /* 0x000000070f1c7c20 */ /* 0x000fe20008410000 */
[----:B------:R-:W-:Y:S01]  /*4570*/  FADD.FTZ R7, R7, -UR6 ;  /* 0x8000000607077e21 */ /* 0x000fe20008010000 */
[----:B------:R-:W-:Y:S01]  /*4580*/  FADD.FTZ R21, R21, -UR6 ;  /* 0x8000000615157e21 */ /* 0x000fe20008010000 */
[----:B------:R-:W-:Y:S01]  /*4590*/  FFMA.FTZ R13, R16, R13, R18 ;  /* 0x0000000d100d7223 */ /* 0x000fe20000010012 */
[----:B------:R-:W-:Y:S01]  /*45a0*/  FFMA.FTZ R28, R17, R28, R19 ;  /* 0x0000001c111c7223 */ /* 0x000fe20000010013 */
[----:B------:R-:W-:Y:S06]  /*45b0*/  @!P6 BRA `(.L_x_2572) ;  /* 0x000000000028e947 */ /* 0x000fec0003800000 */
[----:B01----:R-:W-:Y:S01]  /*45c0*/  FMUL.FTZ R11, R28, -1.4426950216293334961 ;  /* 0xbfb8aa3b1c0b7820 */ /* 0x003fe20000410000 */
        /* <DEDUP_REMOVED lines=9> */
.L_x_2572:
[----:B------:R-:W-:Y:S01]  /*4660*/  ISETP.NE.AND P5, PT, R6, RZ, PT ;  /* 0x000000ff0600720c */ /* 0x000fe20003fa5270 */
[----:B------:R-:W-:-:S12]  /*4670*/  BSSY B0, `(.L_x_2573) ;  /* 0x000000e000007945 */ /* 0x000fd80003800000 */
[----:B------:R-:W-:Y:S05]  /*4680*/  @!P5 BRA `(.L_x_2574) ;  /* 0x000000000030d947 */ /* 0x000fea0003800000 */
[----:B------:R-:W-:Y:S01]  /*4690*/  ULDC.64 UR14, c[0x0][0x270] ;  /* 0x00009c00000e7ab9 */ /* 0x000fe20000000a00 */
[----:B------:R-:W-:Y:S01]  /*46a0*/  MOV R8, R32 ;  /* 0x0000002000087202 */ /* 0x000fe20000000f00 */
[----:B01----:R-:W-:Y:S01]  /*46b0*/  IMAD R10, R56, UR14, RZ ;  /* 0x0000000e380a7c24 */ /* 0x003fe2000f8e02ff */
        /* <DEDUP_REMOVED lines=9> */
.L_x_2574:
[----:B------:R-:W-:Y:S05]  /*4750*/  BSYNC B0 ;  /* 0x0000000000007941 */ /* 0x000fea0003800000 */
.L_x_2573:
[----:B------:R-:W-:Y:S01]  /*4760*/  FMUL.FTZ R15, R7, UR7 ;  /* 0x00000007070f7c20 */ /* 0x000fe20008410000 */
[----:B------:R-:W-:Y:S01]  /*4770*/  FMUL.FTZ R28, R21, UR7 ;  /* 0x00000007151c7c20 */ /* 0x000fe20008410000 */
[--C-:B--2---:R-:W-:Y:S02]  /*4780*/  HADD2.F32 R13, -RZ, R22.reuse.H0_H0 ;  /* 0x20000016ff0d7230 */ /* 0x104fe40000004100 */
[--C-:B------:R-:W-:Y:S02]  /*4790*/  HADD2.F32 R7, -RZ, R23.reuse.H0_H0 ;  /* 0x20000017ff077230 */ /* 0x100fe40000004100 */
[----:B------:R-:W-:Y:S01]  /*47a0*/  FFMA.FTZ R15, R16, R15, R18 ;  /* 0x0000000f100f7223 */ /* 0x000fe20000010012 */
[----:B------:R-:W-:Y:S02]  /*47b0*/  HADD2.F32 R22, -RZ, R22.H1_H1 ;  /* 0x30000016ff167230 */ /* 0x000fe40000004100 */
[----:B------:R-:W-:Y:S01]  /*47c0*/  FFMA.FTZ R28, R17, R28, R19 ;  /* 0x0000001c111c7223 */ /* 0x000fe20000010013 */
[----:B------:R-:W-:Y:S01]  /*47d0*/  HADD2.F32 R23, -RZ, R23.H1_H1 ;  /* 0x30000017ff177230 */ /* 0x000fe20000004100 */
        /* <DEDUP_REMOVED lines=11> */
.L_x_2575:
[----:B------:R-:W-:Y:S04]  /*4890*/  BSSY B0, `(.L_x_2576) ;  /* 0x000000e000007945 */ /* 0x000fe80003800000 */
        /* <DEDUP_REMOVED lines=13> */
.L_x_2577:
[----:B------:R-:W-:Y:S05]  /*4970*/  BSYNC B0 ;  /* 0x0000000000007941 */ /* 0x000fea0003800000 */
.L_x_2576:
        /* <DEDUP_REMOVED lines=11> */
[----:B012---:R-:W-:Y:S01]  /*4a30*/  FMUL.FTZ R11, R28, -1.4426950216293334961 ;  /* 0xbfb8aa3b1c0b7820 */ /* 0x007fe20000410000 */
        /* <DEDUP_REMOVED lines=9> */
.L_x_2578:
[----:B------:R-:W-:Y:S04]  /*4ad0*/  BSSY B0, `(.L_x_2579) ;  /* 0x0000010000007945 */ /* 0x000fe80003800000 */
[----:B------:R-:W-:Y:S05]  /*4ae0*/  @!P0 BRA `(.L_x_2580) ;  /* 0x0000000000388947 */ /* 0x000fea0003800000 */
[----:B012---:R-:W-:Y:S01]  /*4af0*/  IADD3 R11, R2, 0x120, RZ ;  /* 0x00000120020b7810 */ /* 0x007fe20007ffe0ff */
[----:B------:R-:W-:Y:S01]  /*4b00*/  ULDC.64 UR14, c[0x0][0x270] ;  /* 0x00009c00000e7ab9 */ /* 0x000fe20000000a00 */
[----:B------:R-:W-:Y:S02]  /*4b10*/  MOV R8, R32 ;  /* 0x0000002000087202 */ /* 0x000fe40000000f00 */
[----:B------:R-:W-:Y:S02]  /*4b20*/  SHF.R.S32.HI R10, RZ, 0x1f, R11 ;  /* 0x0000001fff0a7819 */ /* 0x000fe4000001140b */
[----:B------:R-:W-:Y:S02]  /*4b30*/  MOV R9, R31 ;  /* 0x0000001f00097202 */ /* 0x000fe40000000f00 */
[----:B------:R-:W-:Y:S01]  /*4b40*/  F2FP.F16.F32.PACK_AB R13, R28, R13 ;  /* 0x0000000d1c0d723e */ /* 0x000fe200000000ff */
        /* <DEDUP_REMOVED lines=8> */
.L_x_2580:
[----:B------:R-:W-:Y:S05]  /*4bd0*/  BSYNC B0 ;  /* 0x0000000000007941 */ /* 0x000fea0003800000 */
.L_x_2579:
[--C-:B---3--:R-:W-:Y:S02]  /*4be0*/  HADD2.F32 R13, -RZ, R24.reuse.H0_H0 ;  /* 0x20000018ff0d7230 */ /* 0x108fe40000004100 */
[----:B------:R-:W-:Y:S01]  /*4bf0*/  FFMA.FTZ R7, R16, R7, R18 ;  /* 0x0000000710077223 */ /* 0x000fe20000010012 */
[----:B------:R-:W-:Y:S02]  /*4c00*/  HADD2.F32 R24, -RZ, R24.H1_H1 ;  /* 0x30000018ff187230 */ /* 0x000fe40000004100 */
        /* <DEDUP_REMOVED lines=12> */
.L_x_2581:
        /* <DEDUP_REMOVED lines=16> */
.L_x_2583:
[----:B------:R-:W-:Y:S05]  /*4dd0*/  BSYNC B0 ;  /* 0x0000000000007941 */ /* 0x000fea0003800000 */
.L_x_2582:
[----:B------:R-:W-:Y:S01]  /*4de0*/  FADD.FTZ R13, R13, -UR6 ;  /* 0x800000060d0d7e21 */ /* 0x000fe20008010000 */
[----:B------:R-:W-:Y:S01]  /*4df0*/  FADD.FTZ R24, R24, -UR6 ;  /* 0x8000000618187e21 */ /* 0x000fe20008010000 */
[--C-:B------:R-:W-:Y:S02]  /*4e00*/  HADD2.F32 R8, -RZ, R26.reuse.H0_H0 ;  /* 0x2000001aff087230 */ /* 0x100fe40000004100 */
[----:B--2---:R-:W-:Y:S02]  /*4e10*/  HADD2.F32 R15, -RZ, R26.H1_H1 ;  /* 0x3000001aff0f7230 */ /* 0x004fe40000004100 */
[----:B------:R-:W-:Y:S01]  /*4e20*/  FMUL.FTZ R21, R13, UR7 ;  /* 0x000000070d157c20 */ /* 0x000fe20008410000 */
[----:B------:R-:W-:Y:S01]  /*4e30*/  FMUL.FTZ R24, R24, UR7 ;  /* 0x0000000718187c20 */ /* 0x000fe20008410000 */
[--C-:B---3--:R-:W-:Y:S02]  /*4e40*/  HADD2.F32 R7, -RZ, R12.reuse.H0_H0 ;  /* 0x2000000cff077230 */ /* 0x108fe40000004100 */
[----:B------:R-:W-:Y:S01]  /*4e50*/  FADD.FTZ R13, R8, -UR6 ;  /* 0x80000006080d7e21 */ /* 0x000fe20008010000 */
[----:B------:R-:W-:-:S02]  /*4e60*/  HADD2.F32 R12, -RZ, R12.H1_H1 ;  /* 0x3000000cff0c7230 */ /* 0x000fc40000004100 */
        /* <DEDUP_REMOVED lines=14> */
.L_x_2584:
[----:B------:R-:W-:Y:S04]  /*4f50*/  BSSY B0, `(.L_x_2585) ;  /* 0x0000010000007945 */ /* 0x000fe80003800000 */
[----:B------:R-:W-:Y:S05]  /*4f60*/  @!P2 BRA `(.L_x_2586) ;  /* 0x000000000038a947 */ /* 0x000fea0003800000 */
[----:B01----:R-:W-:Y:S01]  /*4f70*/  IADD3 R11, R2, 0x160, RZ ;  /* 0x00000160020b7810 */ /* 0x003fe20007ffe0ff */
        /* <DEDUP_REMOVED lines=13> */
.L_x_2586:
[----:B------:R-:W-:Y:S05]  /*5050*/  BSYNC B0 ;  /* 0x0000000000007941 */ /* 0x000fea0003800000 */
.L_x_2585:
[----:B------:R-:W-:Y:S01]  /*5060*/  FMUL.FTZ R13, R13, UR7 ;  /* 0x000000070d0d7c20 */ /* 0x000fe20008410000 */
[----:B------:R-:W-:Y:S01]  /*5070*/  FMUL.FTZ R22, R15, UR7 ;  /* 0x000000070f167c20 */ /* 0x000fe20008410000 */
[----:B------:R-:W-:Y:S01]  /*5080*/  FADD.FTZ R7, R7, -UR6 ;  /* 0x8000000607077e21 */ /* 0x000fe20008010000 */
[----:B------:R-:W-:Y:S01]  /*5090*/  FADD.FTZ R12, R12, -UR6 ;  /* 0x800000060c0c7e21 */ /* 0x000fe20008010000 */
        /* <DEDUP_REMOVED lines=13> */
.L_x_2587:
        /* <DEDUP_REMOVED lines=16> */
.L_x_2589:
[----:B------:R-:W-:Y:S05]  /*5270*/  BSYNC B0 ;  /* 0x0000000000007941 */ /* 0x000fea0003800000 */
.L_x_2588:
[----:B0123--:R-:W-:Y:S01]  /*5280*/  IADD3 R11, R2, 0x1a0, RZ ;  /* 0x000001a0020b7810 */ /* 0x00ffe20007ffe0ff */
        /* <DEDUP_REMOVED lines=17> */
.L_x_2590:
[----:B------:R-:W-:Y:S01]  /*53a0*/  ISETP.GE.U32.AND P5, PT, R11, UR14, PT ;  /* 0x0000000e0b007c0c */ /* 0x000fe2000bfa6070 */
[--C-:B------:R-:W-:Y:S01]  /*53b0*/  HADD2.F32 R13, -RZ, R14.reuse.H0_H0 ;  /* 0x2000000eff0d7230 */ /* 0x100fe20000004100 */
[----:B------:R-:W-:Y:S01]  /*53c0*/  BSSY B0, `(.L_x_2591) ;  /* 0x0000013000007945 */ /* 0x000fe20003800000 */
[----:B------:R-:W-:Y:S01]  /*53d0*/  HADD2.F32 R14, -RZ, R14.H1_H1 ;  /* 0x3000000eff0e7230 */ /* 0x000fe20000004100 */
[----:B------:R-:W-:Y:S02]  /*53e0*/  ISETP.GE.AND.EX P5, PT, R21, UR15, PT, P5 ;  /* 0x0000000f15007c0c */ /* 0x000fe4000bfa6350 */
[----:B------:R-:W-:Y:S02]  /*53f0*/  FADD.FTZ R13, R13, -UR6 ;  /* 0x800000060d0d7e21 */ /* 0x000fe40008010000 */
[----:B------:R-:W-:Y:S01]  /*5400*/  ISETP.LT.U32.AND P5, PT, R53, 0x80, !P5 ;  /* 0x000000803500780c */ /* 0x000fe20006fa1070 */
[----:B------:R-:W-:-:S12]  /*5410*/  FADD.FTZ R14, R14, -UR6 ;  /* 0x800000060e0e7e21 */ /* 0x000fd80008010000 */
        /* <DEDUP_REMOVED lines=13> */
.L_x_2592:
[----:B------:R-:W-:Y:S05]  /*54f0*/  BSYNC B0 ;  /* 0x0000000000007941 */ /* 0x000fea0003800000 */
.L_x_2591:
[----:B------:R-:W-:Y:S01]  /*5500*/  FMUL.FTZ R13, R13, UR7 ;  /* 0x000000070d0d7c20 */ /* 0x000fe20008410000 */
[----:B0-----:R-:W-:Y:S01]  /*5510*/  IADD3 R7, R2, 0x1c0, RZ ;  /* 0x000001c002077810 */ /* 0x001fe20007ffe0ff */
[----:B------:R-:W-:Y:S01]  /*5520*/  FMUL.FTZ R14, R14, UR7 ;  /* 0x000000070e0e7c20 */ /* 0x000fe20008410000 */
[--C-:B------:R-:W-:Y:S02]  /*5530*/  HADD2.F32 R21, -RZ, R20.reuse.H0_H0 ;  /* 0x20000014ff157230 */ /* 0x100fe40000004100 */
[----:B------:R-:W-:Y:S01]  /*5540*/  FFMA.FTZ R12, R16, R13, R18 ;  /* 0x0000000d100c7223 */ /* 0x000fe20000010012 */
[----:B------:R-:W-:Y:S01]  /*5550*/  HADD2.F32 R22, -RZ, R20.H1_H1 ;  /* 0x30000014ff167230 */ /* 0x000fe20000004100 */
        /* <DEDUP_REMOVED lines=13> */
.L_x_2593:
        /* <DEDUP_REMOVED lines=17> */
[----:B------:R-:W-:-:S03]  /*5740*/  F2FP.F16.F32.PACK_AB R13, R13, R12 ;  /* 0x0000000c0d0d723e */ /* 0x000fc600000000ff */
[----:B------:R-:W-:-:S04]  /*5750*/  IMAD.WIDE.U32 R8, R7, UR16, R8 ;  /* 0x0000001007087c25 */ /* 0x000fc8000f8e0008 */
[----:B------:R-:W-:Y:S01]  /*5760*/  IMAD R7, R7, UR17, R10 ;  /* 0x0000001107077c24 */ /* 0x000fe2000f8e020a */
[----:B------:R-:W-:Y:S02]  /*5770*/  ULDC.64 UR16, c[0x0][0x210] ;  /* 0x0000840000107ab9 */ /* 0x000fe40000000a00 */
[----:B------:R-:W-:Y:S02]  /*5780*/  LEA R10, P5, R8, UR16, 0x1 ;  /* 0x00000010080a7c11 */ /* 0x000fe4000f8a08ff */
[----:B------:R-:W-:-:S04]  /*5790*/  IADD3 R7, R9, R7, RZ ;  /* 0x0000000709077210 */ /* 0x000fc80007ffe0ff */
[----:B------:R-:W-:-:S05]  /*57a0*/  LEA.HI.X R11, R8, UR17, R7, 0x1, P5 ;  /* 0x00000011080b7c11 */ /* 0x000fca000a8f0c07 */
[----:B------:R0:W-:Y:S02]  /*57b0*/  STG.E desc[UR8][R10.64], R13 ;  /* 0x0000000d0a007986 */ /* 0x0001e4000c101908 */
.L_x_2595:
[----:B------:R-:W-:Y:S05]  /*57c0*/  BSYNC B0 ;  /* 0x0000000000007941 */ /* 0x000fea0003800000 */
.L_x_2594:
        /* <DEDUP_REMOVED lines=11> */
.L_x_2596:
        /* <DEDUP_REMOVED lines=17> */
.L_x_2598:
[----:B------:R-:W-:Y:S05]  /*5990*/  BSYNC B0 ;  /* 0x0000000000007941 */ /* 0x000fea0003800000 */
.L_x_2597:
[----:B------:R-:W-:Y:S02]  /*59a0*/  UIADD3 UR11, UR12, UR11, URZ ;  /* 0x0000000b0c0b7290 */ /* 0x000fe4000fffe03f */
[----:B------:R-:W-:Y:S02]  /*59b0*/  UIADD3 UR4, UR4, 0x1, URZ ;  /* 0x0000000104047890 */ /* 0x000fe4000fffe03f */
[----:B------:R-:W-:-:S06]  /*59c0*/  UISETP.GE.AND UP0, UPT, UR11, UR5, UPT ;  /* 0x000000050b00728c */ /* 0x000fcc000bf06270 */
[----:B------:R-:W-:-:S13]  /*59d0*/  PLOP3.LUT P5, PT, PT, PT, UP0, 0x40, 0x0 ;  /* 0x000000000000781c */ /* 0x000fda0003fae808 */
[----:B------:R-:W-:Y:S05]  /*59e0*/  @P5 BRA `(.L_x_2599) ;  /* 0xffffffa800e05947 */ /* 0x000fea000383ffff */
[----:B------:R-:W-:Y:S05]  /*59f0*/  EXIT ;  /* 0x000000000000794d */ /* 0x000fea0003800000 */
.L_x_2600:
        /* <DEDUP_REMOVED lines=16> */
.L_x_3383:


//--------------------- .text._Z35group_norm_nhwc_fwd_one_pass_kernelI11Fp16IOBf16WLi64ELi8ELi128EEv26Group_norm_nhwc_fwd_params --------------------------
	.section	.text._Z35group_norm_nhwc_fwd_one_pass_kernelI11Fp16IOBf16WLi64ELi8ELi128EEv26Group_norm_nhwc_fwd_params,"ax",@progbits
	.align	128
        .global         _Z35group_norm_nhwc_fwd_one_pass_kernelI11Fp16IOBf16WLi64ELi8ELi128EEv26Group_norm_nhwc_fwd_params
        .type           _Z35group_norm_nhwc_fwd_one_pass_kernelI11Fp16IOBf16WLi64ELi8ELi128EEv26Group_norm_nhwc_fwd_params,@function
        .size           _Z35group_norm_nhwc_fwd_one_pass_kernelI11Fp16IOBf16WLi64ELi8ELi128EEv26Group_norm_nhwc_fwd_params,(.L_x_3384 - _Z35group_norm_nhwc_fwd_one_pass_kernelI11Fp16IOBf16WLi64ELi8ELi128EEv26Group_norm_nhwc_fwd_params)
        .other          _Z35group_norm_nhwc_fwd_one_pass_kernelI11Fp16IOBf16WLi64ELi8ELi128EEv26Group_norm_nhwc_fwd_params,@"STO_CUDA_ENTRY STV_DEFAULT"
_Z35group_norm_nhwc_fwd_one_pass_kernelI11Fp16IOBf16WLi64ELi8ELi128EEv26Group_norm_nhwc_fwd_params:
.text._Z35group_norm_nhwc_fwd_one_pass_kernelI11Fp16IOBf16WLi64ELi8ELi128EEv26Group_norm_nhwc_fwd_params:
        /* <DEDUP_REMOVED lines=31> */
.L_x_2619:
        /* <DEDUP_REMOVED lines=72> */
[--C-:B--2---:R-:W-:Y:S02]  /*0670*/  HADD2.F32 R17, -RZ, R12.reuse.H1_H1 ;  /* 0x3000000cff117230 */ /* 0x104fe40000004100 */
[----:B------:R-:W-:-:S03]  /*0680*/  HADD2.F32 R14, -RZ, R12.H0_H0 ;  /* 0x2000000cff0e7230 */ /* 0x000fc60000004100 */
[----:B------:R-:W-:Y:S01]  /*0690*/  FMUL.FTZ R19, R17, R17 ;  /* 0x0000001111137220 */ /* 0x000fe20000410000 */
[--C-:B---3--:R-:W-:Y:S02]  /*06a0*/  HADD2.F32 R21, -RZ, R13.reuse.H1_H1 ;  /* 0x3000000dff157230 */ /* 0x108fe40000004100 */
[C---:B------:R-:W-:Y:S01]  /*06b0*/  FADD.FTZ R17, R14.reuse, R17 ;  /* 0x000000110e117221 */ /* 0x040fe20000010000 */
[----:B------:R-:W-:Y:S02]  /*06c0*/  HADD2.F32 R16, -RZ, R13.H0_H0 ;  /* 0x2000000dff107230 */ /* 0x000fe40000004100 */
[----:B------:R-:W-:Y:S01]  /*06d0*/  FFMA.FTZ R19, R14, R14, R19 ;  /* 0x0000000e0e137223 */ /* 0x000fe20000010013 */
[----:B------:R-:W-:Y:S01]  /*06e0*/  FMUL.FTZ R29, R21, R21 ;  /* 0x00000015151d7220 */ /* 0x000fe20000410000 */
[----:B------:R-:W-:Y:S01]  /*06f0*/  FADD.FTZ R17, RZ, R17 ;  /* 0x00000011ff117221 */ /* 0x000fe20000010000 */
[C---:B------:R-:W-:Y:S01]  /*0700*/  FADD.FTZ R10, R16.reuse, R21 ;  /* 0x00000015100a7221 */ /* 0x040fe20000010000 */
[----:B------:R-:W-:Y:S01]  /*0710*/  FADD.FTZ R19, RZ, R19 ;  /* 0x00000013ff137221 */ /* 0x000fe20000010000 */
        /* <DEDUP_REMOVED lines=44> */
.L_x_2602:
[----:B------:R-:W-:Y:S05]  /*09e0*/  BSYNC B0 ;  /* 0x0000000000007941 */ /* 0x000fea0003800000 */
.L_x_2601:
        /* <DEDUP_REMOVED lines=26> */
.L_x_2605:
[----:B0-----:R-:W2:Y:S04]  /*0b90*/  LDG.E.STRONG.GPU R10, desc[UR8][R8.64] ;  /* 0x00000008080a7981 */ /* 0x001ea8000c1ef900 */
[----:B--2---:R-:W-:Y:S01]  /*0ba0*/  CCTL.IVALL ;  /* 0x00000000ff00798f */ /* 0x004fe20002000000 */
[----:B------:R-:W-:Y:S05]  /*0bb0*/  YIELD ;  /* 0x0000000000007946 */ /* 0x000fea0003800000 */
[----:B------:R-:W-:-:S13]  /*0bc0*/  ISETP.NE.AND P0, PT, R10, R19, PT ;  /* 0x000000130a00720c */ /* 0x000fda0003f05270 */
[----:B------:R-:W-:Y:S05]  /*0bd0*/  @P0 BRA `(.L_x_2605) ;  /* 0xfffffffc00ec0947 */ /* 0x000fea000383ffff */
.L_x_2604:
        /* <DEDUP_REMOVED lines=17> */
.L_x_2609:
        /* <DEDUP_REMOVED lines=115> */
.L_x_2608:
        /* <DEDUP_REMOVED lines=61> */
.L_x_2610:
[----:B------:R-:W-:-:S13]  /*17f0*/  ISETP.NE.OR P0, PT, R15, RZ, P0 ;  /* 0x000000ff0f00720c */ /* 0x000fda0000705670 */
[----:B------:R-:W-:Y:S05]  /*1800*/  @!P0 BRA `(.L_x_2606) ;  /* 0x00000000007c8947 */ /* 0x000fea0003800000 */
.L_x_2607:
        /* <DEDUP_REMOVED lines=31> */
.L_x_2606:
        /* <DEDUP_REMOVED lines=11> */
.L_x_2612:
[----:B------:R-:W-:Y:S05]  /*1ab0*/  BSYNC B0 ;  /* 0x0000000000007941 */ /* 0x000fea0003800000 */
.L_x_2611:
        /* <DEDUP_REMOVED lines=16> */
.L_x_2603:
        /* <DEDUP_REMOVED lines=18> */
[----:B------:R-:W-:Y:S01]  /*1ce0*/  @!P2 STS.64 [UR5+0x30], R16 ;  /* 0x00003010ff00a988 */ /* 0x000fe20008000a05 */
[----:B0-----:R-:W-:Y:S01]  /*1cf0*/  @!P0 IMAD.WIDE R18, R6, 0x8, R8 ;  /* 0x0000000806128825 */ /* 0x001fe200078e0208 */
[----:B------:R-:W-:-:S04]  /*1d00*/  IADD3 R8, P3, R20, UR14, RZ ;  /* 0x0000000e14087c10 */ /* 0x000fc8000ff7e0ff */
[----:B------:R0:W-:Y:S01]  /*1d10*/  @!P0 STG.E.64 desc[UR8][R18.64], R10 ;  /* 0x0000000a12008986 */ /* 0x0001e2000c101b08 */
[----:B------:R-:W-:Y:S01]  /*1d20*/  IADD3.X R9, R26, UR15, RZ, P3, !PT ;  /* 0x0000000f1a097c10 */ /* 0x000fe20009ffe4ff */
[----:B------:R-:W-:Y:S08]  /*1d30*/  BAR.SYNC.DEFER_BLOCKING 0x0 ;  /* 0x0000000000007b1d */ /* 0x000ff00000010000 */
[----:B0-----:R-:W0:Y:S01]  /*1d40*/  LDC R11, c[0x0][0x294] ;  /* 0x0000a500ff0b7b82 */ /* 0x001e220000000800 */
[----:B------:R-:W2:Y:S04]  /*1d50*/  LDG.E.U16 R26, desc[UR8][R14.64] ;  /* 0x000000080e1a7981 */ /* 0x000ea8000c1e1500 */
[----:B------:R1:W3:Y:S04]  /*1d60*/  LDG.E.U16 R29, desc[UR8][R14.64+0x2] ;  /* 0x000002080e1d7981 */ /* 0x0002e8000c1e1500 */
[----:B------:R-:W4:Y:S04]  /*1d70*/  LDG.E.U16 R27, desc[UR8][R8.64] ;  /* 0x00000008081b7981 */ /* 0x000f28000c1e1500 */
[----:B------:R3:W5:Y:S01]  /*1d80*/  LDG.E.U16 R28, desc[UR8][R8.64+0x2] ;  /* 0x00000208081c7981 */ /* 0x000762000c1e1500 */
[----:B------:R-:W-:Y:S01]  /*1d90*/  ISETP.NE.AND P2, PT, RZ, UR10, PT ;  /* 0x0000000aff007c0c */ /* 0x000fe2000bf45270 */
[----:B------:R-:W-:-:S02]  /*1da0*/  HADD2.F32 R17, -RZ, R12.H1_H1 ;  /* 0x3000000cff117230 */ /* 0x000fc40000004100 */
[----:B------:R-:W0:Y:S01]  /*1db0*/  LDS.64 R20, [UR5+0x30] ;  /* 0x00003005ff147984 */ /* 0x000e220008000a00 */
[----:B-1----:R-:W-:Y:S01]  /*1dc0*/  HADD2.F32 R15, -RZ, R12.H0_H0 ;  /* 0x2000000cff0f7230 */ /* 0x002fe20000004100 */
[----:B------:R-:W-:-:S05]  /*1dd0*/  SHF.R.U32.HI R12, RZ, 0x2, R2 ;  /* 0x00000002ff0c7819 */ /* 0x000fca0000011602 */
[----:B0-----:R-:W-:Y:S02]  /*1de0*/  IMAD R11, R11, UR7, R12 ;  /* 0x000000070b0b7c24 */ /* 0x001fe4000f8e020c */
[----:B------:R-:W-:-:S04]  /*1df0*/  FMUL.FTZ R20, R20, UR11 ;  /* 0x0000000b14147c20 */ /* 0x000fc80008410000 */
[----:B------:R-:W-:Y:S01]  /*1e00*/  FMUL.FTZ R30, R20, R20 ;  /* 0x00000014141e7220 */ /* 0x000fe20000410000 */
[--C-:B------:R-:W-:Y:S01]  /*1e10*/  FADD.FTZ R17, R17, -R20.reuse ;  /* 0x8000001411117221 */ /* 0x100fe20000010000 */
[----:B------:R-:W-:Y:S02]  /*1e20*/  FADD.FTZ R15, R15, -R20 ;  /* 0x800000140f0f7221 */ /* 0x000fe40000010000 */
[----:B------:R-:W-:-:S05]  /*1e30*/  FFMA.FTZ R21, R21, UR11, -R30 ;  /* 0x0000000b15157c23 */ /* 0x000fca000801081e */
[----:B------:R-:W-:-:S13]  /*1e40*/  FSETP.GTU.FTZ.AND P0, PT, R21, RZ, PT ;  /* 0x000000ff1500720b */ /* 0x000fda0003f1c000 */
[----:B------:R-:W0:Y:S02]  /*1e50*/  @P0 LDC R10, c[0x0][0x238] ;  /* 0x00008e00ff0a0b82 */ /* 0x000e240000000800 */
[----:B0-----:R-:W-:Y:S01]  /*1e60*/  @P0 FADD.FTZ R21, R21, R10 ;  /* 0x0000000a15150221 */ /* 0x001fe20000010000 */
[----:B------:R-:W-:-:S10]  /*1e70*/  HFMA2.MMA R10, -RZ, RZ, 1.875, 0 ;  /* 0x3f800000ff0a7435 */ /* 0x000fd400000001ff */
[----:B------:R-:W0:Y:S02]  /*1e80*/  @P0 MUFU.RSQ R10, R21 ;  /* 0x00000015000a0308 */ /* 0x000e240000001400 */
[-C--:B0-----:R-:W-:Y:S01]  /*1e90*/  FMUL.FTZ R17, R17, R10.reuse ;  /* 0x0000000a11117220 */ /* 0x081fe20000410000 */
[----:B------:R-:W-:Y:S01]  /*1ea0*/  FMUL.FTZ R14, R15, R10 ;  /* 0x0000000a0f0e7220 */ /* 0x000fe20000410000 */
[----:B--2---:R-:W-:Y:S02]  /*1eb0*/  SHF.L.U32 R26, R26, 0x10, RZ ;  /* 0x000000101a1a7819 */ /* 0x004fe400000006ff */
[----:B---3--:R-:W-:Y:S02]  /*1ec0*/  SHF.L.U32 R8, R29, 0x10, RZ ;  /* 0x000000101d087819 */ /* 0x008fe400000006ff */
[----:B----4-:R-:W-:Y:S02]  /*1ed0*/  SHF.L.U32 R27, R27, 0x10, RZ ;  /* 0x000000101b1b7819 */ /* 0x010fe400000006ff */
[----:B-----5:R-:W-:-:S03]  /*1ee0*/  SHF.L.U32 R9, R28, 0x10, RZ ;  /* 0x000000101c097819 */ /* 0x020fc600000006ff */
        /* <DEDUP_REMOVED lines=13> */
.L_x_2613:
[----:B------:R-:W-:Y:S01]  /*1fc0*/  ULDC.64 UR12, c[0x0][0x278] ;  /* 0x00009e00000c7ab9 */ /* 0x000fe20000000a00 */
[----:B------:R-:W-:Y:S01]  /*1fd0*/  SHF.R.S32.HI R16, RZ, 0x1f, R11 ;  /* 0x0000001fff107819 */ /* 0x000fe2000001140b */
[--C-:B------:R-:W-:Y:S01]  /*1fe0*/  HADD2.F32 R17, -RZ, R13.reuse.H0_H0 ;  /* 0x2000000dff117230 */ /* 0x100fe20000004100 */
[----:B------:R-:W-:Y:S01]  /*1ff0*/  ISETP.GE.U32.AND P0, PT, R11, UR12, PT ;  /* 0x0000000c0b007c0c */ /* 0x000fe2000bf06070 */
[----:B------:R-:W-:Y:S01]  /*2000*/  HADD2.F32 R19, -RZ, R13.H1_H1 ;  /* 0x3000000dff137230 */ /* 0x000fe20000004100 */
[----:B------:R-:W-:Y:S02]  /*2010*/  BSSY B0, `(.L_x_2614) ;  /* 0x0000016000007945 */ /* 0x000fe40003800000 */
[----:B------:R-:W-:Y:S01]  /*2020*/  ISETP.GE.AND.EX P0, PT, R16, UR13, PT, P0 ;  /* 0x0000000d10007c0c */ /* 0x000fe2000bf06300 */
[--C-:B------:R-:W-:Y:S01]  /*2030*/  FADD.FTZ R13, R17, -R20.reuse ;  /* 0x80000014110d7221 */ /* 0x100fe20000010000 */
[----:B------:R-:W-:Y:S02]  /*2040*/  FADD.FTZ R17, R19, -R20 ;  /* 0x8000001413117221 */ /* 0x000fe40000010000 */
[----:B------:R-:W-:Y:S01]  /*2050*/  ISETP.GT.U32.OR P0, PT, R2, 0x7f, P0 ;  /* 0x0000007f0200780c */ /* 0x000fe20000704470 */
[-C--:B------:R-:W-:Y:S01]  /*2060*/  FMUL.FTZ R13, R13, R10.reuse ;  /* 0x0000000a0d0d7220 */ /* 0x080fe20000410000 */
[----:B------:R-:W-:-:S03]  /*2070*/  FMUL.FTZ R17, R17, R10 ;  /* 0x0000000a11117220 */ /* 0x000fc60000410000 */
[----:B------:R-:W-:Y:S01]  /*2080*/  FFMA.FTZ R13, R26, R13, R27 ;  /* 0x0000000d1a0d7223 */ /* 0x000fe2000001001b */
[----:B------:R-:W-:-:S07]  /*2090*/  FFMA.FTZ R14, R8, R17, R9 ;  /* 0x00000011080e7223 */ /* 0x000fce0000010009 */
[----:B------:R-:W-:Y:S05]  /*20a0*/  @P0 BRA `(.L_x_2615) ;  /* 0x0000000000300947 */ /* 0x000fea0003800000 */
        /* <DEDUP_REMOVED lines=12> */
.L_x_2615:
[----:B------:R-:W-:Y:S05]  /*2170*/  BSYNC B0 ;  /* 0x0000000000007941 */ /* 0x000fea0003800000 */
.L_x_2614:
        /* <DEDUP_REMOVED lines=11> */
.L_x_2616:
[----:B------:R-:W-:Y:S04]  /*2230*/  BSSY B0, `(.L_x_2617) ;  /* 0x000000e000007945 */ /* 0x000fe80003800000 */
[----:B------:R-:W-:Y:S05]  /*2240*/  @!P1 BRA `(.L_x_2618) ;  /* 0x0000000000309947 */ /* 0x000fea0003800000 */
[----:B------:R-:W-:Y:S01]  /*2250*/  SHF.R.S32.HI R8, RZ, 0x1f, R3 ;  /* 0x0000001fff087819 */ /* 0x000fe20000011403 */
[----:B------:R-:W-:Y:S01]  /*2260*/  ULDC.64 UR12, c[0x0][0x270] ;  /* 0x00009c00000c7ab9 */ /* 0x000fe20000000a00 */
        /* <DEDUP_REMOVED lines=10> */
.L_x_2618:
[----:B------:R-:W-:Y:S05]  /*2310*/  BSYNC B0 ;  /* 0x0000000000007941 */ /* 0x000fea0003800000 */
.L_x_2617:
[----:B------:R-:W-:Y:S02]  /*2320*/  IADD3 R6, R5, R6, RZ ;  /* 0x0000000605067210 */ /* 0x000fe40007ffe0ff */
[----:B------:R-:W-:Y:S02]  /*2330*/  IADD3 R4, R4, 0x1, RZ ;  /* 0x0000000104047810 */ /* 0x000fe40007ffe0ff */
[----:B------:R-:W-:-:S13]  /*2340*/  ISETP.GE.AND P0, PT, R6, UR4, PT ;  /* 0x0000000406007c0c */ /* 0x000fda000bf06270 */
[----:B------:R-:W-:Y:S05]  /*2350*/  @!P0 BRA `(.L_x_2619) ;  /* 0xffffffdc00a48947 */ /* 0x000fea000383ffff */
[----:B------:R-:W-:Y:S05]  /*2360*/  EXIT ;  /* 0x000000000000794d */ /* 0x000fea0003800000 */
.L_x_2620:
        /* <DEDUP_REMOVED lines=9> */
.L_x_3384:


//--------------------- .text._Z35group_norm_nhwc_fwd_one_pass_kernelI11Fp16IOBf16WLi128ELi8ELi128EEv26Group_norm_nhwc_fwd_params --------------------------
	.section	.text._Z35group_norm_nhwc_fwd_one_pass_kernelI11Fp16IOBf16WLi128ELi8ELi128EEv26Group_norm_nhwc_fwd_params,"ax",@progbits
	.align	128
        .global         _Z35group_norm_nhwc_fwd_one_pass_kernelI11Fp16IOBf16WLi128ELi8ELi128EEv26Group_norm_nhwc_fwd_params
        .type           _Z35group_norm_nhwc_fwd_one_pass_kernelI11Fp16IOBf16WLi128ELi8ELi128EEv26Group_norm_nhwc_fwd_params,@function
        .size           _Z35group_norm_nhwc_fwd_one_pass_kernelI11Fp16IOBf16WLi128ELi8ELi128EEv26Group_norm_nhwc_fwd_params,(.L_x_3385 - _Z35group_norm_nhwc_fwd_one_pass_kernelI11Fp16IOBf16WLi128ELi8ELi128EEv26Group_norm_nhwc_fwd_params)
        .other          _Z35group_norm_nhwc_fwd_one_pass_kernelI11Fp16IOBf16WLi128ELi8ELi128EEv26Group_norm_nhwc_fwd_params,@"STO_CUDA_ENTRY STV_DEFAULT"
_Z35group_norm_nhwc_fwd_one_pass_kernelI11Fp16IOBf16WLi128ELi8ELi128EEv26Group_norm_nhwc_fwd_params:
.text._Z35group_norm_nhwc_fwd_one_pass_kernelI11Fp16IOBf16WLi128ELi8ELi128EEv26Group_norm_nhwc_fwd_params:
        /* <DEDUP_REMOVED lines=18> */
.L_x_2645:
        /* <DEDUP_REMOVED lines=187> */
.L_x_2622:
[----:B------:R-:W-:Y:S05]  /*0cd0*/  BSYNC B0 ;  /* 0x0000000000007941 */ /* 0x000fea0003800000 */
.L_x_2621:
        /* <DEDUP_REMOVED lines=25> */
.L_x_2625:
[----:B0-----:R-:W2:Y:S04]  /*0e70*/  LDG.E.STRONG.GPU R10, desc[UR8][R8.64] ;  /* 0x00000008080a7981 */ /* 0x001ea8000c1ef900 */
[----:B--2---:R-:W-:Y:S01]  /*0e80*/  CCTL.IVALL ;  /* 0x00000000ff00798f */ /* 0x004fe20002000000 */
[----:B------:R-:W-:Y:S05]  /*0e90*/  YIELD ;  /* 0x0000000000007946 */ /* 0x000fea0003800000 */
[----:B------:R-:W-:-:S13]  /*0ea0*/  ISETP.NE.AND P0, PT, R10, R19, PT ;  /* 0x000000130a00720c */ /* 0x000fda0003f05270 */
[----:B------:R-:W-:Y:S05]  /*0eb0*/  @P0 BRA `(.L_x_2625) ;  /* 0xfffffffc00ec0947 */ /* 0x000fea000383ffff */
.L_x_2624:
        /* <DEDUP_REMOVED lines=17> */
.L_x_2629:
        /* <DEDUP_REMOVED lines=115> */
.L_x_2628:
        /* <DEDUP_REMOVED lines=61> */
.L_x_2630:
[----:B------:R-:W-:-:S13]  /*1ad0*/  ISETP.NE.OR P0, PT, R15, RZ, P0 ;  /* 0x000000ff0f00720c */ /* 0x000fda0000705670 */
[----:B------:R-:W-:Y:S05]  /*1ae0*/  @!P0 BRA `(.L_x_2626) ;  /* 0x00000000007c8947 */ /* 0x000fea0003800000 */
.L_x_2627:
        /* <DEDUP_REMOVED lines=31> */
.L_x_2626:
        /* <DEDUP_REMOVED lines=12> */
.L_x_2632:
[----:B------:R-:W-:Y:S05]  /*1da0*/  BSYNC B0 ;  /* 0x0000000000007941 */ /* 0x000fea0003800000 */
.L_x_2631:
        /* <DEDUP_REMOVED lines=16> */
.L_x_2623:
        /* <DEDUP_REMOVED lines=19> */
[----:B------:R-:W-:Y:S06]  /*1fe0*/  BAR.SYNC.DEFER_BLOCKING 0x0 ;  /* 0x0000000000007b1d */ /* 0x000fec0000010000 */
[----:B------:R-:W2:Y:S04]  /*1ff0*/  LDG.E.U16 R15, desc[UR8][R26.64+0x2] ;  /* 0x000002081a0f7981 */ /* 0x000ea8000c1e1500 */
[----:B------:R-:W3:Y:S04]  /*2000*/  LDG.E.U16 R30, desc[UR8][R20.64+0x2] ;  /* 0x00000208141e7981 */ /* 0x000ee8000c1e1500 */
[----:B------:R4:W5:Y:S04]  /*2010*/  LDG.E.U16 R8, desc[UR8][R26.64] ;  /* 0x000000081a087981 */ /* 0x000968000c1e1500 */
[----:B------:R4:W5:Y:S01]  /*2020*/  LDG.E.U16 R9, desc[UR8][R20.64] ;  /* 0x0000000814097981 */ /* 0x000962000c1e1500 */
[----:B0-----:R-:W-:Y:S01]  /*2030*/  HFMA2.MMA R16, -RZ, RZ, 1.875, 0 ;  /* 0x3f800000ff107435 */ /* 0x001fe200000001ff */
[--C-:B-1----:R-:W-:Y:S01]  /*2040*/  HADD2.F32 R28, -RZ, R12.reuse.H1_H1 ;  /* 0x3000000cff1c7230 */ /* 0x102fe20000004100 */
[----:B------:R-:W-:Y:S01]  /*2050*/  SHF.R.U32.HI R33, RZ, 0x2, R5 ;  /* 0x00000002ff217819 */ /* 0x000fe20000011605 */
[----:B------:R-:W0:Y:S01]  /*2060*/  LDS.64 R10, [UR4+0x30] ;  /* 0x00003004ff0a7984 */ /* 0x000e220008000a00 */
[--C-:B------:R-:W-:Y:S01]  /*2070*/  HADD2.F32 R32, -RZ, R7.reuse.H0_H0 ;  /* 0x20000007ff207230 */ /* 0x100fe20000004100 */
[----:B------:R-:W-:Y:S01]  /*2080*/  ULDC.64 UR4, c[0x0][0x278] ;  /* 0x00009e0000047ab9 */ /* 0x000fe20000000a00 */
[----:B----4-:R-:W-:Y:S01]  /*2090*/  HADD2.F32 R26, -RZ, R12.H0_H0 ;  /* 0x2000000cff1a7230 */ /* 0x010fe20000004100 */
[----:B------:R-:W1:Y:S01]  /*20a0*/  S2R R17, SR_TID.X ;  /* 0x0000000000117919 */ /* 0x000e620000002100 */
[----:B------:R-:W-:-:S02]  /*20b0*/  HADD2.F32 R34, -RZ, R7.H1_H1 ;  /* 0x30000007ff227230 */ /* 0x000fc40000004100 */
[--C-:B------:R-:W-:Y:S02]  /*20c0*/  HADD2.F32 R18, -RZ, R13.reuse.H0_H0 ;  /* 0x2000000dff127230 */ /* 0x100fe40000004100 */
[----:B------:R-:W-:Y:S02]  /*20d0*/  HADD2.F32 R20, -RZ, R13.H1_H1 ;  /* 0x3000000dff147230 */ /* 0x000fe40000004100 */
[--C-:B------:R-:W-:Y:S02]  /*20e0*/  HADD2.F32 R12, -RZ, R14.reuse.H0_H0 ;  /* 0x2000000eff0c7230 */ /* 0x100fe40000004100 */
[----:B------:R-:W-:Y:S02]  /*20f0*/  HADD2.F32 R14, -RZ, R14.H1_H1 ;  /* 0x3000000eff0e7230 */ /* 0x000fe40000004100 */
[----:B0-----:R-:W-:-:S04]  /*2100*/  FMUL.FTZ R31, R10, UR7 ;  /* 0x000000070a1f7c20 */ /* 0x001fc80008410000 */
[----:B------:R-:W-:Y:S01]  /*2110*/  FMUL.FTZ R10, R31, R31 ;  /* 0x0000001f1f0a7220 */ /* 0x000fe20000410000 */
[--C-:B------:R-:W-:Y:S01]  /*2120*/  FADD.FTZ R19, R32, -R31.reuse ;  /* 0x8000001f20137221 */ /* 0x100fe20000010000 */
[--C-:B------:R-:W-:Y:S01]  /*2130*/  FADD.FTZ R13, R34, -R31.reuse ;  /* 0x8000001f220d7221 */ /* 0x100fe20000010000 */
[--C-:B------:R-:W-:Y:S01]  /*2140*/  FADD.FTZ R27, R26, -R31.reuse ;  /* 0x8000001f1a1b7221 */ /* 0x100fe20000010000 */
[----:B------:R-:W-:Y:S01]  /*2150*/  FFMA.FTZ R10, R11, UR7, -R10 ;  /* 0x000000070b0a7c23 */ /* 0x000fe2000801080a */
[--C-:B------:R-:W-:Y:S01]  /*2160*/  FADD.FTZ R29, R28, -R31.reuse ;  /* 0x8000001f1c1d7221 */ /* 0x100fe20000010000 */
[--C-:B------:R-:W-:Y:S01]  /*2170*/  FADD.FTZ R7, R18, -R31.reuse ;  /* 0x8000001f12077221 */ /* 0x100fe20000010000 */
[----:B------:R-:W-:Y:S01]  /*2180*/  FADD.FTZ R21, R12, -R31 ;  /* 0x8000001f0c157221 */ /* 0x000fe20000010000 */
[----:B------:R-:W0:Y:S01]  /*2190*/  S2R R28, SR_TID.X ;  /* 0x00000000001c7919 */ /* 0x000e220000002100 */
[----:B------:R-:W-:-:S13]  /*21a0*/  FSETP.GTU.FTZ.AND P0, PT, R10, RZ, PT ;  /* 0x000000ff0a00720b */ /* 0x000fda0003f1c000 */
[----:B------:R-:W4:Y:S02]  /*21b0*/  @P0 LDC R11, c[0x0][0x238] ;  /* 0x00008e00ff0b0b82 */ /* 0x000f240000000800 */
[----:B----4-:R-:W-:-:S06]  /*21c0*/  @P0 FADD.FTZ R11, R10, R11 ;  /* 0x0000000b0a0b0221 */ /* 0x010fcc0000010000 */
[----:B------:R-:W4:Y:S01]  /*21d0*/  LDC R10, c[0x0][0x294] ;  /* 0x0000a500ff0a7b82 */ /* 0x000f220000000800 */
[----:B------:R1:W0:Y:S02]  /*21e0*/  @P0 MUFU.RSQ R16, R11 ;  /* 0x0000000b00100308 */ /* 0x0002240000001400 */
[--C-:B-1----:R-:W-:Y:S01]  /*21f0*/  FADD.FTZ R11, R20, -R31.reuse ;  /* 0x8000001f140b7221 */ /* 0x102fe20000010000 */
[----:B------:R-:W-:Y:S01]  /*2200*/  FADD.FTZ R31, R14, -R31 ;  /* 0x8000001f0e1f7221 */ /* 0x000fe20000010000 */
[-C--:B0-----:R-:W-:Y:S01]  /*2210*/  FMUL.FTZ R13, R13, R16.reuse ;  /* 0x000000100d0d7220 */ /* 0x081fe20000410000 */
[-C--:B------:R-:W-:Y:S02]  /*2220*/  FMUL.FTZ R29, R29, R16.reuse ;  /* 0x000000101d1d7220 */ /* 0x080fe40000410000 */
[-C--:B------:R-:W-:Y:S01]  /*2230*/  FMUL.FTZ R31, R31, R16.reuse ;  /* 0x000000101f1f7220 */ /* 0x080fe20000410000 */
[-C--:B------:R-:W-:Y:S01]  /*2240*/  FMUL.FTZ R20, R7, R16.reuse ;  /* 0x0000001007147220 */ /* 0x080fe20000410000 */
[----:B------:R-:W-:Y:S01]  /*2250*/  FMUL.FTZ R26, R19, R16 ;  /* 0x00000010131a7220 */ /* 0x000fe20000410000 */
[----:B----4-:R-:W-:-:S02]  /*2260*/  IMAD R10, R10, UR6, R33 ;  /* 0x000000060a0a7c24 */ /* 0x010fc4000f8e0221 */
[-C--:B------:R-:W-:Y:S01]  /*2270*/  FMUL.FTZ R33, R11, R16.reuse ;  /* 0x000000100b217220 */ /* 0x080fe20000410000 */
[-C--:B------:R-:W-:Y:S01]  /*2280*/  FMUL.FTZ R27, R27, R16.reuse ;  /* 0x000000101b1b7220 */ /* 0x080fe20000410000 */
[----:B------:R-:W-:Y:S01]  /*2290*/  FMUL.FTZ R21, R21, R16 ;  /* 0x0000001015157220 */ /* 0x000fe20000410000 */
[C---:B------:R-:W-:Y:S02]  /*22a0*/  IADD3 R18, R10.reuse, 0x40, RZ ;  /* 0x000000400a127810 */ /* 0x040fe40007ffe0ff */
[----:B------:R-:W-:Y:S02]  /*22b0*/  ISETP.GE.U32.AND P0, PT, R10, UR4, PT ;  /* 0x000000040a007c0c */ /* 0x000fe4000bf06070 */
[----:B------:R-:W-:Y:S02]  /*22c0*/  ISETP.GE.U32.AND P3, PT, R18, UR4, PT ;  /* 0x0000000412007c0c */ /* 0x000fe4000bf66070 */
[----:B------:R-:W-:Y:S02]  /*22d0*/  SHF.R.S32.HI R19, RZ, 0x1f, R10 ;  /* 0x0000001fff137819 */ /* 0x000fe4000001140a */
[----:B------:R-:W-:-:S02]  /*22e0*/  SHF.R.S32.HI R16, RZ, 0x1f, R18 ;  /* 0x0000001fff107819 */ /* 0x000fc40000011412 */
[----:B------:R-:W-:Y:S02]  /*22f0*/  ISETP.GE.AND.EX P0, PT, R19, UR5, PT, P0 ;  /* 0x0000000513007c0c */ /* 0x000fe4000bf06300 */
[----:B------:R-:W-:Y:S02]  /*2300*/  ISETP.GE.AND.EX P3, PT, R16, UR5, PT, P3 ;  /* 0x0000000510007c0c */ /* 0x000fe4000bf66330 */
[----:B------:R-:W-:Y:S02]  /*2310*/  ISETP.LT.U32.AND P0, PT, R5, 0x80, !P0 ;  /* 0x000000800500780c */ /* 0x000fe40004701070 */
[----:B------:R-:W-:Y:S02]  /*2320*/  ISETP.LT.U32.AND P3, PT, R28, 0x80, !P3 ;  /* 0x000000801c00780c */ /* 0x000fe40005f61070 */
[----:B--2---:R-:W-:Y:S02]  /*2330*/  SHF.L.U32 R15, R15, 0x10, RZ ;  /* 0x000000100f0f7819 */ /* 0x004fe400000006ff */
[----:B---3--:R-:W-:-:S02]  /*2340*/  SHF.L.U32 R30, R30, 0x10, RZ ;  /* 0x000000101e1e7819 */ /* 0x008fc400000006ff */
[----:B-----5:R-:W-:-:S03]  /*2350*/  SHF.L.U32 R8, R8, 0x10, RZ ;  /* 0x0000001008087819 */ /* 0x020fc600000006ff */
[C-C-:B------:R-:W-:Y:S01]  /*2360*/  FFMA.FTZ R11, R15.reuse, R13, R30.reuse ;  /* 0x0000000d0f0b7223 */ /* 0x140fe2000001001e */
[C-C-:B------:R-:W-:Y:S01]  /*2370*/  FFMA.FTZ R12, R15.reuse, R29, R30.reuse ;  /* 0x0000001d0f0c7223 */ /* 0x140fe2000001001e */
[C-C-:B------:R-:W-:Y:S01]  /*2380*/  FFMA.FTZ R13, R15.reuse, R33, R30.reuse ;  /* 0x000000210f0d7223 */ /* 0x140fe2000001001e */
[----:B------:R-:W-:Y:S01]  /*2390*/  FFMA.FTZ R14, R15, R31, R30 ;  /* 0x0000001f0f0e7223 */ /* 0x000fe2000001001e */
[----:B------:R-:W-:Y:S02]  /*23a0*/  IADD3 R15, R10, 0x20, RZ ;  /* 0x000000200a0f7810 */ /* 0x000fe40007ffe0ff */
[----:B------:R-:W-:Y:S02]  /*23b0*/  SHF.L.U32 R9, R9, 0x10, RZ ;  /* 0x0000001009097819 */ /* 0x000fe400000006ff */
[----:B------:R-:W-:Y:S02]  /*23c0*/  ISETP.GE.U32.AND P2, PT, R15, UR4, PT ;  /* 0x000000040f007c0c */ /* 0x000fe4000bf46070 */
[----:B------:R-:W-:Y:S01]  /*23d0*/  SHF.R.S32.HI R7, RZ, 0x1f, R15 ;  /* 0x0000001fff077819 */ /* 0x000fe2000001140f */
[C-C-:B------:R-:W-:Y:S01]  /*23e0*/  FFMA.FTZ R27, R8.reuse, R27, R9.reuse ;  /* 0x0000001b081b7223 */ /* 0x140fe20000010009 */
[C-C-:B------:R-:W-:Y:S01]  /*23f0*/  FFMA.FTZ R20, R8.reuse, R20, R9.reuse ;  /* 0x0000001408147223 */ /* 0x140fe20000010009 */
[C-C-:B------:R-:W-:Y:S01]  /*2400*/  FFMA.FTZ R21, R8.reuse, R21, R9.reuse ;  /* 0x0000001508157223 */ /* 0x140fe20000010009 */
[----:B------:R-:W-:Y:S01]  /*2410*/  ISETP.GE.AND.EX P2, PT, R7, UR5, PT, P2 ;  /* 0x0000000507007c0c */ /* 0x000fe2000bf46320 */
[----:B------:R-:W-:-:S03]  /*2420*/  FFMA.FTZ R26, R8, R26, R9 ;  /* 0x0000001a081a7223 */ /* 0x000fc60000010009 */
[----:B------:R-:W-:Y:S02]  /*2430*/  ISETP.LT.U32.AND P2, PT, R17, 0x80, !P2 ;  /* 0x000000801100780c */ /* 0x000fe40005741070 */
[----:B------:R-:W-:-:S04]  /*2440*/  IADD3 R17, R10, 0x60, RZ ;  /* 0x000000600a117810 */ /* 0x000fc80007ffe0ff */
[----:B------:R-:W-:Y:S01]  /*2450*/  ISETP.GE.U32.AND P4, PT, R17, UR4, PT ;  /* 0x0000000411007c0c */ /* 0x000fe2000bf86070 */
[----:B------:R-:W-:Y:S01]  /*2460*/  ULDC.U8 UR4, c[0x0][0x28c] ;  /* 0x0000a30000047ab9 */ /* 0x000fe20000000000 */
[----:B------:R-:W-:Y:S02]  /*2470*/  SHF.R.S32.HI R5, RZ, 0x1f, R17 ;  /* 0x0000001fff057819 */ /* 0x000fe40000011411 */
[----:B------:R-:W-:Y:S02]  /*2480*/  ISETP.NE.AND P5, PT, RZ, UR4, PT ;  /* 0x00000004ff007c0c */ /* 0x000fe4000bfa5270 */
[----:B------:R-:W-:-:S04]  /*2490*/  ISETP.GE.AND.EX P4, PT, R5, UR5, PT, P4 ;  /* 0x0000000505007c0c */ /* 0x000fc8000bf86340 */
[----:B------:R-:W-:-:S07]  /*24a0*/  ISETP.LT.U32.AND P4, PT, R28, 0x80, !P4 ;  /* 0x000000801c00780c */ /* 0x000fce0006781070 */
        /* <DEDUP_REMOVED lines=11> */
.L_x_2633:
        /* <DEDUP_REMOVED lines=14> */
.L_x_2635:
[----:B------:R-:W-:Y:S05]  /*2640*/  BSYNC B0 ;  /* 0x0000000000007941 */ /* 0x000fea0003800000 */
.L_x_2634:
        /* <DEDUP_REMOVED lines=11> */
.L_x_2636:
        /* <DEDUP_REMOVED lines=12> */
[----:B0-----:R-:W-:-:S05]  /*27c0*/  LEA.HI.X R11, R8, UR5, R15, 0x1, P0 ;  /* 0x00000005080b7c11 */ /* 0x001fca00080f0c0f */
[----:B------:R1:W-:Y:S02]  /*27d0*/  STG.E desc[UR8][R10.64], R27 ;  /* 0x0000001b0a007986 */ /* 0x0003e4000c101908 */
.L_x_2638:
[----:B------:R-:W-:Y:S05]  /*27e0*/  BSYNC B0 ;  /* 0x0000000000007941 */ /* 0x000fea0003800000 */
.L_x_2637:
[----:B------:R-:W-:Y:S05]  /*27f0*/  @!P5 BRA `(.L_x_2639) ;  /* 0x000000000028d947 */ /* 0x000fea0003800000 */
[----:B------:R-:W-:Y:S01]  /*2800*/  FMUL.FTZ R7, R20, -1.4426950216293334961 ;  /* 0xbfb8aa3b14077820 */ /* 0x000fe20000410000 */
[----:B-1----:R-:W-:-:S05]  /*2810*/  FMUL.FTZ R10, R13, -1.4426950216293334961 ;  /* 0xbfb8aa3b0d0a7820 */ /* 0x002fca0000410000 */
        /* <DEDUP_REMOVED lines=8> */
.L_x_2639:
        /* <DEDUP_REMOVED lines=10> */
[----:B-1----:R-:W-:-:S02]  /*2940*/  LEA R10, P0, R8, UR4, 0x1 ;  /* 0x00000004080a7c11 */ /* 0x002fc4000f8008ff */
[----:B------:R-:W-:-:S04]  /*2950*/  IADD3 R7, R9, R7, RZ ;  /* 0x0000000709077210 */ /* 0x000fc80007ffe0ff */
[----:B0-----:R-:W-:-:S05]  /*2960*/  LEA.HI.X R11, R8, UR5, R7, 0x1, P0 ;  /* 0x00000005080b7c11 */ /* 0x001fca00080f0c07 */
[----:B------:R2:W-:Y:S02]  /*2970*/  STG.E desc[UR8][R10.64], R13 ;  /* 0x0000000d0a007986 */ /* 0x0005e4000c101908 */
.L_x_2641:
[----:B------:R-:W-:Y:S05]  /*2980*/  BSYNC B0 ;  /* 0x0000000000007941 */ /* 0x000fea0003800000 */
.L_x_2640:
[----:B------:R-:W-:Y:S05]  /*2990*/  @!P5 BRA `(.L_x_2642) ;  /* 0x000000000028d947 */ /* 0x000fea0003800000 */
[----:B------:R-:W-:Y:S01]  /*29a0*/  FMUL.FTZ R7, R21, -1.4426950216293334961 ;  /* 0xbfb8aa3b15077820 */ /* 0x000fe20000410000 */
[----:B------:R-:W-:-:S05]  /*29b0*/  FMUL.FTZ R9, R14, -1.4426950216293334961 ;  /* 0xbfb8aa3b0e097820 */ /* 0x000fca0000410000 */
[----:B------:R-:W3:Y:S08]  /*29c0*/  MUFU.EX2 R7, R7 ;  /* 0x0000000700077308 */ /* 0x000ef00000000800 */
[----:B------:R-:W1:Y:S01]  /*29d0*/  MUFU.EX2 R9, R9 ;  /* 0x0000000900097308 */ /* 0x000e620000000800 */
[----:B---3--:R-:W-:-:S07]  /*29e0*/  FADD.FTZ R8, R7, 1 ;  /* 0x3f80000007087421 */ /* 0x008fce0000010000 */
[----:B------:R-:W3:Y:S01]  /*29f0*/  MUFU.RCP R8, R8 ;  /* 0x0000000800087308 */ /* 0x000ee20000001000 */
[----:B-12---:R-:W-:-:S07]  /*2a00*/  FADD.FTZ R10, R9, 1 ;  /* 0x3f800000090a7421 */ /* 0x006fce0000010000 */
[----:B0-----:R-:W0:Y:S01]  /*2a10*/  MUFU.RCP R11, R10 ;  /* 0x0000000a000b7308 */ /* 0x001e220000001000 */
[----:B---3--:R-:W-:Y:S01]  /*2a20*/  FMUL.FTZ R21, R21, R8 ;  /* 0x0000000815157220 */ /* 0x008fe20000410000 */
[----:B0-----:R-:W-:-:S07]  /*2a30*/  FMUL.FTZ R14, R14, R11 ;  /* 0x0000000b0e0e7220 */ /* 0x001fce0000410000 */
.L_x_2642:
        /* <DEDUP_REMOVED lines=13> */
.L_x_2644:
[----:B------:R-:W-:Y:S05]  /*2b10*/  BSYNC B0 ;  /* 0x0000000000007941 */ /* 0x000fea0003800000 */
.L_x_2643:
        /* <DEDUP_REMOVED lines=8> */
.L_x_2646:
        /* <DEDUP_REMOVED lines=14> */
.L_x_3385:


//--------------------- .text._Z35group_norm_nhwc_fwd_one_pass_kernelI11Fp16IOBf16WLi256ELi8ELi128EEv26Group_norm_nhwc_fwd_params --------------------------
	.section	.text._Z35group_norm_nhwc_fwd_one_pass_kernelI11Fp16IOBf16WLi256ELi8ELi128EEv26Group_norm_nhwc_fwd_params,"ax",@progbits
	.align	128
        .global         _Z35group_norm_nhwc_fwd_one_pass_kernelI11Fp16IOBf16WLi256ELi8ELi128EEv26Group_norm_nhwc_fwd_params
        .type           _Z35group_norm_nhwc_fwd_one_pass_kernelI11Fp16IOBf16WLi256ELi8ELi128EEv26Group_norm_nhwc_fwd_params,@function
        .size           _Z35group_norm_nhwc_fwd_one_pass_kernelI11Fp16IOBf16WLi256ELi8ELi128EEv26Group_norm_nhwc_fwd_params,(.L_x_3386 - _Z35group_norm_nhwc_fwd_one_pass_kernelI11Fp16IOBf16WLi256ELi8ELi128EEv26Group_norm_nhwc_fwd_params)
        .other          _Z35group_norm_nhwc_fwd_one_pass_kernelI11Fp16IOBf16WLi256ELi8ELi128EEv26Group_norm_nhwc_fwd_params,@"STO_CUDA_ENTRY STV_DEFAULT"
_Z35group_norm_nhwc_fwd_one_pass_kernelI11Fp16IOBf16WLi256ELi8ELi128EEv26Group_norm_nhwc_fwd_params:
.text._Z35group_norm_nhwc_fwd_one_pass_kernelI11Fp16IOBf16WLi256ELi8ELi128EEv26Group_norm_nhwc_fwd_params:
        /* <DEDUP_REMOVED lines=24> */
[----:B------:R-:W-:Y:S02]  /*0180*/  IADD3 R30, R2, 0xe0, RZ ;  /* 0x000000e0021e7810 */ /* 0x000fe40007ffe0ff */
[----:B------:R-:W-:Y:S02]  /*0190*/  SHF.R.S32.HI R4, RZ, 0x5, R4 ;  /* 0x00000005ff047819 */ /* 0x000fe40000011404 */
[----:B------:R-:W-:Y:S02]  /*01a0*/  SHF.R.S32.HI R36, RZ, 0x1f, R31 ;  /* 0x0000001fff247819 */ /* 0x000fe4000001141f */
[----:B------:R-:W-:Y:S02]  /*01b0*/  SHF.R.S32.HI R34, RZ, 0x1f, R30 ;  /* 0x0000001fff227819 */ /* 0x000fe4000001141e */
[----:B------:R-:W-:Y:S01]  /*01c0*/  LEA R32, R4, UR4, 0x3 ;  /* 0x0000000404207c11 */ /* 0x000fe2000f8e18ff */
[----:B--2---:R-:W-:-:S06]  /*01d0*/  UMOV UR4, URZ ;  /* 0x0000003f00047c82 */ /* 0x004fcc0008000000 */
.L_x_2683:
[----:B0-----:R-:W0:Y:S01]  /*01e0*/  LDC R9, c[0x0][0x288] ;  /* 0x0000a200ff097b82 */ /* 0x001e220000000800 */
[----:B------:R-:W-:Y:S01]  /*01f0*/  IABS R8, UR11 ;  /* 0x0000000b00087c13 */ /* 0x000fe20008000000 */
[----:B------:R-:W-:Y:S01]  /*0200*/  ULDC.64 UR14, c[0x0][0x278] ;  /* 0x00009e00000e7ab9 */ /* 0x000fe20000000a00 */
[----:B------:R-:W-:Y:S01]  /*0210*/  ISETP.GT.U32.AND P2, PT, R33, 0x7f, PT ;  /* 0x0000007f2100780c */ /* 0x000fe20003f44070 */
[----:B------:R-:W-:Y:S01]  /*0220*/  ULDC.64 UR6, c[0x0][0x280] ;  /* 0x0000a00000067ab9 */ /* 0x000fe20000000a00 */
[C---:B------:R-:W-:Y:S02]  /*0230*/  IADD3 R26, R2.reuse, 0x40, RZ ;  /* 0x00000040021a7810 */ /* 0x040fe40007ffe0ff */
[C---:B------:R-:W-:Y:S02]  /*0240*/  IADD3 R12, R2.reuse, 0x60, RZ ;  /* 0x00000060020c7810 */ /* 0x040fe40007ffe0ff */
[----:B------:R-:W-:Y:S02]  /*0250*/  IADD3 R27, R2, 0x80, RZ ;  /* 0x00000080021b7810 */ /* 0x000fe40007ffe0ff */
[----:B0123--:R-:W-:-:S02]  /*0260*/  IABS R6, R9 ;  /* 0x0000000900067213 */ /* 0x00ffc40000000000 */
[----:B------:R-:W-:Y:S02]  /*0270*/  ISETP.NE.AND P3, PT, R9, RZ, PT ;  /* 0x000000ff0900720c */ /* 0x000fe40003f65270 */
[----:B------:R-:W0:Y:S08]  /*0280*/  I2F.RP R3, R6 ;  /* 0x0000000600037306 */ /* 0x000e300000209400 */
[----:B0-----:R-:W0:Y:S02]  /*0290*/  MUFU.RCP R3, R3 ;  /* 0x0000000300037308 */ /* 0x001e240000001000 */
[----:B0---4-:R-:W-:-:S06]  /*02a0*/  IADD3 R4, R3, 0xffffffe, RZ ;  /* 0x0ffffffe03047810 */ /* 0x011fcc0007ffe0ff */
[----:B------:R0:W1:Y:S02]  /*02b0*/  F2I.FTZ.U32.TRUNC.NTZ R5, R4 ;  /* 0x0000000400057305 */ /* 0x000064000021f000 */
[----:B0-----:R-:W-:Y:S01]  /*02c0*/  HFMA2.MMA R4, -RZ, RZ, 0, 0 ;  /* 0x00000000ff047435 */ /* 0x001fe200000001ff */
[----:B-1----:R-:W-:-:S05]  /*02d0*/  IADD3 R7, RZ, -R5, RZ ;  /* 0x80000005ff077210 */ /* 0x002fca0007ffe0ff */
[----:B------:R-:W-:-:S04]  /*02e0*/  IMAD R7, R7, R6, RZ ;  /* 0x0000000607077224 */ /* 0x000fc800078e02ff */
[----:B------:R-:W-:Y:S01]  /*02f0*/  IMAD.HI.U32 R5, R5, R7, R4 ;  /* 0x0000000705057227 */ /* 0x000fe200078e0004 */
[----:B------:R-:W-:-:S05]  /*0300*/  MOV R7, R8 ;  /* 0x0000000800077202 */ /* 0x000fca0000000f00 */
[----:B------:R-:W-:-:S05]  /*0310*/  IMAD.HI.U32 R5, R5, R7, RZ ;  /* 0x0000000705057227 */ /* 0x000fca00078e00ff */
[----:B------:R-:W-:-:S05]  /*0320*/  IADD3 R3, -R5, RZ, RZ ;  /* 0x000000ff05037210 */ /* 0x000fca0007ffe1ff */
[----:B------:R-:W-:Y:S01]  /*0330*/  IMAD R3, R6, R3, R7 ;  /* 0x0000000306037224 */ /* 0x000fe200078e0207 */
[----:B------:R-:W-:-:S04]  /*0340*/  SHF.R.S32.HI R7, RZ, 0x1f, R2 ;  /* 0x0000001fff077819 */ /* 0x000fc80000011402 */
[----:B------:R-:W-:-:S13]  /*0350*/  ISETP.GT.U32.AND P1, PT, R6, R3, PT ;  /* 0x000000030600720c */ /* 0x000fda0003f24070 */
[-C--:B------:R-:W-:Y:S02]  /*0360*/  @!P1 IADD3 R3, R3, -R6.reuse, RZ ;  /* 0x8000000603039210 */ /* 0x080fe40007ffe0ff */
[----:B------:R-:W-:Y:S02]  /*0370*/  @!P1 IADD3 R5, R5, 0x1, RZ ;  /* 0x0000000105059810 */ /* 0x000fe40007ffe0ff */
[----:B------:R-:W-:Y:S02]  /*0380*/  ISETP.GE.U32.AND P0, PT, R3, R6, PT ;  /* 0x000000060300720c */ /* 0x000fe40003f06070 */
[----:B------:R-:W-:Y:S02]  /*0390*/  LOP3.LUT R3, R9, UR11, RZ, 0x3c, !PT ;  /* 0x0000000b09037c12 */ /* 0x000fe4000f8e3cff */
[----:B------:R-:W-:Y:S02]  /*03a0*/  ISETP.GE.U32.AND P1, PT, R2, UR14, PT ;  /* 0x0000000e02007c0c */ /* 0x000fe4000bf26070 */
[----:B------:R-:W-:-:S02]  /*03b0*/  ISETP.GE.AND P4, PT, R3, RZ, PT ;  /* 0x000000ff0300720c */ /* 0x000fc40003f86270 */
[----:B------:R-:W-:Y:S02]  /*03c0*/  ISETP.GE.OR.EX P1, PT, R7, UR15, P2, P1 ;  /* 0x0000000f07007c0c */ /* 0x000fe40009726710 */
[----:B------:R-:W-:Y:S02]  /*03d0*/  SHF.L.U32 R3, R33, 0x1, RZ ;  /* 0x0000000121037819 */ /* 0x000fe400000006ff */
[----:B------:R-:W-:Y:S02]  /*03e0*/  SHF.R.S32.HI R6, RZ, 0x1f, R12 ;  /* 0x0000001fff067819 */ /* 0x000fe4000001140c */
[----:B------:R-:W-:Y:S02]  /*03f0*/  @P0 IADD3 R5, R5, 0x1, RZ ;  /* 0x0000000105050810 */ /* 0x000fe40007ffe0ff */
[----:B------:R-:W-:Y:S02]  /*0400*/  ISETP.GE.U32.AND P0, PT, R31, UR14, PT ;  /* 0x0000000e1f007c0c */ /* 0x000fe4000bf06070 */
[----:B------:R-:W-:-:S02]  /*0410*/  MOV R17, R5 ;  /* 0x0000000500117202 */ /* 0x000fc40000000f00 */
[----:B------:R-:W-:Y:S01]  /*0420*/  ISETP.GE.AND.EX P0, PT, R36, UR15, PT, P0 ;  /* 0x0000000f24007c0c */ /* 0x000fe2000bf06300 */
[----:B------:R-:W0:Y:S01]  /*0430*/  @!P1 LDC.64 R4, c[0x0][0x270] ;  /* 0x00009c00ff049b82 */ /* 0x000e220000000a00 */
[----:B------:R-:W-:Y:S02]  /*0440*/  @!P4 IADD3 R17, -R17, RZ, RZ ;  /* 0x000000ff1111c210 */ /* 0x000fe40007ffe1ff */
[----:B------:R-:W-:Y:S02]  /*0450*/  ISETP.LT.U32.AND P0, PT, R33, 0x80, !P0 ;  /* 0x000000802100780c */ /* 0x000fe40004701070 */
[----:B------:R-:W-:Y:S02]  /*0460*/  @!P3 LOP3.LUT R17, RZ, R9, RZ, 0x33, !PT ;  /* 0x00000009ff11b212 */ /* 0x000fe400078e33ff */
[----:B------:R-:W-:Y:S02]  /*0470*/  LOP3.LUT R3, R3, 0x6, RZ, 0xc0, !PT ;  /* 0x0000000603037812 */ /* 0x000fe400078ec0ff */
[----:B------:R-:W-:-:S02]  /*0480*/  IADD3 R14, -R17, RZ, RZ ;  /* 0x000000ff110e7210 */ /* 0x000fc40007ffe1ff */
[----:B------:R-:W-:Y:S02]  /*0490*/  ISETP.GE.U32.AND P3, PT, R26, UR14, PT ;  /* 0x0000000e1a007c0c */ /* 0x000fe4000bf66070 */
[----:B------:R-:W-:Y:S01]  /*04a0*/  SHF.R.S32.HI R10, RZ, 0x1f, R17 ;  /* 0x0000001fff0a7819 */ /* 0x000fe20000011411 */
[----:B------:R-:W-:Y:S01]  /*04b0*/  IMAD R14, R9, R14, UR11 ;  /* 0x0000000b090e7e24 */ /* 0x000fe2000f8e020e */
[----:B------:R-:W-:Y:S01]  /*04c0*/  ISETP.GE.U32.AND P4, PT, R12, UR14, PT ;  /* 0x0000000e0c007c0c */ /* 0x000fe2000bf86070 */
[----:B------:R-:W1:Y:S02]  /*04d0*/  @P0 LDC.64 R20, c[0x0][0x270] ;  /* 0x00009c00ff140b82 */ /* 0x000e640000000a00 */
[----:B------:R-:W-:Y:S01]  /*04e0*/  IMAD R10, R10, UR6, RZ ;  /* 0x000000060a0a7c24 */ /* 0x000fe2000f8e02ff */
[----:B------:R-:W-:Y:S02]  /*04f0*/  LEA R14, R14, R3, 0x3 ;  /* 0x000000030e0e7211 */ /* 0x000fe400078e18ff */
[----:B------:R-:W-:Y:S01]  /*0500*/  SHF.R.S32.HI R3, RZ, 0x1f, R26 ;  /* 0x0000001fff037819 */ /* 0x000fe2000001141a */
[----:B------:R-:W-:Y:S01]  /*0510*/  IMAD R19, R17, UR7, R10 ;  /* 0x0000000711137c24 */ /* 0x000fe2000f8e020a */
[--C-:B------:R-:W-:Y:S01]  /*0520*/  SHF.R.S32.HI R15, RZ, 0x1f, R14.reuse ;  /* 0x0000001fff0f7819 */ /* 0x100fe2000001140e */
[----:B------:R-:W2:Y:S01]  /*0530*/  @P0 LDC.64 R8, c[0x0][0x220] ;  /* 0x00008800ff080b82 */ /* 0x000ea20000000a00 */
[----:B------:R-:W-:Y:S01]  /*0540*/  ISETP.GE.OR.EX P2, PT, R3, UR15, P2, P3 ;  /* 0x0000000f03007c0c */ /* 0x000fe20009746730 */
[----:B0-----:R-:W-:Y:S01]  /*0550*/  @!P1 IMAD R7, R7, R4, RZ ;  /* 0x0000000407079224 */ /* 0x001fe200078e02ff */
[----:B------:R-:W-:Y:S01]  /*0560*/  ISETP.GE.AND.EX P3, PT, R6, UR15, PT, P4 ;  /* 0x0000000f06007c0c */ /* 0x000fe2000bf66340 */
[----:B------:R-:W-:-:S03]  /*0570*/  IMAD.WIDE.U32 R16, R17, UR6, R14 ;  /* 0x0000000611107c25 */ /* 0x000fc6000f8e000e */
[----:B------:R-:W-:Y:S01]  /*0580*/  ISETP.LT.U32.AND P3, PT, R33, 0x80, !P3 ;  /* 0x000000802100780c */ /* 0x000fe20005f61070 */
[----:B------:R-:W0:Y:S01]  /*0590*/  @!P1 LDC.64 R10, c[0x0][0x220] ;  /* 0x00008800ff0a9b82 */ /* 0x000e220000000a00 */
[----:B------:R-:W-:Y:S01]  /*05a0*/  IADD3 R19, R17, R19, RZ ;  /* 0x0000001311137210 */ /* 0x000fe20007ffe0ff */
[----:B------:R-:W-:Y:S01]  /*05b0*/  @!P1 IMAD R7, R2, R5, R7 ;  /* 0x0000000502079224 */ /* 0x000fe200078e0207 */
[----:B------:R-:W-:Y:S02]  /*05c0*/  @!P1 MOV R28, R16 ;  /* 0x00000010001c9202 */ /* 0x000fe40000000f00 */
[----:B------:R-:W-:Y:S01]  /*05d0*/  @!P1 MOV R29, R19 ;  /* 0x00000013001d9202 */ /* 0x000fe20000000f00 */
[----:B-1----:R-:W-:Y:S02]  /*05e0*/  @P0 IMAD R18, R36, R20, RZ ;  /* 0x0000001424120224 */ /* 0x002fe400078e02ff */
[----:B------:R-:W1:Y:S01]  /*05f0*/  @!P2 LDC.64 R22, c[0x0][0x270] ;  /* 0x00009c00ff16ab82 */ /* 0x000e620000000a00 */
[----:B------:R-:W-:-:S04]  /*0600*/  @!P1 IMAD.WIDE.U32 R4, R2, R4, R28 ;  /* 0x0000000402049225 */ /* 0x000fc800078e001c */
[----:B------:R-:W-:Y:S01]  /*0610*/  @P0 IMAD R13, R31, R21, R18 ;  /* 0x000000151f0d0224 */ /* 0x000fe200078e0212 */
[----:B------:R-:W-:Y:S02]  /*0620*/  @P0 MOV R18, R16 ;  /* 0x0000001000120202 */ /* 0x000fe40000000f00 */
[----:B------:R-:W3:Y:S01]  /*0630*/  @P3 LDC.64 R24, c[0x0][0x270] ;  /* 0x00009c00ff183b82 */ /* 0x000ee20000000a00 */
[----:B------:R-:W-:Y:S02]  /*0640*/  @!P1 IADD3 R7, R5, R7, RZ ;  /* 0x0000000705079210 */ /* 0x000fe40007ffe0ff */
[----:B------:R-:W-:Y:S01]  /*0650*/  @P0 IMAD.WIDE.U32 R20, R31, R20, R18 ;  /* 0x000000141f140225 */ /* 0x000fe200078e0012 */
[----:B------:R-:W-:Y:S02]  /*0660*/  SHF.R.S32.HI R5, RZ, 0x1f, R27 ;  /* 0x0000001fff057819 */ /* 0x000fe4000001141b */
[----:B0-----:R-:W-:Y:S02]  /*0670*/  @!P1 LEA R10, P5, R4, R10, 0x1 ;  /* 0x0000000a040a9211 */ /* 0x001fe400078a08ff */
[----:B------:R-:W-:-:S02]  /*0680*/  @P0 IADD3 R13, R21, R13, RZ ;  /* 0x0000000d150d0210 */ /* 0x000fc40007ffe0ff */
[----:B--2---:R-:W-:Y:S02]  /*0690*/  @P0 LEA R8, P4, R20, R8, 0x1 ;  /* 0x0000000814080211 */ /* 0x004fe400078808ff */
[----:B------:R-:W-:Y:S02]  /*06a0*/  @!P1 LEA.HI.X R11, R4, R11, R7, 0x1, P5 ;  /* 0x0000000b040b9211 */ /* 0x000fe400028f0c07 */
[----:B------:R-:W-:Y:S01]  /*06b0*/  @P0 LEA.HI.X R9, R20, R9, R13, 0x1, P4 ;  /* 0x0000000914090211 */ /* 0x000fe200020f0c0d */
[----:B------:R-:W-:Y:S01]  /*06c0*/  HFMA2.MMA R13, -RZ, RZ, 0, 0 ;  /* 0x00000000ff0d7435 */ /* 0x000fe200000001ff */
[----:B------:R-:W-:Y:S01]  /*06d0*/  ISETP.GE.U32.AND P4, PT, R27, UR14, PT ;  /* 0x0000000e1b007c0c */ /* 0x000fe2000bf86070 */
[----:B------:R-:W0:Y:S01]  /*06e0*/  @P3 LDC.64 R20, c[0x0][0x220] ;  /* 0x00008800ff143b82 */ /* 0x000e220000000a00 */
[----:B-1----:R-:W-:Y:S01]  /*06f0*/  @!P2 IMAD R3, R3, R22, RZ ;  /* 0x000000160303a224 */ /* 0x002fe200078e02ff */
[----:B------:R-:W-:-:S06]  /*0700*/  @!P2 MOV R7, R19 ;  /* 0x000000130007a202 */ /* 0x000fcc0000000f00 */
[----:B------:R1:W2:Y:S01]  /*0710*/  @P0 LDG.E R13, desc[UR8][R8.64] ;  /* 0x00000008080d0981 */ /* 0x0002a2000c1e1900 */
[----:B------:R-:W-:Y:S01]  /*0720*/  ISETP.GE.AND.EX P0, PT, R5, UR15, PT, P4 ;  /* 0x0000000f05007c0c */ /* 0x000fe2000bf06340 */
[----:B---3--:R-:W-:Y:S01]  /*0730*/  @P3 IMAD R28, R6, R24, RZ ;  /* 0x00000018061c3224 */ /* 0x008fe200078e02ff */
[----:B------:R-:W-:Y:S01]  /*0740*/  @!P2 MOV R6, R16 ;  /* 0x000000100006a202 */ /* 0x000fe20000000f00 */
[----:B------:R-:W-:Y:S01]  /*0750*/  @!P2 IMAD R3, R26, R23, R3 ;  /* 0x000000171a03a224 */ /* 0x000fe200078e0203 */
[----:B------:R-:W-:Y:S01]  /*0760*/  ISETP.LT.U32.AND P0, PT, R33, 0x80, !P0 ;  /* 0x000000802100780c */ /* 0x000fe20004701070 */
[----:B------:R-:W-:Y:S01]  /*0770*/  @P3 IMAD R28, R12, R25, R28 ;  /* 0x000000190c1c3224 */ /* 0x000fe200078e021c */
[----:B------:R-:W-:Y:S01]  /*0780*/  IADD3 R4, R2, 0xa0, RZ ;  /* 0x000000a002047810 */ /* 0x000fe20007ffe0ff */
[----:B------:R-:W-:Y:S01]  /*0790*/  @!P2 IMAD.WIDE.U32 R22, R26, R22, R6 ;  /* 0x000000161a16a225 */ /* 0x000fe200078e0006 */
[----:B------:R-:W-:Y:S01]  /*07a0*/  @P3 MOV R6, R16 ;  /* 0x0000001000063202 */ /* 0x000fe20000000f00 */
[----:B-1----:R-:W1:Y:S01]  /*07b0*/  @!P2 LDC.64 R8, c[0x0][0x220] ;  /* 0x00008800ff08ab82 */ /* 0x002e620000000a00 */
[----:B------:R-:W-:-:S02]  /*07c0*/  @P3 MOV R7, R19 ;  /* 0x0000001300073202 */ /* 0x000fc40000000f00 */
[----:B------:R-:W-:Y:S02]  /*07d0*/  ISETP.GE.U32.AND P4, PT, R4, UR14, PT ;  /* 0x0000000e04007c0c */ /* 0x000fe4000bf86070 */
[----:B------:R-:W-:Y:S01]  /*07e0*/  SHF.R.S32.HI R26, RZ, 0x1f, R4 ;  /* 0x0000001fff1a7819 */ /* 0x000fe20000011404 */
[----:B------:R-:W-:Y:S01]  /*07f0*/  @P3 IMAD.WIDE.U32 R24, R12, R24, R6 ;  /* 0x000000180c183225 */ /* 0x000fe200078e0006 */
[----:B------:R-:W-:Y:S01]  /*0800*/  @!P2 IADD3 R3, R23, R3, RZ ;  /* 0x000000031703a210 */ /* 0x000fe20007ffe0ff */
[----:B------:R-:W3:Y:S01]  /*0810*/  @P0 LDC.64 R6, c[0x0][0x270] ;  /* 0x00009c00ff060b82 */ /* 0x000ee20000000a00 */
[----:B------:R-:W-:Y:S02]  /*0820*/  ISETP.GE.AND.EX P4, PT, R26, UR15, PT, P4 ;  /* 0x0000000f1a007c0c */ /* 0x000fe4000bf86340 */
[----:B------:R-:W-:Y:S02]  /*0830*/  @P3 IADD3 R28, R25, R28, RZ ;  /* 0x0000001c191c3210 */ /* 0x000fe40007ffe0ff */
[----:B------:R-:W-:-:S02]  /*0840*/  ISETP.LT.U32.AND P4, PT, R33, 0x80, !P4 ;  /* 0x000000802100780c */ /* 0x000fc40006781070 */
[----:B0-----:R-:W-:-:S04]  /*0850*/  @P3 LEA R20, P6, R24, R20, 0x1 ;  /* 0x0000001418143211 */ /* 0x001fc800078c08ff */
[----:B------:R-:W-:Y:S02]  /*0860*/  @P3 LEA.HI.X R21, R24, R21, R28, 0x1, P6 ;  /* 0x0000001518153211 */ /* 0x000fe400030f0c1c */
[----:B------:R-:W0:Y:S01]  /*0870*/  @P0 LDC.64 R24, c[0x0][0x220] ;  /* 0x00008800ff180b82 */ /* 0x000e220000000a00 */
[----:B-1----:R-:W-:-:S04]  /*0880*/  @!P2 LEA R8, P5, R22, R8, 0x1 ;  /* 0x000000081608a211 */ /* 0x002fc800078a08ff */
[----:B------:R-:W-:Y:S01]  /*0890*/  @!P2 LEA.HI.X R9, R22, R9, R3, 0x1, P5 ;  /* 0x000000091609a211 */ /* 0x000fe200028f0c03 */
[----:B------:R-:W-:Y:S02]  /*08a0*/  HFMA2.MMA R3, -RZ, RZ, 0, 0 ;  /* 0x00000000ff037435 */ /* 0x000fe400000001ff */
[----:B------:R-:W1:Y:S01]  /*08b0*/  @P4 LDC.64 R22, c[0x0][0x270] ;  /* 0x00009c00ff164b82 */ /* 0x000e620000000a00 */
[----:B------:R-:W-:Y:S01]  /*08c0*/  IADD3 R12, R2, 0xc0, RZ ;  /* 0x000000c0020c7810 */ /* 0x000fe20007ffe0ff */
[----:B---3--:R-:W-:-:S03]  /*08d0*/  @P0 IMAD R28, R5, R6, RZ ;  /* 0x00000006051c0224 */ /* 0x008fc600078e02ff */
[----:B------:R-:W-:-:S03]  /*08e0*/  SHF.R.S32.HI R5, RZ, 0x1f, R12 ;  /* 0x0000001fff057819 */ /* 0x000fc6000001140c */
[----:B------:R3:W4:Y:S01]  /*08f0*/  @P3 LDG.E R3, desc[UR8][R20.64] ;  /* 0x0000000814033981 */ /* 0x000722000c1e1900 */
[----:B------:R-:W-:Y:S01]  /*0900*/  ISETP.GE.U32.AND P3, PT, R12, UR14, PT ;  /* 0x0000000e0c007c0c */ /* 0x000fe2000bf66070 */
[----:B------:R-:W-:Y:S01]  /*0910*/  @P0 IMAD R28, R27, R7, R28 ;  /* 0x000000071b1c0224 */ /* 0x000fe200078e021c */
[----:B------:R-:W-:Y:S02]  /*0920*/  ISETP.GE.U32.AND P5, PT, R30, UR14, PT ;  /* 0x0000000e1e007c0c */ /* 0x000fe4000bfa6070 */
[----:B------:R-:W-:Y:S02]  /*0930*/  ISETP.GE.AND.EX P3, PT, R5, UR15, PT, P3 ;  /* 0x0000000f05007c0c */ /* 0x000fe4000bf66330 */
[----:B------:R-:W-:Y:S02]  /*0940*/  ISETP.GE.AND.EX P5, PT, R34, UR15, PT, P5 ;  /* 0x0000000f22007c0c */ /* 0x000fe4000bfa6350 */
[----:B------:R-:W-:Y:S02]  /*0950*/  ISETP.LT.U32.AND P3, PT, R33, 0x80, !P3 ;  /* 0x000000802100780c */ /* 0x000fe40005f61070 */
[----:B---3--:R-:W-:-:S02]  /*0960*/  @P0 MOV R20, R16 ;  /* 0x0000001000140202 */ /* 0x008fc40000000f00 */
[----:B------:R-:W-:Y:S01]  /*0970*/  @P0 MOV R21, R19 ;  /* 0x0000001300150202 */ /* 0x000fe20000000f00 */
[----:B-1----:R-:W-:Y:S01]  /*0980*/  @P4 IMAD R26, R26, R22, RZ ;  /* 0x000000161a1a4224 */ /* 0x002fe200078e02ff */
[----:B------:R-:W-:Y:S01]  /*0990*/  ISETP.LT.U32.AND P5, PT, R33, 0x80, !P5 ;  /* 0x000000802100780c */ /* 0x000fe20006fa1070 */
[----:B------:R-:W-:-:S03]  /*09a0*/  @P0 IMAD.WIDE.U32 R6, R27, R6, R20 ;  /* 0x000000061b060225 */ /* 0x000fc600078e0014 */
[----:B------:R-:W1:Y:S01]  /*09b0*/  @P4 LDC.64 R20, c[0x0][0x220] ;  /* 0x00008800ff144b82 */ /* 0x000e620000000a00 */
[----:B------:R-:W-:Y:S01]  /*09c0*/  @P4 IMAD R26, R4, R23, R26 ;  /* 0x00000017041a4224 */ /* 0x000fe200078e021a */
[----:B------:R-:W-:Y:S02]  /*09d0*/  @P0 IADD3 R28, R7, R28, RZ ;  /* 0x0000001c071c0210 */ /* 0x000fe40007ffe0ff */
[C---:B0-----:R-:W-:Y:S02]  /*09e0*/  @P0 LEA R24, P6, R6.reuse, R24, 0x1 ;  /* 0x0000001806180211 */ /* 0x041fe400078c08ff */
[----:B------:R-:W-:Y:S02]  /*09f0*/  @P4 MOV R7, R19 ;  /* 0x0000001300074202 */ /* 0x000fe40000000f00 */
[----:B------:R-:W-:Y:S02]  /*0a00*/  @P0 LEA.HI.X R25, R6, R25, R28, 0x1, P6 ;  /* 0x0000001906190211 */ /* 0x000fe400030f0c1c */
[----:B------:R-:W-:-:S02]  /*0a10*/  CS2R R28, SRZ ;  /* 0x00000000001c7805 */ /* 0x000fc4000001ff00 */
[----:B------:R-:W-:-:S05]  /*0a20*/  @P4 MOV R6, R16 ;  /* 0x0000001000064202 */ /* 0x000fca0000000f00 */
[----:B------:R-:W-:Y:S01]  /*0a30*/  @P4 IMAD.WIDE.U32 R22, R4, R22, R6 ;  /* 0x0000001604164225 */ /* 0x000fe200078e0006 */
[----:B------:R0:W3:Y:S01]  /*0a40*/  @!P1 LDG.E R29, desc[UR8][R10.64] ;  /* 0x000000080a1d9981 */ /* 0x0000e2000c1e1900 */
[----:B------:R-:W5:Y:S01]  /*0a50*/  @P3 LDC.64 R6, c[0x0][0x270] ;  /* 0x00009c00ff063b82 */ /* 0x000f620000000a00 */
[----:B------:R-:W-:Y:S02]  /*0a60*/  HFMA2.MMA R4, -RZ, RZ, 0, 0 ;  /* 0x00000000ff047435 */ /* 0x000fe400000001ff */
[----:B------:R-:W-:Y:S01]  /*0a70*/  @P4 IADD3 R26, R23, R26, RZ ;  /* 0x0000001a171a4210 */ /* 0x000fe20007ffe0ff */
[----:B------:R-:W4:Y:S01]  /*0a80*/  @!P2 LDG.E R28, desc[UR8][R8.64] ;  /* 0x00000008081ca981 */ /* 0x000f22000c1e1900 */
[----:B-1----:R-:W-:-:S03]  /*0a90*/  @P4 LEA R20, P6, R22, R20, 0x1 ;  /* 0x0000001416144211 */ /* 0x002fc600078c08ff */
[----:B0-----:R-:W0:Y:S01]  /*0aa0*/  @P5 LDC.64 R10, c[0x0][0x270] ;  /* 0x00009c00ff0a5b82 */ /* 0x001e220000000a00 */
[----:B------:R-:W-:Y:S02]  /*0ab0*/  @P4 LEA.HI.X R21, R22, R21, R26, 0x1, P6 ;  /* 0x0000001516154211 */ /* 0x000fe400030f0c1a */
[----:B------:R1:W4:Y:S05]  /*0ac0*/  @P0 LDG.E R4, desc[UR8][R24.64] ;  /* 0x0000000818040981 */ /* 0x00032a000c1e1900 */
[----:B------:R-:W0:Y:S01]  /*0ad0*/  @P3 LDC.64 R22, c[0x0][0x220] ;  /* 0x00008800ff163b82 */ /* 0x000e220000000a00 */
[----:B-1----:R-:W-:-:S07]  /*0ae0*/  @P3 MOV R24, R16 ;  /* 0x0000001000183202 */ /* 0x002fce0000000f00 */
[----:B------:R-:W1:Y:S01]  /*0af0*/  @P5 LDC.64 R8, c[0x0][0x220] ;  /* 0x00008800ff085b82 */ /* 0x000e620000000a00 */
[----:B------:R-:W-:Y:S01]  /*0b00*/  @P3 MOV R25, R19 ;  /* 0x0000001300193202 */ /* 0x000fe20000000f00 */
[----:B-----5:R-:W-:-:S04]  /*0b10*/  @P3 IMAD R5, R5, R6, RZ ;  /* 0x0000000605053224 */ /* 0x020fc800078e02ff */
[C---:B------:R-:W-:Y:S02]  /*0b20*/  @P3 IMAD R7, R12.reuse, R7, R5 ;  /* 0x000000070c073224 */ /* 0x040fe400078e0205 */
[----:B------:R-:W-:Y:S01]  /*0b30*/  @P3 IMAD.WIDE.U32 R24, R12, R6, R24 ;  /* 0x000000060c183225 */ /* 0x000fe200078e0018 */
[----:B------:R-:W-:Y:S02]  /*0b40*/  @P5 MOV R6, R16 ;  /* 0x0000001000065202 */ /* 0x000fe40000000f00 */
[----:B------:R-:W-:Y:S01]  /*0b50*/  MOV R5, RZ ;  /* 0x000000ff00057202 */ /* 0x000fe20000000f00 */
[----:B0-----:R-:W-:Y:S01]  /*0b60*/  @P5 IMAD R27, R34, R10, RZ ;  /* 0x0000000a221b5224 */ /* 0x001fe200078e02ff */
[----:B------:R-:W-:Y:S02]  /*0b70*/  @P3 IADD3 R12, R25, R7, RZ ;  /* 0x00000007190c3210 */ /* 0x000fe40007ffe0ff */
[----:B------:R-:W-:Y:S01]  /*0b80*/  @P5 MOV R7, R19 ;  /* 0x0000001300075202 */ /* 0x000fe20000000f00 */
[----:B------:R-:W-:Y:S01]  /*0b90*/  @P5 IMAD R27, R30, R11, R27 ;  /* 0x0000000b1e1b5224 */ /* 0x000fe200078e021b */
[----:B------:R-:W-:Y:S01]  /*0ba0*/  @P3 LEA R22, P0, R24, R22, 0x1 ;  /* 0x0000001618163211 */ /* 0x000fe200078008ff */
[----:B------:R0:W5:Y:S01]  /*0bb0*/  @P4 LDG.E R5, desc[UR8][R20.64] ;  /* 0x0000000814054981 */ /* 0x000162000c1e1900 */
[----:B------:R-:W-:Y:S01]  /*0bc0*/  @P5 IMAD.WIDE.U32 R10, R30, R10, R6 ;  /* 0x0000000a1e0a5225 */ /* 0x000fe200078e0006 */
[----:B------:R-:W-:-:S02]  /*0bd0*/  CS2R R6, SRZ ;  /* 0x0000000000067805 */ /* 0x000fc4000001ff00 */
[----:B------:R-:W-:Y:S02]  /*0be0*/  @P3 LEA.HI.X R23, R24, R23, R12, 0x1, P0 ;  /* 0x0000001718173211 */ /* 0x000fe400000f0c0c */
[----:B------:R-:W-:Y:S02]  /*0bf0*/  @P5 IADD3 R27, R11, R27, RZ ;  /* 0x0000001b0b1b5210 */ /* 0x000fe40007ffe0ff */
[C---:B-1----:R-:W-:Y:S01]  /*0c00*/  @P5 LEA R8, P0, R10.reuse, R8, 0x1 ;  /* 0x000000080a085211 */ /* 0x042fe200078008ff */
[----:B------:R-:W5:Y:S03]  /*0c10*/  @P3 LDG.E R6, desc[UR8][R22.64] ;  /* 0x0000000816063981 */ /* 0x000f66000c1e1900 */
[----:B------:R-:W-:-:S05]  /*0c20*/  @P5 LEA.HI.X R9, R10, R9, R27, 0x1, P0 ;  /* 0x000000090a095211 */ /* 0x000fca00000f0c1b */
[----:B------:R4:W5:Y:S01]  /*0c30*/  @P5 LDG.E R7, desc[UR8][R8.64] ;  /* 0x0000000808075981 */ /* 0x000962000c1e1900 */
[----:B------:R-:W-:Y:S01]  /*0c40*/  ISETP.GT.AND P0, PT, R37, 0x1e, PT ;  /* 0x0000001e2500780c */ /* 0x000fe20003f04270 */
[--C-:B--2---:R-:W-:Y:S02]  /*0c50*/  HADD2.F32 R25, -RZ, R13.reuse.H1_H1 ;  /* 0x3000000dff197230 */ /* 0x104fe40000004100 */
[----:B------:R-:W-:-:S03]  /*0c60*/  HADD2.F32 R12, -RZ, R13.H0_H0 ;  /* 0x2000000dff0c7230 */ /* 0x000fc60000004100 */
[----:B------:R-:W-:Y:S01]  /*0c70*/  FMUL.FTZ R27, R25, R25 ;  /* 0x00000019191b7220 */ /* 0x000fe20000410000 */
[--C-:B---3--:R-:W-:Y:S02]  /*0c80*/  HADD2.F32 R11, -RZ, R29.reuse.H1_H1 ;  /* 0x3000001dff0b7230 */ /* 0x108fe40000004100 */
[----:B------:R-:W-:-:S03]  /*0c90*/  HADD2.F32 R10, -RZ, R29.H0_H0 ;  /* 0x2000001dff0a7230 */ /* 0x000fc60000004100 */
[----:B0-----:R-:W-:Y:S01]  /*0ca0*/  FMUL.FTZ R21, R11, R11 ;  /* 0x0000000b0b157220 */ /* 0x001fe20000410000 */
[--C-:B----4-:R-:W-:Y:S02]  /*0cb0*/  HADD2.F32 R9, -RZ, R28.reuse.H1_H1 ;  /* 0x3000001cff097230 */ /* 0x110fe40000004100 */
[C---:B------:R-:W-:Y:S01]  /*0cc0*/  FADD.FTZ R11, R10.reuse, R11 ;  /* 0x0000000b0a0b7221 */ /* 0x040fe20000010000 */
[----:B------:R-:W-:Y:S02]  /*0cd0*/  HADD2.F32 R8, -RZ, R28.H0_H0 ;  /* 0x2000001cff087230 */ /* 0x000fe40000004100 */
[----:B------:R-:W-:Y:S01]  /*0ce0*/  FFMA.FTZ R21, R10, R10, R21 ;  /* 0x0000000a0a157223 */ /* 0x000fe20000010015 */
[----:B------:R-:W-:Y:S01]  /*0cf0*/  FADD.FTZ R10, R12, R25 ;  /* 0x000000190c0a7221 */ /* 0x000fe20000010000 */
[----:B------:R-:W-:Y:S01]  /*0d00*/  FADD.FTZ R11, RZ, R11 ;  /* 0x0000000bff0b7221 */ /* 0x000fe20000010000 */
[----:B------:R-:W-:Y:S01]  /*0d10*/  FMUL.FTZ R23, R9, R9 ;  /* 0x0000000909177220 */ /* 0x000fe20000410000 */
[----:B------:R-:W-:Y:S01]  /*0d20*/  FADD.FTZ R9, R8, R9 ;  /* 0x0000000908097221 */ /* 0x000fe20000010000 */
[----:B------:R-:W-:Y:S01]  /*0d30*/  FFMA.FTZ R12, R12, R12, R27 ;  /* 0x0000000c0c0c7223 */ /* 0x000fe2000001001b */
[----:B------:R-:W-:Y:S01]  /*0d40*/  FADD.FTZ R10, R11, R10 ;  /* 0x0000000a0b0a7221 */ /* 0x000fe20000010000 */
[----:B------:R-:W-:Y:S01]  /*0d50*/  FFMA.FTZ R23, R8, R8, R23 ;  /* 0x0000000808177223 */ /* 0x000fe20000010017 */
[----:B------:R-:W-:Y:S01]  /*0d60*/  FADD.FTZ R21, RZ, R21 ;  /* 0x00000015ff157221 */ /* 0x000fe20000010000 */
[----:B------:R-:W-:-:S02]  /*0d70*/  HADD2.F32 R11, -RZ, R3.H1_H1 ;  /* 0x30000003ff0b7230 */ /* 0x000fc40000004100 */
[----:B------:R-:W-:Y:S02]  /*0d80*/  HADD2.F32 R8, -RZ, R3.H0_H0 ;  /* 0x20000003ff087230 */ /* 0x000fe40000004100 */
[----:B------:R-:W-:Y:S01]  /*0d90*/  FADD.FTZ R12, R21, R12 ;  /* 0x0000000c150c7221 */ /* 0x000fe20000010000 */
[----:B------:R-:W-:Y:S01]  /*0da0*/  FADD.FTZ R9, R10, R9 ;  /* 0x000000090a097221 */ /* 0x000fe20000010000 */
[----:B------:R-:W-:Y:S01]  /*0db0*/  FMUL.FTZ R21, R11, R11 ;  /* 0x0000000b0b157220 */ /* 0x000fe20000410000 */
[--C-:B------:R-:W-:Y:S02]  /*0dc0*/  HADD2.F32 R20, -RZ, R4.reuse.H1_H1 ;  /* 0x30000004ff147230 */ /* 0x100fe40000004100 */
[----:B------:R-:W-:Y:S01]  /*0dd0*/  FADD.FTZ R10, R8, R11 ;  /* 0x0000000b080a7221 */ /* 0x000fe20000010000 */
[----:B------:R-:W-:Y:S02]  /*0de0*/  HADD2.F32 R11, -RZ, R4.H0_H0 ;  /* 0x20000004ff0b7230 */ /* 0x000fe40000004100 */
[----:B------:R-:W-:Y:S01]  /*0df0*/  FADD.FTZ R12, R12, R23 ;  /* 0x000000170c0c7221 */ /* 0x000fe20000010000 */
[----:B------:R-:W-:Y:S01]  /*0e00*/  FFMA.FTZ R21, R8, R8, R21 ;  /* 0x0000000808157223 */ /* 0x000fe20000010015 */
[----:B------:R-:W-:Y:S01]  /*0e10*/  FADD.FTZ R9, R9, R10 ;  /* 0x0000000a09097221 */ /* 0x000fe20000010000 */
[----:B------:R-:W-:Y:S01]  /*0e20*/  FMUL.FTZ R8, R20, R20 ;  /* 0x0000001414087220 */ /* 0x000fe20000410000 */
[----:B------:R-:W-:Y:S01]  /*0e30*/  FADD.FTZ R20, R11, R20 ;  /* 0x000000140b147221 */ /* 0x000fe20000010000 */
[----:B------:R-:W-:-:S02]  /*0e40*/  FADD.FTZ R12, R12, R21 ;  /* 0x000000150c0c7221 */ /* 0x000fc40000010000 */
[----:B------:R-:W-:Y:S01]  /*0e50*/  FFMA.FTZ R11, R11, R11, R8 ;  /* 0x0000000b0b0b7223 */ /* 0x000fe20000010008 */
[----:B------:R-:W-:Y:S01]  /*0e60*/  FADD.FTZ R9, R9, R20 ;  /* 0x0000001409097221 */ /* 0x000fe20000010000 */
[--C-:B-----5:R-:W-:Y:S02]  /*0e70*/  HADD2.F32 R23, -RZ, R5.reuse.H1_H1 ;  /* 0x30000005ff177230 */ /* 0x120fe40000004100 */
[----:B------:R-:W-:-:S03]  /*0e80*/  HADD2.F32 R10, -RZ, R5.H0_H0 ;  /* 0x20000005ff0a7230 */ /* 0x000fc60000004100 */
[----:B------:R-:W-:Y:S02]  /*0e90*/  FMUL.FTZ R21, R23, R23 ;  /* 0x0000001717157220 */ /* 0x000fe40000410000 */
[C---:B------:R-:W-:Y:S01]  /*0ea0*/  FADD.FTZ R20, R10.reuse, R23 ;  /* 0x000000170a147221 */ /* 0x040fe20000010000 */
[--C-:B------:R-:W-:Y:S02]  /*0eb0*/  HADD2.F32 R8, -RZ, R6.reuse.H1_H1 ;  /* 0x30000006ff087230 */ /* 0x100fe40000004100 */
[----:B------:R-:W-:Y:S01]  /*0ec0*/  FFMA.FTZ R10, R10, R10, R21 ;  /* 0x0000000a0a0a7223 */ /* 0x000fe20000010015 */
[----:B------:R-:W-:Y:S01]  /*0ed0*/  FADD.FTZ R11, R12, R11 ;  /* 0x0000000b0c0b7221 */ /* 0x000fe20000010000 */
[----:B------:R-:W-:Y:S02]  /*0ee0*/  HADD2.F32 R21, -RZ, R6.H0_H0 ;  /* 0x20000006ff157230 */ /* 0x000fe40000004100 */
[----:B------:R-:W-:Y:S01]  /*0ef0*/  FADD.FTZ R9, R9, R20 ;  /* 0x0000001409097221 */ /* 0x000fe20000010000 */
[----:B------:R-:W-:Y:S01]  /*0f00*/  FMUL.FTZ R12, R8, R8 ;  /* 0x00000008080c7220 */ /* 0x000fe20000410000 */
[----:B------:R-:W-:Y:S01]  /*0f10*/  FADD.FTZ R10, R11, R10 ;  /* 0x0000000a0b0a7221 */ /* 0x000fe20000010000 */
[----:B------:R-:W-:-:S02]  /*0f20*/  HADD2.F32 R20, -RZ, R7.H1_H1 ;  /* 0x30000007ff147230 */ /* 0x000fc40000004100 */
[C---:B------:R-:W-:Y:S01]  /*0f30*/  FADD.FTZ R8, R21.reuse, R8 ;  /* 0x0000000815087221 */ /* 0x040fe20000010000 */
[----:B------:R-:W-:Y:S02]  /*0f40*/  HADD2.F32 R11, -RZ, R7.H0_H0 ;  /* 0x20000007ff0b7230 */ /* 0x000fe40000004100 */
[----:B------:R-:W-:Y:S01]  /*0f50*/  FFMA.FTZ R21, R21, R21, R12 ;  /* 0x0000001515157223 */ /* 0x000fe2000001000c */
[----:B------:R-:W-:Y:S01]  /*0f60*/  FMUL.FTZ R12, R20, R20 ;  /* 0x00000014140c7220 */ /* 0x000fe20000410000 */
[----:B------:R-:W-:Y:S01]  /*0f70*/  FADD.FTZ R8, R9, R8 ;  /* 0x0000000809087221 */ /* 0x000fe20000010000 */
[C---:B------:R-:W-:Y:S01]  /*0f80*/  FADD.FTZ R9, R11.reuse, R20 ;  /* 0x000000140b097221 */ /* 0x040fe20000010000 */
[----:B------:R-:W-:Y:S01]  /*0f90*/  FADD.FTZ R10, R10, R21 ;  /* 0x000000150a0a7221 */ /* 0x000fe20000010000 */
[----:B------:R-:W-:-:S04]  /*0fa0*/  FFMA.FTZ R11, R11, R11, R12 ;  /* 0x0000000b0b0b7223 */ /* 0x000fc8000001000c */
        /* <DEDUP_REMOVED lines=28> */
[----:B------:R-:W-:-:S05]  /*1170*/  MOV R21, R10 ;  /* 0x0000000a00157202 */ /* 0x000fca0000000f00 */
[----:B------:R0:W-:Y:S01]  /*1180*/  @!P3 STS.64 [R32+0x8], R20 ;  /* 0x000008142000b388 */ /* 0x0001e20000000a00 */
[----:B------:R-:W-:Y:S01]  /*1190*/  BAR.SYNC.DEFER_BLOCKING 0x0 ;  /* 0x0000000000007b1d */ /* 0x000fe20000010000 */
[----:B------:R-:W-:Y:S02]  /*11a0*/  ISETP.NE.AND P3, PT, R33, RZ, PT ;  /* 0x000000ff2100720c */ /* 0x000fe40003f65270 */
[----:B--2---:R-:W-:-:S03]  /*11b0*/  ISETP.GE.U32.AND P0, PT, R12, 0x2, PT ;  /* 0x000000020c00780c */ /* 0x004fc60003f06070 */
        /* <DEDUP_REMOVED lines=13> */
.L_x_2648:
[----:B------:R-:W-:Y:S05]  /*1290*/  BSYNC B0 ;  /* 0x0000000000007941 */ /* 0x000fea0003800000 */
.L_x_2647:
[----:B------:R-:W-:Y:S05]  /*12a0*/  @!P0 BRA `(.L_x_2649) ;  /* 0x00000010007c8947 */ /* 0x000fea0003800000 */
        /* <DEDUP_REMOVED lines=28> */
.L_x_2651:
[----:B0-----:R-:W2:Y:S04]  /*1470*/  LDG.E.STRONG.GPU R22, desc[UR8][R8.64] ;  /* 0x0000000808167981 */ /* 0x001ea8000c1ef900 */
[----:B--2---:R-:W-:Y:S01]  /*1480*/  CCTL.IVALL ;  /* 0x00000000ff00798f */ /* 0x004fe20002000000 */
[----:B------:R-:W-:Y:S05]  /*1490*/  YIELD ;  /* 0x0000000000007946 */ /* 0x000fea0003800000 */
[----:B------:R-:W-:-:S13]  /*14a0*/  ISETP.NE.AND P0, PT, R22, R25, PT ;  /* 0x000000191600720c */ /* 0x000fda0003f05270 */
[----:B------:R-:W-:Y:S05]  /*14b0*/  @P0 BRA `(.L_x_2651) ;  /* 0xfffffffc00ec0947 */ /* 0x000fea000383ffff */
.L_x_2650:
[----:B------:R-:W-:Y:S01]  /*14c0*/  ISETP.NE.AND P0, PT, R12, RZ, PT ;  /* 0x000000ff0c00720c */ /* 0x000fe20003f05270 */
[----:B------:R-:W-:Y:S05]  /*14d0*/  WARPSYNC.ALL ;  /* 0x0000000000007948 */ /* 0x000fea0003800000 */
[----:B------:R-:W-:Y:S07]  /*14e0*/  BAR.SYNC.DEFER_BLOCKING 0x0 ;  /* 0x0000000000007b1d */ /* 0x000fee0000010000 */
[----:B------:R-:W-:Y:S05]  /*14f0*/  @!P0 BRA `(.L_x_2649) ;  /* 0x0000000c00e88947 */ /* 0x000fea0003800000 */
[----:B0-----:R-:W-:-:S04]  /*1500*/  IADD3 R8, R12, -0x1, RZ ;  /* 0xffffffff0c087810 */ /* 0x001fc80007ffe0ff */
[----:B------:R-:W-:Y:S01]  /*1510*/  ISETP.GE.U32.AND P0, PT, R8, 0x3, PT ;  /* 0x000000030800780c */ /* 0x000fe20003f06070 */
[----:B------:R-:W-:-:S12]  /*1520*/  HFMA2.MMA R8, -RZ, RZ, 0, 0 ;  /* 0x00000000ff087435 */ /* 0x000fd800000001ff */
        /* <DEDUP_REMOVED lines=10> */
.L_x_2655:
[----:B------:R-:W-:-:S13]  /*15d0*/  ISETP.EQ.OR P6, PT, R8, UR10, P3 ;  /* 0x0000000a08007c0c */ /* 0x000fda0009fc2670 */
[----:B------:R-:W-:-:S04]  /*15e0*/  @!P6 IMAD R23, R8, UR12, R0 ;  /* 0x0000000c0817ec24 */ /* 0x000fc8000f8e0200 */
[----:B------:R-:W-:-:S06]  /*15f0*/  @!P6 IMAD.WIDE.U32 R22, R23, 0x8, R10 ;  /* 0x000000081716e825 */ /* 0x000fcc00078e000a */
[----:B------:R-:W2:Y:S01]  /*1600*/  @!P6 LDG.E.64 R22, desc[UR8][R22.64] ;  /* 0x000000081616e981 */ /* 0x000ea2000c1e1b00 */
[C---:B------:R-:W-:Y:S02]  /*1610*/  IADD3 R25, R8.reuse, 0x1, RZ ;  /* 0x0000000108197810 */ /* 0x040fe40007ffe0ff */
[C---:B------:R-:W-:Y:S02]  /*1620*/  IADD3 R27, R8.reuse, 0x2, RZ ;  /* 0x00000002081b7810 */ /* 0x040fe40007ffe0ff */
[----:B------:R-:W-:Y:S02]  /*1630*/  ISETP.EQ.OR P4, PT, R25, UR10, P3 ;  /* 0x0000000a19007c0c */ /* 0x000fe40009f82670 */
[----:B------:R-:W-:Y:S02]  /*1640*/  ISETP.EQ.OR P5, PT, R27, UR10, P3 ;  /* 0x0000000a1b007c0c */ /* 0x000fe40009fa2670 */
[----:B------:R-:W-:-:S09]  /*1650*/  IADD3 R26, R8, 0x3, RZ ;  /* 0x00000003081a7810 */ /* 0x000fd20007ffe0ff */
[--C-:B------:R-:W-:Y:S02]  /*1660*/  @!P4 IMAD R25, R25, UR12, R0.reuse ;  /* 0x0000000c1919cc24 */ /* 0x100fe4000f8e0200 */
[----:B------:R-:W-:Y:S02]  /*1670*/  @!P5 IMAD R27, R27, UR12, R0 ;  /* 0x0000000c1b1bdc24 */ /* 0x000fe4000f8e0200 */
[----:B------:R-:W-:-:S06]  /*1680*/  @!P4 IMAD.WIDE.U32 R24, R25, 0x8, R10 ;  /* 0x000000081918c825 */ /* 0x000fcc00078e000a */
[----:B------:R-:W3:Y:S01]  /*1690*/  @!P4 LDG.E.64 R24, desc[UR8][R24.64] ;  /* 0x000000081818c981 */ /* 0x000ee2000c1e1b00 */
[----:B--2---:R-:W-:Y:S01]  /*16a0*/  @!P6 FADD.FTZ R20, R20, R22 ;  /* 0x000000161414e221 */ /* 0x004fe20000010000 */
[----:B------:R-:W-:Y:S01]  /*16b0*/  @!P6 FADD.FTZ R21, R21, R23 ;  /* 0x000000171515e221 */ /* 0x000fe20000010000 */
[----:B------:R-:W-:Y:S01]  /*16c0*/  ISETP.EQ.OR P6, PT, R26, UR10, P3 ;  /* 0x0000000a1a007c0c */ /* 0x000fe20009fc2670 */
[----:B------:R-:W-:-:S06]  /*16d0*/  @!P5 IMAD.WIDE.U32 R22, R27, 0x8, R10 ;  /* 0x000000081b16d825 */ /* 0x000fcc00078e000a */
[----:B------:R-:W2:Y:S06]  /*16e0*/  @!P5 LDG.E.64 R22, desc[UR8][R22.64] ;  /* 0x000000081616d981 */ /* 0x000eac000c1e1b00 */
[----:B------:R-:W-:-:S04]  /*16f0*/  @!P6 IMAD R27, R26, UR12, R0 ;  /* 0x0000000c1a1bec24 */ /* 0x000fc8000f8e0200 */
[----:B------:R-:W-:-:S06]  /*1700*/  @!P6 IMAD.WIDE.U32 R26, R27, 0x8, R10 ;  /* 0x000000081b1ae825 */ /* 0x000fcc00078e000a */
[----:B------:R-:W4:Y:S01]  /*1710*/  @!P6 LDG.E.64 R26, desc[UR8][R26.64] ;  /* 0x000000081a1ae981 */ /* 0x000f22000c1e1b00 */
[----:B---3--:R-:W-:Y:S01]  /*1720*/  @!P4 FADD.FTZ R21, R21, R25 ;  /* 0x000000191515c221 */ /* 0x008fe20000010000 */
[----:B------:R-:W-:Y:S01]  /*1730*/  IADD3 R25, R8, 0x4, RZ ;  /* 0x0000000408197810 */ /* 0x000fe20007ffe0ff */
[----:B------:R-:W-:-:S03]  /*1740*/  @!P4 FADD.FTZ R20, R20, R24 ;  /* 0x000000181414c221 */ /* 0x000fc60000010000 */
[----:B------:R-:W-:Y:S02]  /*1750*/  ISETP.EQ.OR P4, PT, R25, UR10, P3 ;  /* 0x0000000a19007c0c */ /* 0x000fe40009f82670 */
[----:B------:R-:W-:-:S11]  /*1760*/  IADD3 R35, R8, 0x5, RZ ;  /* 0x0000000508237810 */ /* 0x000fd60007ffe0ff */
[----:B------:R-:W-:-:S04]  /*1770*/  @!P4 IMAD R25, R25, UR12, R0 ;  /* 0x0000000c1919cc24 */ /* 0x000fc8000f8e0200 */
[----:B------:R-:W-:-:S06]  /*1780*/  @!P4 IMAD.WIDE.U32 R24, R25, 0x8, R10 ;  /* 0x000000081918c825 */ /* 0x000fcc00078e000a */
[----:B------:R-:W3:Y:S01]  /*1790*/  @!P4 LDG.E.64 R24, desc[UR8][R24.64] ;  /* 0x000000081818c981 */ /* 0x000ee2000c1e1b00 */
[----:B--2---:R-:W-:Y:S01]  /*17a0*/  @!P5 FADD.FTZ R20, R20, R22 ;  /* 0x000000161414d221 */ /* 0x004fe20000010000 */
[----:B------:R-:W-:Y:S01]  /*17b0*/  @!P5 FADD.FTZ R21, R21, R23 ;  /* 0x000000171515d221 */ /* 0x000fe20000010000 */
[----:B------:R-:W-:Y:S02]  /*17c0*/  ISETP.EQ.OR P5, PT, R35, UR10, P3 ;  /* 0x0000000a23007c0c */ /* 0x000fe40009fa2670 */
[----:B----4-:R-:W-:Y:S01]  /*17d0*/  @!P6 FADD.FTZ R20, R20, R26 ;  /* 0x0000001a1414e221 */ /* 0x010fe20000010000 */
[----:B------:R-:W-:Y:S01]  /*17e0*/  IADD3 R26, R8, 0x6, RZ ;  /* 0x00000006081a7810 */ /* 0x000fe20007ffe0ff */
[----:B------:R-:W-:-:S03]  /*17f0*/  @!P6 FADD.FTZ R21, R21, R27 ;  /* 0x0000001b1515e221 */ /* 0x000fc60000010000 */
[----:B------:R-:W-:-:S06]  /*1800*/  ISETP.EQ.OR P6, PT, R26, UR10, P3 ;  /* 0x0000000a1a007c0c */ /* 0x000fcc0009fc2670 */
[----:B------:R-:W-:-:S04]  /*1810*/  @!P5 IMAD R23, R35, UR12, R0 ;  /* 0x0000000c2317dc24 */ /* 0x000fc8000f8e0200 */
[----:B------:R-:W-:-:S06]  /*1820*/  @!P5 IMAD.WIDE.U32 R22, R23, 0x8, R10 ;  /* 0x000000081716d825 */ /* 0x000fcc00078e000a */
[----:B------:R-:W2:Y:S01]  /*1830*/  @!P5 LDG.E.64 R22, desc[UR8][R22.64] ;  /* 0x000000081616d981 */ /* 0x000ea2000c1e1b00 */
[----:B------:R-:W-:-:S04]  /*1840*/  @!P6 IMAD R27, R26, UR12, R0 ;  /* 0x0000000c1a1bec24 */ /* 0x000fc8000f8e0200 */
[----:B------:R-:W-:-:S06]  /*1850*/  @!P6 IMAD.WIDE.U32 R26, R27, 0x8, R10 ;  /* 0x000000081b1ae825 */ /* 0x000fcc00078e000a */
[----:B------:R-:W4:Y:S01]  /*1860*/  @!P6 LDG.E.64 R26, desc[UR8][R26.64] ;  /* 0x000000081a1ae981 */ /* 0x000f22000c1e1b00 */
[----:B---3--:R-:W-:Y:S01]  /*1870*/  @!P4 FADD.FTZ R21, R21, R25 ;  /* 0x000000191515c221 */ /* 0x008fe20000010000 */
[----:B------:R-:W-:Y:S01]  /*1880*/  IADD3 R25, R8, 0x7, RZ ;  /* 0x0000000708197810 */ /* 0x000fe20007ffe0ff */
[----:B------:R-:W-:Y:S01]  /*1890*/  @!P4 FADD.FTZ R20, R20, R24 ;  /* 0x000000181414c221 */ /* 0x000fe20000010000 */
[----:B------:R-:W-:Y:S02]  /*18a0*/  IADD3 R35, R8, 0x8, RZ ;  /* 0x0000000808237810 */ /* 0x000fe40007ffe0ff */
[----:B------:R-:W-:-:S13]  /*18b0*/  ISETP.EQ.OR P4, PT, R25, UR10, P3 ;  /* 0x0000000a19007c0c */ /* 0x000fda0009f82670 */
        /* <DEDUP_REMOVED lines=8> */
[----:B------:R-:W-:-:S09]  /*1940*/  @!P6 FADD.FTZ R21, R21, R27 ;  /* 0x0000001b1515e221 */ /* 0x000fd20000010000 */
[----:B------:R-:W-:Y:S01]  /*1950*/  @!P5 IMAD R23, R35, UR12, R0 ;  /* 0x0000000c2317dc24 */ /* 0x000fe2000f8e0200 */
[----:B------:R-:W-:-:S03]  /*1960*/  ISETP.EQ.OR P6, PT, R26, UR10, P3 ;  /* 0x0000000a1a007c0c */ /* 0x000fc60009fc2670 */
[----:B------:R-:W-:-:S06]  /*1970*/  @!P5 IMAD.WIDE.U32 R22, R23, 0x8, R10 ;  /* 0x000000081716d825 */ /* 0x000fcc00078e000a */
[----:B------:R-:W2:Y:S04]  /*1980*/  @!P5 LDG.E.64 R22, desc[UR8][R22.64] ;  /* 0x000000081616d981 */ /* 0x000ea8000c1e1b00 */
[----:B------:R-:W-:-:S04]  /*1990*/  @!P6 IMAD R27, R26, UR12, R0 ;  /* 0x0000000c1a1bec24 */ /* 0x000fc8000f8e0200 */
[----:B------:R-:W-:-:S06]  /*19a0*/  @!P6 IMAD.WIDE.U32 R26, R27, 0x8, R10 ;  /* 0x000000081b1ae825 */ /* 0x000fcc00078e000a */
[----:B------:R-:W4:Y:S01]  /*19b0*/  @!P6 LDG.E.64 R26, desc[UR8][R26.64] ;  /* 0x000000081a1ae981 */ /* 0x000f22000c1e1b00 */
[----:B---3--:R-:W-:Y:S01]  /*19c0*/  @!P4 FADD.FTZ R20, R20, R24 ;  /* 0x000000181414c221 */ /* 0x008fe20000010000 */
[----:B------:R-:W-:Y:S01]  /*19d0*/  @!P4 FADD.FTZ R21, R21, R25 ;  /* 0x000000191515c221 */ /* 0x000fe20000010000 */
[C---:B------:R-:W-:Y:S02]  /*19e0*/  IADD3 R25, R8.reuse, 0xa, RZ ;  /* 0x0000000a08197810 */ /* 0x040fe40007ffe0ff */
[----:B------:R-:W-:-:S04]  /*19f0*/  IADD3 R35, R8, 0xb, RZ ;  /* 0x0000000b08237810 */ /* 0x000fc80007ffe0ff */
[----:B------:R-:W-:Y:S01]  /*1a00*/  ISETP.EQ.OR P4, PT, R35, UR10, P3 ;  /* 0x0000000a23007c0c */ /* 0x000fe20009f82670 */
[----:B--2---:R-:W-:Y:S01]  /*1a10*/  @!P5 FADD.FTZ R20, R20, R22 ;  /* 0x000000161414d221 */ /* 0x004fe20000010000 */
[----:B------:R-:W-:Y:S01]  /*1a20*/  @!P5 FADD.FTZ R21, R21, R23 ;  /* 0x000000171515d221 */ /* 0x000fe20000010000 */
[----:B------:R-:W-:Y:S02]  /*1a30*/  ISETP.EQ.OR P5, PT, R25, UR10, P3 ;  /* 0x0000000a19007c0c */ /* 0x000fe40009fa2670 */
[----:B----4-:R-:W-:Y:S01]  /*1a40*/  @!P6 FADD.FTZ R20, R20, R26 ;  /* 0x0000001a1414e221 */ /* 0x010fe20000010000 */
[----:B------:R-:W-:-:S10]  /*1a50*/  IADD3 R26, R8, 0xc, RZ ;  /* 0x0000000c081a7810 */ /* 0x000fd40007ffe0ff */
[----:B------:R-:W-:Y:S02]  /*1a60*/  @!P5 IMAD R25, R25, UR12, R0 ;  /* 0x0000000c1919dc24 */ /* 0x000fe4000f8e0200 */
        /* <DEDUP_REMOVED lines=10> */
[C---:B------:R-:W-:Y:S01]  /*1b10*/  IADD3 R35, R8.reuse, 0xe, RZ ;  /* 0x0000000e08237810 */ /* 0x040fe20007ffe0ff */
[----:B--2---:R-:W-:Y:S01]  /*1b20*/  @!P5 FADD.FTZ R21, R21, R25 ;  /* 0x000000191515d221 */ /* 0x004fe20000010000 */
[----:B------:R-:W-:Y:S01]  /*1b30*/  IADD3 R25, R8, 0xd, RZ ;  /* 0x0000000d08197810 */ /* 0x000fe20007ffe0ff */
[----:B------:R-:W-:-:S03]  /*1b40*/  @!P5 FADD.FTZ R20, R20, R24 ;  /* 0x000000181414d221 */ /* 0x000fc60000010000 */
[----:B------:R-:W-:Y:S01]  /*1b50*/  ISETP.EQ.OR P5, PT, R25, UR10, P3 ;  /* 0x0000000a19007c0c */ /* 0x000fe20009fa2670 */
[----:B---3--:R-:W-:Y:S01]  /*1b60*/  @!P4 FADD.FTZ R20, R20, R22 ;  /* 0x000000161414c221 */ /* 0x008fe20000010000 */
[----:B------:R-:W-:Y:S01]  /*1b70*/  @!P4 FADD.FTZ R21, R21, R23 ;  /* 0x000000171515c221 */ /* 0x000fe20000010000 */
[----:B------:R-:W-:Y:S02]  /*1b80*/  ISETP.EQ.OR P4, PT, R35, UR10, P3 ;  /* 0x0000000a23007c0c */ /* 0x000fe40009f82670 */
[----:B----4-:R-:W-:Y:S01]  /*1b90*/  @!P6 FADD.FTZ R20, R20, R26 ;  /* 0x0000001a1414e221 */ /* 0x010fe20000010000 */
[----:B------:R-:W-:-:S07]  /*1ba0*/  IADD3 R26, R8, 0xf, RZ ;  /* 0x0000000f081a7810 */ /* 0x000fce0007ffe0ff */
        /* <DEDUP_REMOVED lines=21> */
.L_x_2654:
[----:B------:R-:W-:-:S13]  /*1d00*/  ISETP.GT.AND P4, PT, R9, 0x4, PT ;  /* 0x000000040900780c */ /* 0x000fda0003f84270 */
[----:B------:R-:W-:Y:S05]  /*1d10*/  @!P4 BRA `(.L_x_2656) ;  /* 0x0000000000ecc947 */ /* 0x000fea0003800000 */
[C---:B------:R-:W-:Y:S02]  /*1d20*/  ISETP.EQ.OR P0, PT, R8.reuse, UR10, P3 ;  /* 0x0000000a08007c0c */ /* 0x040fe40009f02670 */
[----:B------:R-:W-:-:S11]  /*1d30*/  IADD3 R23, R8, 0x1, RZ ;  /* 0x0000000108177810 */ /* 0x000fd60007ffe0ff */
[----:B------:R-:W-:-:S04]  /*1d40*/  @!P0 IMAD R25, R8, UR12, R0 ;  /* 0x0000000c08198c24 */ /* 0x000fc8000f8e0200 */
[----:B------:R-:W-:Y:S01]  /*1d50*/  @!P0 IMAD.WIDE.U32 R24, R25, 0x8, R10 ;  /* 0x0000000819188825 */ /* 0x000fe200078e000a */
[----:B------:R-:W-:-:S05]  /*1d60*/  ISETP.EQ.OR P4, PT, R23, UR10, P3 ;  /* 0x0000000a17007c0c */ /* 0x000fca0009f82670 */
[----:B------:R-:W2:Y:S08]  /*1d70*/  @!P0 LDG.E.64 R24, desc[UR8][R24.64] ;  /* 0x0000000818188981 */ /* 0x000eb0000c1e1b00 */
[----:B------:R-:W-:-:S04]  /*1d80*/  @!P4 IMAD R23, R23, UR12, R0 ;  /* 0x0000000c1717cc24 */ /* 0x000fc8000f8e0200 */
[----:B------:R-:W-:-:S06]  /*1d90*/  @!P4 IMAD.WIDE.U32 R22, R23, 0x8, R10 ;  /* 0x000000081716c825 */ /* 0x000fcc00078e000a */
[----:B------:R-:W3:Y:S01]  /*1da0*/  @!P4 LDG.E.64 R22, desc[UR8][R22.64] ;  /* 0x000000081616c981 */ /* 0x000ee2000c1e1b00 */
[C---:B------:R-:W-:Y:S02]  /*1db0*/  IADD3 R27, R8.reuse, 0x2, RZ ;  /* 0x00000002081b7810 */ /* 0x040fe40007ffe0ff */
[----:B------:R-:W-:Y:S02]  /*1dc0*/  IADD3 R26, R8, 0x3, RZ ;  /* 0x00000003081a7810 */ /* 0x000fe40007ffe0ff */
[----:B------:R-:W-:Y:S02]  /*1dd0*/  ISETP.EQ.OR P5, PT, R27, UR10, P3 ;  /* 0x0000000a1b007c0c */ /* 0x000fe40009fa2670 */
[----:B------:R-:W-:Y:S02]  /*1de0*/  ISETP.EQ.OR P6, PT, R26, UR10, P3 ;  /* 0x0000000a1a007c0c */ /* 0x000fe40009fc2670 */
[----:B------:R-:W-:Y:S01]  /*1df0*/  IADD3 R8, R8, 0x4, RZ ;  /* 0x0000000408087810 */ /* 0x000fe20007ffe0ff */
[----:B--2---:R-:W-:-:S08]  /*1e00*/  @!P0 FADD.FTZ R21, R21, R25 ;  /* 0x0000001915158221 */ /* 0x004fd00000010000 */
[----:B------:R-:W-:Y:S02]  /*1e10*/  @!P5 IMAD R25, R27, UR12, R0 ;  /* 0x0000000c1b19dc24 */ /* 0x000fe4000f8e0200 */
[----:B------:R-:W-:Y:S01]  /*1e20*/  @!P0 FADD.FTZ R20, R20, R24 ;  /* 0x0000001814148221 */ /* 0x000fe20000010000 */
[----:B------:R-:W-:Y:S01]  /*1e30*/  @!P6 IMAD R27, R26, UR12, R0 ;  /* 0x0000000c1a1bec24 */ /* 0x000fe2000f8e0200 */
[----:B------:R-:W-:Y:S01]  /*1e40*/  ISETP.EQ.OR P0, PT, R8, UR10, P3 ;  /* 0x0000000a08007c0c */ /* 0x000fe20009f02670 */
[----:B------:R-:W-:-:S04]  /*1e50*/  @!P5 IMAD.WIDE.U32 R24, R25, 0x8, R10 ;  /* 0x000000081918d825 */ /* 0x000fc800078e000a */
[----:B------:R-:W-:Y:S02]  /*1e60*/  @!P6 IMAD.WIDE.U32 R26, R27, 0x8, R10 ;  /* 0x000000081b1ae825 */ /* 0x000fe400078e000a */
[----:B------:R-:W2:Y:S04]  /*1e70*/  @!P5 LDG.E.64 R24, desc[UR8][R24.64] ;  /* 0x000000081818d981 */ /* 0x000ea8000c1e1b00 */
[----:B------:R-:W4:Y:S01]  /*1e80*/  @!P6 LDG.E.64 R26, desc[UR8][R26.64] ;  /* 0x000000081a1ae981 */ /* 0x000f22000c1e1b00 */
[----:B---3--:R-:W-:Y:S01]  /*1e90*/  @!P4 FADD.FTZ R21, R21, R23 ;  /* 0x000000171515c221 */ /* 0x008fe20000010000 */
[----:B------:R-:W-:Y:S02]  /*1ea0*/  @!P0 IMAD R23, R8, UR12, R0 ;  /* 0x0000000c08178c24 */ /* 0x000fe4000f8e0200 */
[----:B------:R-:W-:-:S02]  /*1eb0*/  @!P4 FADD.FTZ R20, R20, R22 ;  /* 0x000000161414c221 */ /* 0x000fc40000010000 */
[----:B------:R-:W-:-:S06]  /*1ec0*/  @!P0 IMAD.WIDE.U32 R22, R23, 0x8, R10 ;  /* 0x0000000817168825 */ /* 0x000fcc00078e000a */
[----:B------:R-:W3:Y:S01]  /*1ed0*/  @!P0 LDG.E.64 R22, desc[UR8][R22.64] ;  /* 0x0000000816168981 */ /* 0x000ee2000c1e1b00 */
[C---:B------:R-:W-:Y:S01]  /*1ee0*/  IADD3 R35, R8.reuse, 0x2, RZ ;  /* 0x0000000208237810 */ /* 0x040fe20007ffe0ff */
[----:B--2---:R-:W-:Y:S01]  /*1ef0*/  @!P5 FADD.FTZ R21, R21, R25 ;  /* 0x000000191515d221 */ /* 0x004fe20000010000 */
[----:B------:R-:W-:Y:S01]  /*1f00*/  IADD3 R25, R8, 0x1, RZ ;  /* 0x0000000108197810 */ /* 0x000fe20007ffe0ff */
[----:B------:R-:W-:Y:S02]  /*1f10*/  @!P5 FADD.FTZ R20, R20, R24 ;  /* 0x000000181414d221 */ /* 0x000fe40000010000 */
[----:B----4-:R-:W-:Y:S01]  /*1f20*/  @!P6 FADD.FTZ R21, R21, R27 ;  /* 0x0000001b1515e221 */ /* 0x010fe20000010000 */
[----:B------:R-:W-:Y:S01]  /*1f30*/  ISETP.EQ.OR P5, PT, R25, UR10, P3 ;  /* 0x0000000a19007c0c */ /* 0x000fe20009fa2670 */
[----:B------:R-:W-:Y:S01]  /*1f40*/  @!P6 FADD.FTZ R20, R20, R26 ;  /* 0x0000001a1414e221 */ /* 0x000fe20000010000 */
[----:B------:R-:W-:Y:S02]  /*1f50*/  ISETP.EQ.OR P6, PT, R35, UR10, P3 ;  /* 0x0000000a23007c0c */ /* 0x000fe40009fc2670 */
[----:B------:R-:W-:-:S04]  /*1f60*/  IADD3 R27, R8, 0x3, RZ ;  /* 0x00000003081b7810 */ /* 0x000fc80007ffe0ff */
[----:B------:R-:W-:-:S05]  /*1f70*/  ISETP.EQ.OR P4, PT, R27, UR10, P3 ;  /* 0x0000000a1b007c0c */ /* 0x000fca0009f82670 */
[--C-:B------:R-:W-:Y:S02]  /*1f80*/  @!P5 IMAD R25, R25, UR12, R0.reuse ;  /* 0x0000000c1919dc24 */ /* 0x100fe4000f8e0200 */
[----:B---3--:R-:W-:Y:S01]  /*1f90*/  @!P0 FADD.FTZ R21, R21, R23 ;  /* 0x0000001715158221 */ /* 0x008fe20000010000 */
[----:B------:R-:W-:Y:S02]  /*1fa0*/  @!P6 IMAD R23, R35, UR12, R0 ;  /* 0x0000000c2317ec24 */ /* 0x000fe4000f8e0200 */
[----:B------:R-:W-:Y:S01]  /*1fb0*/  @!P0 FADD.FTZ R20, R20, R22 ;  /* 0x0000001614148221 */ /* 0x000fe20000010000 */
[----:B------:R-:W-:-:S04]  /*1fc0*/  @!P5 IMAD.WIDE.U32 R24, R25, 0x8, R10 ;  /* 0x000000081918d825 */ /* 0x000fc800078e000a */
[----:B------:R-:W-:Y:S02]  /*1fd0*/  @!P4 IMAD R26, R27, UR12, R0 ;  /* 0x0000000c1b1acc24 */ /* 0x000fe4000f8e0200 */
[--C-:B------:R-:W-:Y:S01]  /*1fe0*/  @!P6 IMAD.WIDE.U32 R22, R23, 0x8, R10.reuse ;  /* 0x000000081716e825 */ /* 0x100fe200078e000a */
[----:B------:R-:W2:Y:S03]  /*1ff0*/  @!P5 LDG.E.64 R24, desc[UR8][R24.64] ;  /* 0x000000081818d981 */ /* 0x000ea6000c1e1b00 */
        /* <DEDUP_REMOVED lines=13> */
.L_x_2656:
[----:B------:R-:W-:-:S13]  /*20d0*/  ISETP.NE.OR P0, PT, R9, RZ, P0 ;  /* 0x000000ff0900720c */ /* 0x000fda0000705670 */
[----:B------:R-:W-:Y:S05]  /*20e0*/  @!P0 BRA `(.L_x_2652) ;  /* 0x00000000007c8947 */ /* 0x000fea0003800000 */
.L_x_2653:
        /* <DEDUP_REMOVED lines=10> */
[----:B------:R-:W-:-:S04]  /*2190*/  @!P6 IMAD R25, R25, UR12, R0 ;  /* 0x0000000c1919ec24 */ /* 0x000fc8000f8e0200 */
[----:B------:R-:W-:-:S06]  /*21a0*/  @!P6 IMAD.WIDE.U32 R24, R25, 0x8, R10 ;  /* 0x000000081918e825 */ /* 0x000fcc00078e000a */
[----:B------:R-:W3:Y:S01]  /*21b0*/  @!P6 LDG.E.64 R24, desc[UR8][R24.64] ;  /* 0x000000081818e981 */ /* 0x000ee2000c1e1b00 */
[----:B--2---:R-:W-:Y:S01]  /*21c0*/  @!P5 FADD.FTZ R21, R21, R23 ;  /* 0x000000171515d221 */ /* 0x004fe20000010000 */
[----:B------:R-:W-:Y:S02]  /*21d0*/  @!P4 IMAD R23, R27, UR12, R0 ;  /* 0x0000000c1b17cc24 */ /* 0x000fe4000f8e0200 */
[----:B------:R-:W-:Y:S01]  /*21e0*/  @!P5 FADD.FTZ R20, R20, R22 ;  /* 0x000000161414d221 */ /* 0x000fe20000010000 */
[----:B------:R-:W-:Y:S02]  /*21f0*/  @!P0 IMAD R27, R26, UR12, R0 ;  /* 0x0000000c1a1b8c24 */ /* 0x000fe4000f8e0200 */
[----:B------:R-:W-:-:S04]  /*2200*/  @!P4 IMAD.WIDE.U32 R22, R23, 0x8, R10 ;  /* 0x000000081716c825 */ /* 0x000fc800078e000a */
[----:B------:R-:W-:Y:S02]  /*2210*/  @!P0 IMAD.WIDE.U32 R26, R27, 0x8, R10 ;  /* 0x000000081b1a8825 */ /* 0x000fe400078e000a */
[----:B------:R-:W2:Y:S04]  /*2220*/  @!P4 LDG.E.64 R22, desc[UR8][R22.64] ;  /* 0x000000081616c981 */ /* 0x000ea8000c1e1b00 */
[----:B------:R-:W4:Y:S01]  /*2230*/  @!P0 LDG.E.64 R26, desc[UR8][R26.64] ;  /* 0x000000081a1a8981 */ /* 0x000f22000c1e1b00 */
[----:B------:R-:W-:-:S04]  /*2240*/  IADD3 R9, R9, -0x4, RZ ;  /* 0xfffffffc09097810 */ /* 0x000fc80007ffe0ff */
[----:B------:R-:W-:Y:S01]  /*2250*/  ISETP.NE.AND P5, PT, R9, RZ, PT ;  /* 0x000000ff0900720c */ /* 0x000fe20003fa5270 */
[----:B---3--:R-:W-:Y:S01]  /*2260*/  @!P6 FADD.FTZ R20, R20, R24 ;  /* 0x000000181414e221 */ /* 0x008fe20000010000 */
[----:B------:R-:W-:Y:S01]  /*2270*/  @!P6 FADD.FTZ R21, R21, R25 ;  /* 0x000000191515e221 */ /* 0x000fe20000010000 */
[----:B------:R-:W-:Y:S02]  /*2280*/  IADD3 R8, R8, 0x4, RZ ;  /* 0x0000000408087810 */ /* 0x000fe40007ffe0ff */
[----:B--2---:R-:W-:Y:S01]  /*2290*/  @!P4 FADD.FTZ R20, R20, R22 ;  /* 0x000000161414c221 */ /* 0x004fe20000010000 */
[----:B------:R-:W-:-:S03]  /*22a0*/  @!P4 FADD.FTZ R21, R21, R23 ;  /* 0x000000171515c221 */ /* 0x000fc60000010000 */
[----:B----4-:R-:W-:Y:S01]  /*22b0*/  @!P0 FADD.FTZ R20, R20, R26 ;  /* 0x0000001a14148221 */ /* 0x010fe20000010000 */
[----:B------:R-:W-:-:S03]  /*22c0*/  @!P0 FADD.FTZ R21, R21, R27 ;  /* 0x0000001b15158221 */ /* 0x000fc60000010000 */
[----:B------:R-:W-:Y:S05]  /*22d0*/  @P5 BRA `(.L_x_2653) ;  /* 0xfffffffc00845947 */ /* 0x000fea000383ffff */
.L_x_2652:
        /* <DEDUP_REMOVED lines=11> */
.L_x_2658:
[----:B------:R-:W-:Y:S05]  /*2390*/  BSYNC B0 ;  /* 0x0000000000007941 */ /* 0x000fea0003800000 */
.L_x_2657:
        /* <DEDUP_REMOVED lines=16> */
.L_x_2649:
        /* <DEDUP_REMOVED lines=10> */
[----:B------:R-:W-:-:S03]  /*2540*/  ULDC.64 UR18, c[0x0][0x230] ;  /* 0x00008c0000127ab9 */ /* 0x000fc60000000a00 */
[C---:B------:R-:W-:Y:S02]  /*2550*/  SHF.L.U64.HI R12, R14.reuse, 0x1, R11 ;  /* 0x000000010e0c7819 */ /* 0x040fe4000001020b */
[----:B------:R-:W-:-:S04]  /*2560*/  SHF.L.U32 R14, R14, 0x1, RZ ;  /* 0x000000010e0e7819 */ /* 0x000fc800000006ff */
[----:B------:R-:W-:Y:S01]  /*2570*/  IADD3 R10, P4, R14, UR16, RZ ;  /* 0x000000100e0a7c10 */ /* 0x000fe2000ff9e0ff */
[----:B0-----:R-:W0:Y:S01]  /*2580*/  @!P0 LDC.64 R8, c[0x0][0x218] ;  /* 0x00008600ff088b82 */ /* 0x001e220000000a00 */
[----:B------:R-:W-:Y:S01]  /*2590*/  @!P0 FMUL.FTZ R23, R21, UR14 ;  /* 0x0000000e15178c20 */ /* 0x000fe20008410000 */
[----:B------:R-:W-:Y:S01]  /*25a0*/  @!P0 FMUL.FTZ R22, R20, UR14 ;  /* 0x0000000e14168c20 */ /* 0x000fe20008410000 */
[----:B------:R-:W-:Y:S01]  /*25b0*/  IADD3.X R11, R12, UR17, RZ, P4, !PT ;  /* 0x000000110c0b7c10 */ /* 0x000fe2000a7fe4ff */
[----:B------:R-:W-:Y:S01]  /*25c0*/  HADD2.F32 R35, -RZ, R28.H0_H0 ;  /* 0x2000001cff237230 */ /* 0x000fe20000004100 */
[----:B------:R-:W-:Y:S01]  /*25d0*/  IADD3 R14, P5, R14, UR18, RZ ;  /* 0x000000120e0e7c10 */ /* 0x000fe2000ffbe0ff */
[----:B------:R-:W-:Y:S01]  /*25e0*/  HADD2.F32 R27, -RZ, R4.H0_H0 ;  /* 0x20000004ff1b7230 */ /* 0x000fe20000004100 */
[----:B------:R-:W-:Y:S01]  /*25f0*/  ULDC.64 UR16, c[0x0][0x278] ;  /* 0x00009e0000107ab9 */ /* 0x000fe20000000a00 */
[----:B-1----:R-:W-:-:S09]  /*2600*/  ULEA UR6, UR7, UR6, 0x18 ;  /* 0x0000000607067291 */ /* 0x002fd2000f8ec03f */
[----:B------:R1:W-:Y:S01]  /*2610*/  @!P3 STS.64 [UR6+0x30], R20 ;  /* 0x00003014ff00b988 */ /* 0x0003e20008000a06 */
[----:B0-----:R-:W-:Y:S01]  /*2620*/  @!P0 IMAD.WIDE R8, R15, 0x8, R8 ;  /* 0x000000080f088825 */ /* 0x001fe200078e0208 */
[----:B------:R-:W-:-:S04]  /*2630*/  IADD3.X R15, R12, UR19, RZ, P5, !PT ;  /* 0x000000130c0f7c10 */ /* 0x000fc8000affe4ff */
[----:B------:R0:W-:Y:S01]  /*2640*/  @!P0 STG.E.64 desc[UR8][R8.64], R22 ;  /* 0x0000001608008986 */ /* 0x0001e2000c101b08 */
[----:B------:R-:W-:Y:S06]  /*2650*/  BAR.SYNC.DEFER_BLOCKING 0x0 ;  /* 0x0000000000007b1d */ /* 0x000fec0000010000 */
[----:B------:R-:W2:Y:S04]  /*2660*/  LDG.E.U16 R25, desc[UR8][R10.64] ;  /* 0x000000080a197981 */ /* 0x000ea8000c1e1500 */
[----:B------:R-:W3:Y:S04]  /*2670*/  LDG.E.U16 R12, desc[UR8][R14.64] ;  /* 0x000000080e0c7981 */ /* 0x000ee8000c1e1500 */
[----:B-1----:R1:W4:Y:S04]  /*2680*/  LDG.E.U16 R20, desc[UR8][R10.64+0x2] ;  /* 0x000002080a147981 */ /* 0x002328000c1e1500 */
[----:B------:R5:W4:Y:S01]  /*2690*/  LDG.E.U16 R21, desc[UR8][R14.64+0x2] ;  /* 0x000002080e157981 */ /* 0x000b22000c1e1500 */
[----:B------:R-:W-:Y:S01]  /*26a0*/  ISETP.NE.AND P5, PT, RZ, UR13, PT ;  /* 0x0000000dff007c0c */ /* 0x000fe2000bfa5270 */
[----:B0-----:R-:W-:-:S02]  /*26b0*/  HADD2.F32 R22, -RZ, R3.H1_H1 ;  /* 0x30000003ff167230 */ /* 0x001fc40000004100 */
[----:B------:R-:W0:Y:S01]  /*26c0*/  LDS.64 R8, [UR6+0x30] ;  /* 0x00003006ff087984 */ /* 0x000e220008000a00 */
[----:B-1----:R-:W-:Y:S02]  /*26d0*/  HADD2.F32 R10, -RZ, R3.H0_H0 ;  /* 0x20000003ff0a7230 */ /* 0x002fe40000004100 */
[----:B------:R-:W-:Y:S02]  /*26e0*/  HADD2.F32 R11, -RZ, R5.H0_H0 ;  /* 0x20000005ff0b7230 */ /* 0x000fe40000004100 */
[--C-:B-----5:R-:W-:Y:S02]  /*26f0*/  HADD2.F32 R15, -RZ, R13.reuse.H0_H0 ;  /* 0x2000000dff0f7230 */ /* 0x120fe40000004100 */
[----:B------:R-:W-:Y:S02]  /*2700*/  HADD2.F32 R13, -RZ, R13.H1_H1 ;  /* 0x3000000dff0d7230 */ /* 0x000fe40000004100 */
[----:B0-----:R-:W-:-:S04]  /*2710*/  FMUL.FTZ R24, R8, UR14 ;  /* 0x0000000e08187c20 */ /* 0x001fc80008410000 */
[----:B------:R-:W-:Y:S01]  /*2720*/  FMUL.FTZ R26, R24, R24 ;  /* 0x00000018181a7220 */ /* 0x000fe20000410000 */
[--C-:B------:R-:W-:Y:S01]  /*2730*/  FADD.FTZ R8, R35, -R24.reuse ;  /* 0x8000001823087221 */ /* 0x100fe20000010000 */
[----:B------:R-:W-:Y:S02]  /*2740*/  HADD2.F32 R35, -RZ, R6.H0_H0 ;  /* 0x20000006ff237230 */ /* 0x000fe40000004100 */
[----:B------:R-:W-:Y:S01]  /*2750*/  FADD.FTZ R15, R15, -R24 ;  /* 0x800000180f0f7221 */ /* 0x000fe20000010000 */
[----:B------:R-:W-:Y:S01]  /*2760*/  FFMA.FTZ R26, R9, UR14, -R26 ;  /* 0x0000000e091a7c23 */ /* 0x000fe2000801081a */
[--C-:B------:R-:W-:Y:S02]  /*2770*/  HADD2.F32 R9, -RZ, R29.reuse.H0_H0 ;  /* 0x2000001dff097230 */ /* 0x100fe40000004100 */
[--C-:B------:R-:W-:Y:S01]  /*2780*/  FADD.FTZ R11, R11, -R24.reuse ;  /* 0x800000180b0b7221 */ /* 0x100fe20000010000 */
[----:B------:R-:W-:Y:S01]  /*2790*/  FADD.FTZ R35, R35, -R24 ;  /* 0x8000001823237221 */ /* 0x000fe20000010000 */
[----:B------:R-:W-:Y:S01]  /*27a0*/  HADD2.F32 R29, -RZ, R29.H1_H1 ;  /* 0x3000001dff1d7230 */ /* 0x000fe20000004100 */
[----:B------:R-:W-:-:S04]  /*27b0*/  FSETP.GTU.FTZ.AND P0, PT, R26, RZ, PT ;  /* 0x000000ff1a00720b */ /* 0x000fc80003f1c000 */
[----:B------:R-:W-:-:S09]  /*27c0*/  FADD.FTZ R29, R29, -R24 ;  /* 0x800000181d1d7221 */ /* 0x000fd20000010000 */
[----:B------:R-:W-:Y:S01]  /*27d0*/  VOTEU.ANY UP0, P0 ;  /* 0x00000000003f7886 */ /* 0x000fe20000000100 */
[----:B------:R-:W-:-:S04]  /*27e0*/  PLOP3.LUT P0, PT, PT, PT, UP0, 0x80, 0x0 ;  /* 0x000000000000781c */ /* 0x000fc80003f0f008 */
[----:B------:R-:W-:-:S09]  /*27f0*/  @UP0 ULDC UR6, c[0x0][0x238] ;  /* 0x00008e0000060ab9 */ /* 0x000fd20000000800 */
[----:B------:R-:W-:Y:S01]  /*2800*/  @P0 FADD.FTZ R26, R26, UR6 ;  /* 0x000000061a1a0e21 */ /* 0x000fe20008010000 */
[----:B------:R-:W-:-:S05]  /*2810*/  UMOV UR6, 0x3f800000 ;  /* 0x3f80000000067882 */ /* 0x000fca0000000000 */
[----:B------:R-:W0:Y:S02]  /*2820*/  @P0 MUFU.RSQ R26, R26 ;  /* 0x0000001a001a0308 */ /* 0x000e240000001400 */
[----:B0-----:R-:W-:Y:S01]  /*2830*/  @P0 R2UR UR7, R26 ;  /* 0x000000001a0702ca */ /* 0x001fe200000e0000 */
[----:B------:R-:W-:Y:S01]  /*2840*/  HADD2.F32 R26, -RZ, R28.H1_H1 ;  /* 0x3000001cff1a7230 */ /* 0x000fe20000004100 */
[----:B------:R-:W-:Y:S01]  /*2850*/  ISETP.GE.U32.AND P0, PT, R31, UR16, PT ;  /* 0x000000101f007c0c */ /* 0x000fe2000bf06070 */
[----:B------:R-:W-:-:S03]  /*2860*/  HADD2.F32 R28, -RZ, R6.H1_H1 ;  /* 0x30000006ff1c7230 */ /* 0x000fc60000004100 */
[----:B------:R-:W-:Y:S01]  /*2870*/  ISETP.GE.AND.EX P0, PT, R36, UR17, PT, P0 ;  /* 0x0000001124007c0c */ /* 0x000fe2000bf06300 */
[----:B------:R-:W-:-:S03]  /*2880*/  FADD.FTZ R26, R26, -R24 ;  /* 0x800000181a1a7221 */ /* 0x000fc60000010000 */
[----:B------:R-:W-:-:S03]  /*2890*/  ISETP.LT.U32.AND P0, PT, R33, 0x80, !P0 ;  /* 0x000000802100780c */ /* 0x000fc60004701070 */
[----:B------:R-:W-:Y:S02]  /*28a0*/  @UP0 UMOV UR6, UR7 ;  /* 0x0000000700060c82 */ /* 0x000fe40008000000 */
[----:B------:R-:W-:Y:S01]  /*28b0*/  FMUL.FTZ R15, R15, UR6 ;  /* 0x000000060f0f7c20 */ /* 0x000fe20008410000 */
[----:B------:R-:W-:Y:S01]  /*28c0*/  FMUL.FTZ R8, R8, UR6 ;  /* 0x0000000608087c20 */ /* 0x000fe20008410000 */
[----:B------:R-:W-:Y:S01]  /*28d0*/  FMUL.FTZ R11, R11, UR6 ;  /* 0x000000060b0b7c20 */ /* 0x000fe20008410000 */
[----:B------:R-:W-:Y:S01]  /*28e0*/  FMUL.FTZ R35, R35, UR6 ;  /* 0x0000000623237c20 */ /* 0x000fe20008410000 */
[----:B------:R-:W-:Y:S01]  /*28f0*/  FMUL.FTZ R29, R29, UR6 ;  /* 0x000000061d1d7c20 */ /* 0x000fe20008410000 */
[----:B--2---:R-:W-:Y:S01]  /*2900*/  SHF.L.U32 R23, R25, 0x10, RZ ;  /* 0x0000001019177819 */ /* 0x004fe200000006ff */
[--C-:B------:R-:W-:Y:S01]  /*2910*/  FADD.FTZ R25, R9, -R24.reuse ;  /* 0x8000001809197221 */ /* 0x100fe20000010000 */
[--C-:B------:R-:W-:Y:S01]  /*2920*/  FADD.FTZ R9, R10, -R24.reuse ;  /* 0x800000180a097221 */ /* 0x100fe20000010000 */
[--C-:B------:R-:W-:Y:S01]  /*2930*/  FADD.FTZ R10, R27, -R24.reuse ;  /* 0x800000181b0a7221 */ /* 0x100fe20000010000 */
[----:B------:R-:W-:Y:S01]  /*2940*/  HADD2.F32 R27, -RZ, R7.H0_H0 ;  /* 0x20000007ff1b7230 */ /* 0x000fe20000004100 */
[----:B---3--:R-:W-:Y:S01]  /*2950*/  SHF.L.U32 R14, R12, 0x10, RZ ;  /* 0x000000100c0e7819 */ /* 0x008fe200000006ff */
[----:B------:R-:W-:Y:S01]  /*2960*/  FMUL.FTZ R25, R25, UR6 ;  /* 0x0000000619197c20 */ /* 0x000fe20008410000 */
[----:B------:R-:W-:Y:S01]  /*2970*/  FMUL.FTZ R9, R9, UR6 ;  /* 0x0000000609097c20 */ /* 0x000fe20008410000 */
[----:B------:R-:W-:Y:S01]  /*2980*/  FMUL.FTZ R10, R10, UR6 ;  /* 0x000000060a0a7c20 */ /* 0x000fe20008410000 */
[----:B------:R-:W-:Y:S01]  /*2990*/  FADD.FTZ R27, R27, -R24 ;  /* 0x800000181b1b7221 */ /* 0x000fe20000010000 */
[C-C-:B------:R-:W-:Y:S01]  /*29a0*/  FFMA.FTZ R25, R23.reuse, R25, R14.reuse ;  /* 0x0000001917197223 */ /* 0x140fe2000001000e */
[C-C-:B------:R-:W-:Y:S01]  /*29b0*/  FFMA.FTZ R15, R23.reuse, R15, R14.reuse ;  /* 0x0000000f170f7223 */ /* 0x140fe2000001000e */
[--C-:B------:R-:W-:Y:S01]  /*29c0*/  FFMA.FTZ R8, R23, R8, R14.reuse ;  /* 0x0000000817087223 */ /* 0x100fe2000001000e */
[----:B------:R-:W-:Y:S01]  /*29d0*/  FMUL.FTZ R27, R27, UR6 ;  /* 0x000000061b1b7c20 */ /* 0x000fe20008410000 */
[C-C-:B------:R-:W-:Y:S01]  /*29e0*/  FFMA.FTZ R9, R23.reuse, R9, R14.reuse ;  /* 0x0000000917097223 */ /* 0x140fe2000001000e */
[C-C-:B------:R-:W-:Y:S01]  /*29f0*/  FFMA.FTZ R10, R23.reuse, R10, R14.reuse ;  /* 0x0000000a170a7223 */ /* 0x140fe2000001000e */
[C-C-:B------:R-:W-:Y:S01]  /*2a00*/  FFMA.FTZ R11, R23.reuse, R11, R14.reuse ;  /* 0x0000000b170b7223 */ /* 0x140fe2000001000e */
[C-C-:B------:R-:W-:Y:S01]  /*2a10*/  FFMA.FTZ R12, R23.reuse, R35, R14.reuse ;  /* 0x00000023170c7223 */ /* 0x140fe2000001000e */
[----:B------:R-:W-:Y:S01]  /*2a20*/  FFMA.FTZ R14, R23, R27, R14 ;  /* 0x0000001b170e7223 */ /* 0x000fe2000001000e */
[----:B------:R-:W-:Y:S01]  /*2a30*/  HADD2.F32 R23, -RZ, R4.H1_H1 ;  /* 0x30000004ff177230 */ /* 0x000fe20000004100 */
[----:B----4-:R-:W-:Y:S01]  /*2a40*/  SHF.L.U32 R3, R20, 0x10, RZ ;  /* 0x0000001014037819 */ /* 0x010fe200000006ff */
[----:B------:R-:W-:Y:S01]  /*2a50*/  HADD2.F32 R27, -RZ, R5.H1_H1 ;  /* 0x30000005ff1b7230 */ /* 0x000fe20000004100 */
[----:B------:R-:W-:Y:S01]  /*2a60*/  SHF.L.U32 R4, R21, 0x10, RZ ;  /* 0x0000001015047819 */ /* 0x000fe200000006ff */
[----:B------:R-:W-:-:S02]  /*2a70*/  HADD2.F32 R35, -RZ, R7.H1_H1 ;  /* 0x30000007ff237230 */ /* 0x000fc40000004100 */
[--C-:B------:R-:W-:Y:S01]  /*2a80*/  FADD.FTZ R20, R13, -R24.reuse ;  /* 0x800000180d147221 */ /* 0x100fe20000010000 */
[--C-:B------:R-:W-:Y:S01]  /*2a90*/  FADD.FTZ R5, R22, -R24.reuse ;  /* 0x8000001816057221 */ /* 0x100fe20000010000 */
[--C-:B------:R-:W-:Y:S01]  /*2aa0*/  FADD.FTZ R6, R23, -R24.reuse ;  /* 0x8000001817067221 */ /* 0x100fe20000010000 */
[--C-:B------:R-:W-:Y:S01]  /*2ab0*/  FADD.FTZ R7, R27, -R24.reuse ;  /* 0x800000181b077221 */ /* 0x100fe20000010000 */
[--C-:B------:R-:W-:Y:S01]  /*2ac0*/  FADD.FTZ R13, R28, -R24.reuse ;  /* 0x800000181c0d7221 */ /* 0x100fe20000010000 */
[----:B------:R-:W-:Y:S01]  /*2ad0*/  FADD.FTZ R24, R35, -R24 ;  /* 0x8000001823187221 */ /* 0x000fe20000010000 */
[----:B------:R-:W-:Y:S01]  /*2ae0*/  FMUL.FTZ R27, R20, UR6 ;  /* 0x00000006141b7c20 */ /* 0x000fe20008410000 */
        /* <DEDUP_REMOVED lines=12> */
.L_x_2659:
[----:B------:R-:W-:Y:S04]  /*2bb0*/  BSSY B0, `(.L_x_2660) ;  /* 0x000000f000007945 */ /* 0x000fe80003800000 */
[----:B------:R-:W-:Y:S05]  /*2bc0*/  @P1 BRA `(.L_x_2661) ;  /* 0x0000000000341947 */ /* 0x000fea0003800000 */
        /* <DEDUP_REMOVED lines=13> */
.L_x_2661:
[----:B------:R-:W-:Y:S05]  /*2ca0*/  BSYNC B0 ;  /* 0x0000000000007941 */ /* 0x000fea0003800000 */
.L_x_2660:
[----:B------:R-:W-:Y:S01]  /*2cb0*/  FMUL.FTZ R26, R26, UR6 ;  /* 0x000000061a1a7c20 */ /* 0x000fe20008410000 */
        /* <DEDUP_REMOVED lines=12> */
.L_x_2662:
        /* <DEDUP_REMOVED lines=14> */
.L_x_2664:
[----:B------:R-:W-:Y:S05]  /*2e60*/  BSYNC B0 ;  /* 0x0000000000007941 */ /* 0x000fea0003800000 */
.L_x_2663:
        /* <DEDUP_REMOVED lines=12> */
.L_x_2665:
[----:B------:R-:W-:Y:S04]  /*2f30*/  BSSY B0, `(.L_x_2666) ;  /* 0x0000010000007945 */ /* 0x000fe80003800000 */
[----:B------:R-:W-:Y:S05]  /*2f40*/  @P2 BRA `(.L_x_2667) ;  /* 0x0000000000382947 */ /* 0x000fea0003800000 */
[----:B0-----:R-:W-:Y:S01]  /*2f50*/  IADD3 R23, R2, 0x40, RZ ;  /* 0x0000004002177810 */ /* 0x001fe20007ffe0ff */
[----:B------:R-:W-:Y:S01]  /*2f60*/  ULDC.64 UR14, c[0x0][0x270] ;  /* 0x00009c00000e7ab9 */ /* 0x000fe20000000a00 */
[----:B------:R-:W-:Y:S02]  /*2f70*/  MOV R21, R19 ;  /* 0x0000001300157202 */ /* 0x000fe40000000f00 */
[----:B------:R-:W-:Y:S02]  /*2f80*/  SHF.R.S32.HI R20, RZ, 0x1f, R23 ;  /* 0x0000001fff147819 */ /* 0x000fe40000011417 */
[----:B------:R-:W-:-:S03]  /*2f90*/  F2FP.F16.F32.PACK_AB R15, R15, R8 ;  /* 0x000000080f0f723e */ /* 0x000fc600000000ff */
        /* <DEDUP_REMOVED lines=9> */
.L_x_2667:
[----:B------:R-:W-:Y:S05]  /*3030*/  BSYNC B0 ;  /* 0x0000000000007941 */ /* 0x000fea0003800000 */
.L_x_2666:
[C---:B------:R-:W-:Y:S01]  /*3040*/  IADD3 R27, R2.reuse, 0x60, RZ ;  /* 0x00000060021b7810 */ /* 0x040fe20007ffe0ff */
[----:B0-----:R-:W-:Y:S01]  /*3050*/  FMUL.FTZ R25, R13, UR6 ;  /* 0x000000060d197c20 */ /* 0x001fe20008410000 */
[----:B-1----:R-:W-:Y:S01]  /*3060*/  IADD3 R22, R2, 0x80, RZ ;  /* 0x0000008002167810 */ /* 0x002fe20007ffe0ff */
[----:B------:R-:W-:Y:S01]  /*3070*/  FMUL.FTZ R6, R6, UR6 ;  /* 0x0000000606067c20 */ /* 0x000fe20008410000 */
[C---:B------:R-:W-:Y:S01]  /*3080*/  IADD3 R8, R2.reuse, 0xa0, RZ ;  /* 0x000000a002087810 */ /* 0x040fe20007ffe0ff */
[----:B------:R-:W-:Y:S01]  /*3090*/  FMUL.FTZ R7, R7, UR6 ;  /* 0x0000000607077c20 */ /* 0x000fe20008410000 */
[----:B------:R-:W-:Y:S01]  /*30a0*/  IADD3 R15, R2, 0xc0, RZ ;  /* 0x000000c0020f7810 */ /* 0x000fe20007ffe0ff */
[----:B------:R-:W-:Y:S01]  /*30b0*/  FMUL.FTZ R29, R24, UR6 ;  /* 0x00000006181d7c20 */ /* 0x000fe20008410000 */
[----:B------:R-:W-:Y:S01]  /*30c0*/  ISETP.GE.U32.AND P4, PT, R27, UR16, PT ;  /* 0x000000101b007c0c */ /* 0x000fe2000bf86070 */
[----:B------:R-:W-:Y:S01]  /*30d0*/  FMUL.FTZ R5, R5, UR6 ;  /* 0x0000000605057c20 */ /* 0x000fe20008410000 */
[----:B------:R-:W-:Y:S01]  /*30e0*/  ISETP.GE.U32.AND P0, PT, R22, UR16, PT ;  /* 0x0000001016007c0c */ /* 0x000fe2000bf06070 */
[C-C-:B------:R-:W-:Y:S01]  /*30f0*/  FFMA.FTZ R24, R3.reuse, R25, R4.reuse ;  /* 0x0000001903187223 */ /* 0x140fe20000010004 */
[----:B------:R-:W-:Y:S01]  /*3100*/  ISETP.GE.U32.AND P1, PT, R8, UR16, PT ;  /* 0x0000001008007c0c */ /* 0x000fe2000bf26070 */
[--C-:B------:R-:W-:Y:S01]  /*3110*/  FFMA.FTZ R13, R3, R6, R4.reuse ;  /* 0x00000006030d7223 */ /* 0x100fe20000010004 */
[----:B------:R-:W-:Y:S01]  /*3120*/  ISETP.GE.U32.AND P2, PT, R15, UR16, PT ;  /* 0x000000100f007c0c */ /* 0x000fe2000bf46070 */
[C-C-:B------:R-:W-:Y:S01]  /*3130*/  FFMA.FTZ R23, R3.reuse, R7, R4.reuse ;  /* 0x0000000703177223 */ /* 0x140fe20000010004 */
[----:B------:R-:W-:Y:S01]  /*3140*/  ISETP.GE.U32.AND P3, PT, R30, UR16, PT ;  /* 0x000000101e007c0c */ /* 0x000fe2000bf66070 */
[C-C-:B------:R-:W-:Y:S01]  /*3150*/  FFMA.FTZ R25, R3.reuse, R29, R4.reuse ;  /* 0x0000001d03197223 */ /* 0x140fe20000010004 */
[----:B------:R-:W-:Y:S01]  /*3160*/  SHF.R.S32.HI R28, RZ, 0x1f, R27 ;  /* 0x0000001fff1c7819 */ /* 0x000fe2000001141b */
[----:B------:R-:W-:Y:S01]  /*3170*/  FFMA.FTZ R3, R3, R5, R4 ;  /* 0x0000000503037223 */ /* 0x000fe20000010004 */
[----:B------:R-:W-:-:S02]  /*3180*/  SHF.R.S32.HI R26, RZ, 0x1f, R22 ;  /* 0x0000001fff1a7819 */ /* 0x000fc40000011416 */
[----:B------:R-:W-:Y:S02]  /*3190*/  SHF.R.S32.HI R20, RZ, 0x1f, R8 ;  /* 0x0000001fff147819 */ /* 0x000fe40000011408 */
[----:B------:R-:W-:Y:S02]  /*31a0*/  SHF.R.S32.HI R21, RZ, 0x1f, R15 ;  /* 0x0000001fff157819 */ /* 0x000fe4000001140f */
[----:B------:R-:W-:Y:S02]  /*31b0*/  ISETP.GE.AND.EX P4, PT, R28, UR17, PT, P4 ;  /* 0x000000111c007c0c */ /* 0x000fe4000bf86340 */
[----:B------:R-:W-:Y:S02]  /*31c0*/  ISETP.GE.AND.EX P0, PT, R26, UR17, PT, P0 ;  /* 0x000000111a007c0c */ /* 0x000fe4000bf06300 */
[----:B------:R-:W-:Y:S02]  /*31d0*/  ISETP.GE.AND.EX P1, PT, R20, UR17, PT, P1 ;  /* 0x0000001114007c0c */ /* 0x000fe4000bf26310 */
[----:B------:R-:W-:-:S02]  /*31e0*/  ISETP.GE.AND.EX P2, PT, R21, UR17, PT, P2 ;  /* 0x0000001115007c0c */ /* 0x000fc4000bf46320 */
[----:B------:R-:W-:Y:S02]  /*31f0*/  ISETP.GE.AND.EX P3, PT, R34, UR17, PT, P3 ;  /* 0x0000001122007c0c */ /* 0x000fe4000bf66330 */
[C---:B------:R-:W-:Y:S02]  /*3200*/  ISETP.LT.U32.AND P4, PT, R33.reuse, 0x80, !P4 ;  /* 0x000000802100780c */ /* 0x040fe40006781070 */
[C---:B------:R-:W-:Y:S02]  /*3210*/  ISETP.LT.U32.AND P0, PT, R33.reuse, 0x80, !P0 ;  /* 0x000000802100780c */ /* 0x040fe40004701070 */
        /* <DEDUP_REMOVED lines=14> */
.L_x_2668:
        /* <DEDUP_REMOVED lines=14> */
.L_x_2670:
[----:B------:R-:W-:Y:S05]  /*33e0*/  BSYNC B0 ;  /* 0x0000000000007941 */ /* 0x000fea0003800000 */
.L_x_2669:
        /* <DEDUP_REMOVED lines=11> */
.L_x_2671:
        /* <DEDUP_REMOVED lines=14> */
.L_x_2673:
[----:B------:R-:W-:Y:S05]  /*3580*/  BSYNC B0 ;  /* 0x0000000000007941 */ /* 0x000fea0003800000 */
.L_x_2672:
        /* <DEDUP_REMOVED lines=11> */
.L_x_2674:
        /* <DEDUP_REMOVED lines=10> */
[----:B-1----:R-:W-:-:S02]  /*36e0*/  LEA R6, P0, R4, UR14, 0x1 ;  /* 0x0000000e04067c11 */ /* 0x002fc4000f8008ff */
[----:B------:R-:W-:-:S04]  /*36f0*/  IADD3 R3, R5, R3, RZ ;  /* 0x0000000305037210 */ /* 0x000fc80007ffe0ff */
[----:B------:R-:W-:-:S05]  /*3700*/  LEA.HI.X R7, R4, UR15, R3, 0x1, P0 ;  /* 0x0000000f04077c11 */ /* 0x000fca00080f0c03 */
[----:B------:R2:W-:Y:S02]  /*3710*/  STG.E desc[UR8][R6.64], R11 ;  /* 0x0000000b06007986 */ /* 0x0005e4000c101908 */
.L_x_2676:
[----:B------:R-:W-:Y:S05]  /*3720*/  BSYNC B0 ;  /* 0x0000000000007941 */ /* 0x000fea0003800000 */
.L_x_2675:
[----:B------:R-:W-:Y:S05]  /*3730*/  @!P5 BRA `(.L_x_2677) ;  /* 0x000000000028d947 */ /* 0x000fea0003800000 */
        /* <DEDUP_REMOVED lines=10> */
.L_x_2677:
[----:B------:R-:W-:Y:S04]  /*37e0*/  BSSY B0, `(.L_x_2678) ;  /* 0x000000e000007945 */ /* 0x000fe80003800000 */
[----:B------:R-:W-:Y:S05]  /*37f0*/  @!P2 BRA `(.L_x_2679) ;  /* 0x000000000030a947 */ /* 0x000fea0003800000 */
[----:B------:R-:W-:Y:S01]  /*3800*/  ULDC.64 UR14, c[0x0][0x270] ;  /* 0x00009c00000e7ab9 */ /* 0x000fe20000000a00 */
[----:B------:R-:W-:Y:S01]  /*3810*/  MOV R4, R16 ;  /* 0x0000001000047202 */ /* 0x000fe20000000f00 */
[----:B012---:R-:W-:Y:S01]  /*3820*/  IMAD R6, R21, UR14, RZ ;  /* 0x0000000e15067c24 */ /* 0x007fe2000f8e02ff */
        /* <DEDUP_REMOVED lines=9> */
.L_x_2679:
[----:B------:R-:W-:Y:S05]  /*38c0*/  BSYNC B0 ;  /* 0x0000000000007941 */ /* 0x000fea0003800000 */
.L_x_2678:
[----:B------:R-:W-:Y:S05]  /*38d0*/  @!P5 BRA `(.L_x_2680) ;  /* 0x000000000028d947 */ /* 0x000fea0003800000 */
[----:B0--3--:R-:W-:Y:S01]  /*38e0*/  FMUL.FTZ R3, R14, -1.4426950216293334961 ;  /* 0xbfb8aa3b0e037820 */ /* 0x009fe20000410000 */
[----:B-12---:R-:W-:-:S05]  /*38f0*/  FMUL.FTZ R6, R25, -1.4426950216293334961 ;  /* 0xbfb8aa3b19067820 */ /* 0x006fca0000410000 */
        /* <DEDUP_REMOVED lines=8> */
.L_x_2680:
[----:B------:R-:W-:Y:S04]  /*3980*/  BSSY B0, `(.L_x_2681) ;  /* 0x000000d000007945 */ /* 0x000fe80003800000 */
[----:B------:R-:W-:Y:S05]  /*3990*/  @!P3 BRA `(.L_x_2682) ;  /* 0x00000000002cb947 */ /* 0x000fea0003800000 */
[----:B------:R-:W-:Y:S01]  /*39a0*/  ULDC.64 UR6, c[0x0][0x270] ;  /* 0x00009c0000067ab9 */ /* 0x000fe20000000a00 */
[----:B------:R-:W-:Y:S01]  /*39b0*/  MOV R17, R19 ;  /* 0x0000001300117202 */ /* 0x000fe20000000f00 */
[----:B0--3--:R-:W-:Y:S01]  /*39c0*/  IMAD R3, R34, UR6, RZ ;  /* 0x0000000622037c24 */ /* 0x009fe2000f8e02ff */
        /* <DEDUP_REMOVED lines=8> */
.L_x_2682:
[----:B------:R-:W-:Y:S05]  /*3a50*/  BSYNC B0 ;  /* 0x0000000000007941 */ /* 0x000fea0003800000 */
.L_x_2681:
[----:B------:R-:W-:Y:S02]  /*3a60*/  UIADD3 UR11, UR12, UR11, URZ ;  /* 0x0000000b0c0b7290 */ /* 0x000fe4000fffe03f */
[----:B------:R-:W-:Y:S02]  /*3a70*/  UIADD3 UR4, UR4, 0x1, URZ ;  /* 0x0000000104047890 */ /* 0x000fe4000fffe03f */
[----:B------:R-:W-:-:S06]  /*3a80*/  UISETP.GE.AND UP0, UPT, UR11, UR5, UPT ;  /* 0x000000050b00728c */ /* 0x000fcc000bf06270 */
[----:B------:R-:W-:-:S13]  /*3a90*/  PLOP3.LUT P0, PT, PT, PT, UP0, 0x80, 0x0 ;  /* 0x000000000000781c */ /* 0x000fda0003f0f008 */
[----:B------:R-:W-:Y:S05]  /*3aa0*/  @!P0 BRA `(.L_x_2683) ;  /* 0xffffffc400cc8947 */ /* 0x000fea000383ffff */
[----:B------:R-:W-:Y:S05]  /*3ab0*/  EXIT ;  /* 0x000000000000794d */ /* 0x000fea0003800000 */
.L_x_2684:
        /* <DEDUP_REMOVED lines=12> */
.L_x_3386:


//--------------------- .text._Z35group_norm_nhwc_fwd_one_pass_kernelI11Fp16IOBf16WLi512ELi8ELi128EEv26Group_norm_nhwc_fwd_params --------------------------
	.section	.text._Z35group_norm_nhwc_fwd_one_pass_kernelI11Fp16IOBf16WLi512ELi8ELi128EEv26Group_norm_nhwc_fwd_params,"ax",@progbits
	.align	128
        .global         _Z35group_norm_nhwc_fwd_one_pass_kernelI11Fp16IOBf16WLi512ELi8ELi128EEv26Group_norm_nhwc_fwd_params
        .type           _Z35group_norm_nhwc_fwd_one_pass_kernelI11Fp16IOBf16WLi512ELi8ELi128EEv26Group_norm_nhwc_fwd_params,@function
        .size           _Z35group_norm_nhwc_fwd_one_pass_kernelI11Fp16IOBf16WLi512ELi8ELi128EEv26Group_norm_nhwc_fwd_params,(.L_x_3387 - _Z35group_norm_nhwc_fwd_one_pass_kernelI11Fp16IOBf16WLi512ELi8ELi128EEv26Group_norm_nhwc_fwd_params)
        .other          _Z35group_norm_nhwc_fwd_one_pass_kernelI11Fp16IOBf16WLi512ELi8ELi128EEv26Group_norm_nhwc_fwd_params,@"STO_CUDA_ENTRY STV_DEFAULT"
_Z35group_norm_nhwc_fwd_one_pass_kernelI11Fp16IOBf16WLi512ELi8ELi128EEv26Group_norm_nhwc_fwd_params:
.text._Z35group_norm_nhwc_fwd_one_pass_kernelI11Fp16IOBf16WLi512ELi8ELi128EEv26Group_norm_nhwc_fwd_params:
        /* <DEDUP_REMOVED lines=87> */
.L_x_2745:
        /* <DEDUP_REMOVED lines=427> */
.L_x_2686:
[----:B------:R-:W-:Y:S05]  /*2020*/  BSYNC B0 ;  /* 0x0000000000007941 */ /* 0x000fea0003800000 */
.L_x_2685:
        /* <DEDUP_REMOVED lines=31> */
.L_x_2689:
[----:B0-----:R-:W2:Y:S04]  /*2220*/  LDG.E.STRONG.GPU R17, desc[UR8][R36.64] ;  /* 0x0000000824117981 */ /* 0x001ea8000c1ef900 */
[----:B--2---:R-:W-:Y:S01]  /*2230*/  CCTL.IVALL ;  /* 0x00000000ff00798f */ /* 0x004fe20002000000 */
[----:B------:R-:W-:Y:S05]  /*2240*/  YIELD ;  /* 0x0000000000007946 */ /* 0x000fea0003800000 */
[----:B------:R-:W-:-:S13]  /*2250*/  ISETP.NE.AND P6, PT, R17, R47, PT ;  /* 0x0000002f1100720c */ /* 0x000fda0003fc5270 */
[----:B------:R-:W-:Y:S05]  /*2260*/  @P6 BRA `(.L_x_2689) ;  /* 0xfffffffc00ec6947 */ /* 0x000fea000383ffff */
.L_x_2688:
        /* <DEDUP_REMOVED lines=19> */
.L_x_2693:
        /* <DEDUP_REMOVED lines=116> */
.L_x_2692:
        /* <DEDUP_REMOVED lines=62> */
.L_x_2694:
[----:B------:R-:W-:-:S06]  /*2ec0*/  UISETP.NE.OR UP0, UPT, UR6, URZ, UP0 ;  /* 0x0000003f0600728c */ /* 0x000fcc0008705670 */
[----:B------:R-:W-:-:S13]  /*2ed0*/  PLOP3.LUT P6, PT, PT, PT, UP0, 0x80, 0x0 ;  /* 0x000000000000781c */ /* 0x000fda0003fcf008 */
[----:B------:R-:W-:Y:S05]  /*2ee0*/  @!P6 BRA `(.L_x_2690) ;  /* 0x00000000007ce947 */ /* 0x000fea0003800000 */
.L_x_2691:
        /* <DEDUP_REMOVED lines=31> */
.L_x_2690:
        /* <DEDUP_REMOVED lines=10> */
.L_x_2696:
[----:B------:R-:W-:Y:S05]  /*3180*/  BSYNC B0 ;  /* 0x0000000000007941 */ /* 0x000fea0003800000 */
.L_x_2695:
        /* <DEDUP_REMOVED lines=17> */
.L_x_2687:
        /* <DEDUP_REMOVED lines=9> */
[----:B------:R-:W-:-:S02]  /*3330*/  ISETP.NE.AND P0, PT, R16, RZ, PT ;  /* 0x000000ff1000720c */ /* 0x000fc40003f05270 */
[----:B------:R-:W-:-:S09]  /*3340*/  SHF.L.U64.HI R35, R34, 0x1, R35 ;  /* 0x0000000122237819 */ /* 0x000fd20000010223 */
        /* <DEDUP_REMOVED lines=8> */
[----:B0-----:R-:W-:-:S05]  /*33d0*/  SHF.L.U32 R18, R34, 0x1, RZ ;  /* 0x0000000122127819 */ /* 0x001fca00000006ff */
        /* <DEDUP_REMOVED lines=13> */
[----:B------:R-:W-:Y:S02]  /*34b0*/  ULDC.64 UR14, c[0x0][0x230] ;  /* 0x00008c00000e7ab9 */ /* 0x000fe40000000a00 */
[----:B------:R-:W2:Y:S10]  /*34c0*/  LDG.E.U16 R37, desc[UR8][R16.64+0x2] ;  /* 0x0000020810257981 */ /* 0x000eb4000c1e1500 */
[----:B------:R-:W-:Y:S01]  /*34d0*/  @P5 FADD.FTZ R34, R36, UR7 ;  /* 0x0000000724225e21 */ /* 0x000fe20008010000 */
[----:B------:R-:W-:Y:S01]  /*34e0*/  PLOP3.LUT P5, PT, PT, PT, UP0, 0x80, 0x0 ;  /* 0x000000000000781c */ /* 0x000fe20003faf008 */
[----:B------:R0:W3:Y:S01]  /*34f0*/  LDG.E.U16 R36, desc[UR8][R16.64] ;  /* 0x0000000810247981 */ /* 0x0000e2000c1e1500 */
[----:B------:R-:W-:-:S11]  /*3500*/  UMOV UR7, 0x3f800000 ;  /* 0x3f80000000077882 */ /* 0x000fd60000000000 */
[----:B------:R-:W1:Y:S01]  /*3510*/  @P5 MUFU.RSQ R34, R34 ;  /* 0x0000002200225308 */ /* 0x000e620000001400 */
[----:B------:R-:W-:-:S04]  /*3520*/  IADD3 R18, P5, R18, UR14, RZ ;  /* 0x0000000e12127c10 */ /* 0x000fc8000ffbe0ff */
[----:B------:R-:W-:Y:S02]  /*3530*/  IADD3.X R19, R35, UR15, RZ, P5, !PT ;  /* 0x0000000f23137c10 */ /* 0x000fe4000affe4ff */
[----:B------:R-:W-:-:S03]  /*3540*/  PLOP3.LUT P5, PT, PT, PT, UP0, 0x80, 0x0 ;  /* 0x000000000000781c */ /* 0x000fc60003faf008 */
[----:B------:R-:W4:Y:S04]  /*3550*/  LDG.E.U16 R28, desc[UR8][R18.64] ;  /* 0x00000008121c7981 */ /* 0x000f28000c1e1500 */
[----:B------:R-:W5:Y:S01]  /*3560*/  LDG.E.U16 R29, desc[UR8][R18.64+0x2] ;  /* 0x00000208121d7981 */ /* 0x000f62000c1e1500 */
[----:B------:R-:W-:Y:S01]  /*3570*/  ISETP.NE.AND P6, PT, RZ, UR13, PT ;  /* 0x0000000dff007c0c */ /* 0x000fe2000bfc5270 */
[----:B------:R-:W-:-:S04]  /*3580*/  HADD2.F32 R38, -RZ, R25.H0_H0 ;  /* 0x20000019ff267230 */ /* 0x000fc80000004100 */
[----:B-1----:R-:W-:Y:S01]  /*3590*/  @P5 R2UR UR7, R34 ;  /* 0x00000000220752ca */ /* 0x002fe200000e0000 */
[----:B------:R-:W-:Y:S02]  /*35a0*/  HADD2.F32 R39, -RZ, R25.H1_H1 ;  /* 0x30000019ff277230 */ /* 0x000fe40000004100 */
[--C-:B------:R-:W-:Y:S02]  /*35b0*/  HADD2.F32 R34, -RZ, R7.reuse.H0_H0 ;  /* 0x20000007ff227230 */ /* 0x100fe40000004100 */
[----:B------:R-:W-:-:S03]  /*35c0*/  HADD2.F32 R35, -RZ, R7.H1_H1 ;  /* 0x30000007ff237230 */ /* 0x000fc60000004100 */
[----:B------:R-:W-:Y:S02]  /*35d0*/  FADD.FTZ R34, R34, -UR6 ;  /* 0x8000000622227e21 */ /* 0x000fe40008010000 */
[----:B------:R-:W-:Y:S01]  /*35e0*/  FADD.FTZ R35, R35, -UR6 ;  /* 0x8000000623237e21 */ /* 0x000fe20008010000 */
[----:B--2---:R-:W-:Y:S01]  /*35f0*/  SHF.L.U32 R25, R37, 0x10, RZ ;  /* 0x0000001025197819 */ /* 0x004fe200000006ff */
[----:B------:R-:W-:-:S04]  /*3600*/  FADD.FTZ R37, R39, -UR6 ;  /* 0x8000000627257e21 */ /* 0x000fc80008010000 */
[----:B0-----:R-:W-:Y:S01]  /*3610*/  FMUL.FTZ R16, R37, UR7 ;  /* 0x0000000725107c20 */ /* 0x001fe20008410000 */
[----:B---3--:R-:W-:Y:S01]  /*3620*/  SHF.L.U32 R7, R36, 0x10, RZ ;  /* 0x0000001024077819 */ /* 0x008fe200000006ff */
[----:B------:R-:W-:-:S04]  /*3630*/  FADD.FTZ R36, R38, -UR6 ;  /* 0x8000000626247e21 */ /* 0x000fc80008010000 */
[----:B------:R-:W-:Y:S01]  /*3640*/  FMUL.FTZ R36, R36, UR7 ;  /* 0x0000000724247c20 */ /* 0x000fe20008410000 */
        /* <DEDUP_REMOVED lines=15> */
.L_x_2697:
        /* <DEDUP_REMOVED lines=16> */
.L_x_2699:
[----:B------:R-:W-:Y:S05]  /*3840*/  BSYNC B0 ;  /* 0x0000000000007941 */ /* 0x000fea0003800000 */
.L_x_2698:
        /* <DEDUP_REMOVED lines=17> */
.L_x_2700:
        /* <DEDUP_REMOVED lines=16> */
.L_x_2702:
[----:B------:R-:W-:Y:S05]  /*3a60*/  BSYNC B0 ;  /* 0x0000000000007941 */ /* 0x000fea0003800000 */
.L_x_2701:
[----:B------:R-:W-:Y:S01]  /*3a70*/  FADD.FTZ R34, R34, -UR6 ;  /* 0x8000000622227e21 */ /* 0x000fe20008010000 */
[----:B------:R-:W-:Y:S01]  /*3a80*/  FADD.FTZ R8, R8, -UR6 ;  /* 0x8000000608087e21 */ /* 0x000fe20008010000 */
[--C-:B01----:R-:W-:Y:S02]  /*3a90*/  HADD2.F32 R19, -RZ, R9.reuse.H0_H0 ;  /* 0x20000009ff137230 */ /* 0x103fe40000004100 */
[----:B------:R-:W-:Y:S02]  /*3aa0*/  HADD2.F32 R18, -RZ, R9.H1_H1 ;  /* 0x30000009ff127230 */ /* 0x000fe40000004100 */
        /* <DEDUP_REMOVED lines=17> */
.L_x_2703:
        /* <DEDUP_REMOVED lines=16> */
.L_x_2705:
[----:B------:R-:W-:Y:S05]  /*3cc0*/  BSYNC B0 ;  /* 0x0000000000007941 */ /* 0x000fea0003800000 */
.L_x_2704:
        /* <DEDUP_REMOVED lines=19> */
.L_x_2706:
        /* <DEDUP_REMOVED lines=15> */
.L_x_2708:
[----:B------:R-:W-:Y:S05]  /*3ef0*/  BSYNC B0 ;  /* 0x0000000000007941 */ /* 0x000fea0003800000 */
.L_x_2707:
        /* <DEDUP_REMOVED lines=21> */
.L_x_2709:
        /* <DEDUP_REMOVED lines=15> */
.L_x_2711:
[----:B------:R-:W-:Y:S05]  /*4140*/  BSYNC B0 ;  /* 0x0000000000007941 */ /* 0x000fea0003800000 */
.L_x_2710:
[--C-:B------:R-:W-:Y:S02]  /*4150*/  HADD2.F32 R18, -RZ, R13.reuse.H0_H0 ;  /* 0x2000000dff127230 */ /* 0x100fe40000004100 */
[----:B------:R-:W-:Y:S01]  /*4160*/  FFMA.FTZ R17, R7, R17, R28 ;  /* 0x0000001107117223 */ /* 0x000fe2000001001c */
[----:B------:R-:W-:Y:S02]  /*4170*/  HADD2.F32 R13, -RZ, R13.H1_H1 ;  /* 0x3000000dff0d7230 */ /* 0x000fe40000004100 */
        /* <DEDUP_REMOVED lines=12> */
.L_x_2712:
        /* <DEDUP_REMOVED lines=15> */
.L_x_2714:
[----:B------:R-:W-:Y:S05]  /*4330*/  BSYNC B0 ;  /* 0x0000000000007941 */ /* 0x000fea0003800000 */
.L_x_2713:
[----:B------:R-:W-:Y:S01]  /*4340*/  FADD.FTZ R18, R18, -UR6 ;  /* 0x8000000612127e21 */ /* 0x000fe20008010000 */
[----:B------:R-:W-:Y:S01]  /*4350*/  FADD.FTZ R8, R13, -UR6 ;  /* 0x800000060d087e21 */ /* 0x000fe20008010000 */
[--C-:B------:R-:W-:Y:S02]  /*4360*/  HADD2.F32 R9, -RZ, R15.reuse.H0_H0 ;  /* 0x2000000fff097230 */ /* 0x100fe40000004100 */
[----:B------:R-:W-:Y:S02]  /*4370*/  HADD2.F32 R16, -RZ, R15.H1_H1 ;  /* 0x3000000fff107230 */ /* 0x000fe40000004100 */
[----:B------:R-:W-:Y:S01]  /*4380*/  FMUL.FTZ R18, R18, UR7 ;  /* 0x0000000712127c20 */ /* 0x000fe20008410000 */
[----:B------:R-:W-:Y:S01]  /*4390*/  FMUL.FTZ R8, R8, UR7 ;  /* 0x0000000708087c20 */ /* 0x000fe20008410000 */
[--C-:B------:R-:W-:Y:S02]  /*43a0*/  HADD2.F32 R13, -RZ, R21.reuse.H0_H0 ;  /* 0x20000015ff0d7230 */ /* 0x100fe40000004100 */
[----:B------:R-:W-:Y:S01]  /*43b0*/  FADD.FTZ R15, R9, -UR6 ;  /* 0x80000006090f7e21 */ /* 0x000fe20008010000 */
[----:B--2---:R-:W-:Y:S01]  /*43c0*/  FFMA.FTZ R17, R7, R18, R28 ;  /* 0x0000001207117223 */ /* 0x004fe2000001001c */
[----:B------:R-:W-:-:S02]  /*43d0*/  HADD2.F32 R21, -RZ, R21.H1_H1 ;  /* 0x30000015ff157230 */ /* 0x000fc40000004100 */
[----:B------:R-:W-:Y:S01]  /*43e0*/  FADD.FTZ R16, R16, -UR6 ;  /* 0x8000000610107e21 */ /* 0x000fe20008010000 */
        /* <DEDUP_REMOVED lines=12> */
.L_x_2715:
        /* <DEDUP_REMOVED lines=15> */
.L_x_2717:
[----:B------:R-:W-:Y:S05]  /*45a0*/  BSYNC B0 ;  /* 0x0000000000007941 */ /* 0x000fea0003800000 */
.L_x_2716:
        /* <DEDUP_REMOVED lines=17> */
.L_x_2718:
[----:B------:R-:W-:Y:S01]  /*46c0*/  ISETP.NE.AND P5, PT, R6, RZ, PT ;  /* 0x000000ff0600720c */ /* 0x000fe20003fa5270 */
[----:B------:R-:W-:-:S12]  /*46d0*/  BSSY B0, `(.L_x_2719) ;  /* 0x000000e000007945 */ /* 0x000fd80003800000 */
[----:B------:R-:W-:Y:S05]  /*46e0*/  @!P5 BRA `(.L_x_2720) ;  /* 0x000000000030d947 */ /* 0x000fea0003800000 */
[----:B------:R-:W-:Y:S01]  /*46f0*/  ULDC.64 UR14, c[0x0][0x270] ;  /* 0x00009c00000e7ab9 */ /* 0x000fe20000000a00 */
[----:B------:R-:W-:Y:S01]  /*4700*/  MOV R8, R32 ;  /* 0x0000002000087202 */ /* 0x000fe20000000f00 */
[----:B012---:R-:W-:Y:S01]  /*4710*/  IMAD R10, R56, UR14, RZ ;  /* 0x0000000e380a7c24 */ /* 0x007fe2000f8e02ff */
        /* <DEDUP_REMOVED lines=9> */
.L_x_2720:
[----:B------:R-:W-:Y:S05]  /*47b0*/  BSYNC B0 ;  /* 0x0000000000007941 */ /* 0x000fea0003800000 */
.L_x_2719:
[----:B------:R-:W-:Y:S01]  /*47c0*/  FMUL.FTZ R16, R13, UR7 ;  /* 0x000000070d107c20 */ /* 0x000fe20008410000 */
[----:B------:R-:W-:Y:S01]  /*47d0*/  FMUL.FTZ R8, R21, UR7 ;  /* 0x0000000715087c20 */ /* 0x000fe20008410000 */
[--C-:B---3--:R-:W-:Y:S02]  /*47e0*/  HADD2.F32 R15, -RZ, R22.reuse.H0_H0 ;  /* 0x20000016ff0f7230 */ /* 0x108fe40000004100 */
[--C-:B------:R-:W-:Y:S02]  /*47f0*/  HADD2.F32 R13, -RZ, R23.reuse.H0_H0 ;  /* 0x20000017ff0d7230 */ /* 0x100fe40000004100 */
[----:B------:R-:W-:Y:S01]  /*4800*/  FFMA.FTZ R16, R7, R16, R28 ;  /* 0x0000001007107223 */ /* 0x000fe2000001001c */
[----:B------:R-:W-:Y:S02]  /*4810*/  HADD2.F32 R22, -RZ, R22.H1_H1 ;  /* 0x30000016ff167230 */ /* 0x000fe40000004100 */
[----:B--2---:R-:W-:Y:S01]  /*4820*/  FFMA.FTZ R17, R25, R8, R29 ;  /* 0x0000000819117223 */ /* 0x004fe2000001001d */
[----:B------:R-:W-:Y:S01]  /*4830*/  HADD2.F32 R23, -RZ, R23.H1_H1 ;  /* 0x30000017ff177230 */ /* 0x000fe20000004100 */
        /* <DEDUP_REMOVED lines=11> */
.L_x_2721:
        /* <DEDUP_REMOVED lines=14> */
.L_x_2723:
[----:B------:R-:W-:Y:S05]  /*49d0*/  BSYNC B0 ;  /* 0x0000000000007941 */ /* 0x000fea0003800000 */
.L_x_2722:
        /* <DEDUP_REMOVED lines=21> */
.L_x_2724:
        /* <DEDUP_REMOVED lines=16> */
.L_x_2726:
[----:B------:R-:W-:Y:S05]  /*4c30*/  BSYNC B0 ;  /* 0x0000000000007941 */ /* 0x000fea0003800000 */
.L_x_2725:
        /* <DEDUP_REMOVED lines=15> */
.L_x_2727:
        /* <DEDUP_REMOVED lines=16> */
.L_x_2729:
[----:B------:R-:W-:Y:S05]  /*4e30*/  BSYNC B0 ;  /* 0x0000000000007941 */ /* 0x000fea0003800000 */
.L_x_2728:
[----:B------:R-:W-:Y:S01]  /*4e40*/  FADD.FTZ R15, R15, -UR6 ;  /* 0x800000060f0f7e21 */ /* 0x000fe20008010000 */
[----:B------:R-:W-:Y:S01]  /*4e50*/  FADD.FTZ R24, R24, -UR6 ;  /* 0x8000000618187e21 */ /* 0x000fe20008010000 */
[--C-:B------:R-:W-:Y:S02]  /*4e60*/  HADD2.F32 R8, -RZ, R26.reuse.H0_H0 ;  /* 0x2000001aff087230 */ /* 0x100fe40000004100 */
[----:B------:R-:W-:Y:S02]  /*4e70*/  HADD2.F32 R16, -RZ, R26.H1_H1 ;  /* 0x3000001aff107230 */ /* 0x000fe40000004100 */
[----:B--2---:R-:W-:Y:S01]  /*4e80*/  FMUL.FTZ R17, R15, UR7 ;  /* 0x000000070f117c20 */ /* 0x004fe20008410000 */
        /* <DEDUP_REMOVED lines=18> */
.L_x_2730:
        /* <DEDUP_REMOVED lines=16> */
.L_x_2732:
[----:B------:R-:W-:Y:S05]  /*50b0*/  BSYNC B0 ;  /* 0x0000000000007941 */ /* 0x000fea0003800000 */
.L_x_2731:
        /* <DEDUP_REMOVED lines=17> */
.L_x_2733:
        /* <DEDUP_REMOVED lines=16> */
.L_x_2735:
[----:B------:R-:W-:Y:S05]  /*52d0*/  BSYNC B0 ;  /* 0x0000000000007941 */ /* 0x000fea0003800000 */
.L_x_2734:
[----:B------:R-:W-:Y:S01]  /*52e0*/  FMUL.FTZ R13, R13, UR7 ;  /* 0x000000070d0d7c20 */ /* 0x000fe20008410000 */
[----:B0123--:R-:W-:Y:S01]  /*52f0*/  IADD3 R11, R2, 0x1a0, RZ ;  /* 0x000001a0020b7810 */ /* 0x00ffe20007ffe0ff */
[----:B------:R-:W-:Y:S01]  /*5300*/  FMUL.FTZ R8, R12, UR7 ;  /* 0x000000070c087c20 */ /* 0x000fe20008410000 */
[----:B------:R-:W-:Y:S01]  /*5310*/  ULDC.64 UR14, c[0x0][0x278] ;  /* 0x00009e00000e7ab9 */ /* 0x000fe20000000a00 */
        /* <DEDUP_REMOVED lines=14> */
.L_x_2736:
        /* <DEDUP_REMOVED lines=21> */
.L_x_2738:
[----:B------:R-:W-:Y:S05]  /*5550*/  BSYNC B0 ;  /* 0x0000000000007941 */ /* 0x000fea0003800000 */
.L_x_2737:
[----:B0-----:R-:W-:Y:S01]  /*5560*/  IADD3 R11, R2, 0x1c0, RZ ;  /* 0x000001c0020b7810 */ /* 0x001fe20007ffe0ff */
[----:B------:R-:W-:Y:S01]  /*5570*/  FMUL.FTZ R14, R14, UR7 ;  /* 0x000000070e0e7c20 */ /* 0x000fe20008410000 */
[----:B------:R-:W-:Y:S01]  /*5580*/  FMUL.FTZ R10, R15, UR7 ;  /* 0x000000070f0a7c20 */ /* 0x000fe20008410000 */
[--C-:B------:R-:W-:Y:S01]  /*5590*/  HADD2.F32 R17, -RZ, R20.reuse.H0_H0 ;  /* 0x20000014ff117230 */ /* 0x100fe20000004100 */
[----:B------:R-:W-:Y:S01]  /*55a0*/  SHF.R.S32.HI R8, RZ, 0x1f, R11 ;  /* 0x0000001fff087819 */ /* 0x000fe2000001140b */
[----:B------:R-:W-:Y:S02]  /*55b0*/  HADD2.F32 R20, -RZ, R20.H1_H1 ;  /* 0x30000014ff147230 */ /* 0x000fe40000004100 */
        /* <DEDUP_REMOVED lines=13> */
.L_x_2739:
        /* <DEDUP_REMOVED lines=25> */
.L_x_2741:
[----:B------:R-:W-:Y:S05]  /*5820*/  BSYNC B0 ;  /* 0x0000000000007941 */ /* 0x000fea0003800000 */
.L_x_2740:
        /* <DEDUP_REMOVED lines=11> */
.L_x_2742:
        /* <DEDUP_REMOVED lines=17> */
.L_x_2744:
[----:B------:R-:W-:Y:S05]  /*59f0*/  BSYNC B0 ;  /* 0x0000000000007941 */ /* 0x000fea0003800000 */
.L_x_2743:
[----:B------:R-:W-:Y:S02]  /*5a00*/  UIADD3 UR11, UR12, UR11, URZ ;  /* 0x0000000b0c0b7290 */ /* 0x000fe4000fffe03f */
[----:B------:R-:W-:Y:S02]  /*5a10*/  UIADD3 UR4, UR4, 0x1, URZ ;  /* 0x0000000104047890 */ /* 0x000fe4000fffe03f */
[----:B------:R-:W-:-:S06]  /*5a20*/  UISETP.GE.AND UP0, UPT, UR11, UR5, UPT ;  /* 0x000000050b00728c */ /* 0x000fcc000bf06270 */
[----:B------:R-:W-:-:S13]  /*5a30*/  PLOP3.LUT P5, PT, PT, PT, UP0, 0x40, 0x0 ;  /* 0x000000000000781c */ /* 0x000fda0003fae808 */
[----:B------:R-:W-:Y:S05]  /*5a40*/  @P5 BRA `(.L_x_2745) ;  /* 0xffffffa800c85947 */ /* 0x000fea000383ffff */
[----:B------:R-:W-:Y:S05]  /*5a50*/  EXIT ;  /* 0x000000000000794d */ /* 0x000fea0003800000 */
.L_x_2746:
        /* <DEDUP_REMOVED lines=10> */
.L_x_3387:


//--------------------- .text._Z35group_norm_nhwc_fwd_one_pass_kernelI11Fp16IOFp16WLi64ELi8ELi128EEv26Group_norm_nhwc_fwd_params --------------------------
	.section	.text._Z35group_norm_nhwc_fwd_one_pass_kernelI11Fp16IOFp16WLi64ELi8ELi128EEv26Group_norm_nhwc_fwd_params,"ax",@progbits
	.align	128
        .global         _Z35group_norm_nhwc_fwd_one_pass_kernelI11Fp16IOFp16WLi64ELi8ELi128EEv26Group_norm_nhwc_fwd_params
        .type           _Z35group_norm_nhwc_fwd_one_pass_kernelI11Fp16IOFp16WLi64ELi8ELi128EEv26Group_norm_nhwc_fwd_params,@function
        .size           _Z35group_norm_nhwc_fwd_one_pass_kernelI11Fp16IOFp16WLi64ELi8ELi128EEv26Group_norm_nhwc_fwd_params,(.L_x_3388 - _Z35group_norm_nhwc_fwd_one_pass_kernelI11Fp16IOFp16WLi64ELi8ELi128EEv26Group_norm_nhwc_fwd_params)
        .other          _Z35group_norm_nhwc_fwd_one_pass_kernelI11Fp16IOFp16WLi64ELi8ELi128EEv26Group_norm_nhwc_fwd_params,@"STO_CUDA_ENTRY STV_DEFAULT"
_Z35group_norm_nhwc_fwd_one_pass_kernelI11Fp16IOFp16WLi64ELi8ELi128EEv26Group_norm_nhwc_fwd_params:
.text._Z35group_norm_nhwc_fwd_one_pass_kernelI11Fp16IOFp16WLi64ELi8ELi128EEv26Group_norm_nhwc_fwd_params:
        /* <DEDUP_REMOVED lines=31> */
.L_x_2765:
        /* <DEDUP_REMOVED lines=127> */
.L_x_2748:
[----:B------:R-:W-:Y:S05]  /*09e0*/  BSYNC B0 ;  /* 0x0000000000007941 */ /* 0x000fea0003800000 */
.L_x_2747:
        /* <DEDUP_REMOVED lines=26> */
.L_x_2751:
[----:B0-----:R-:W2:Y:S04]  /*0b90*/  LDG.E.STRONG.GPU R10, desc[UR8][R8.64] ;  /* 0x00000008080a7981 */ /* 0x001ea8000c1ef900 */
[----:B--2---:R-:W-:Y:S01]  /*0ba0*/  CCTL.IVALL ;  /* 0x00000000ff00798f */ /* 0x004fe20002000000 */
[----:B------:R-:W-:Y:S05]  /*0bb0*/  YIELD ;  /* 0x0000000000007946 */ /* 0x000fea0003800000 */
[----:B------:R-:W-:-:S13]  /*0bc0*/  ISETP.NE.AND P0, PT, R10, R19, PT ;  /* 0x000000130a00720c */ /* 0x000fda0003f05270 */
[----:B------:R-:W-:Y:S05]  /*0bd0*/  @P0 BRA `(.L_x_2751) ;  /* 0xfffffffc00ec0947 */ /* 0x000fea000383ffff */
.L_x_2750:
        /* <DEDUP_REMOVED lines=17> */
.L_x_2755:
        /* <DEDUP_REMOVED lines=115> */
.L_x_2754:
        /* <DEDUP_REMOVED lines=61> */
.L_x_2756:
[----:B------:R-:W-:-:S13]  /*17f0*/  ISETP.NE.OR P0, PT, R15, RZ, P0 ;  /* 0x000000ff0f00720c */ /* 0x000fda0000705670 */
[----:B------:R-:W-:Y:S05]  /*1800*/  @!P0 BRA `(.L_x_2752) ;  /* 0x00000000007c8947 */ /* 0x000fea0003800000 */
.L_x_2753:
        /* <DEDUP_REMOVED lines=31> */
.L_x_2752:
        /* <DEDUP_REMOVED lines=11> */
.L_x_2758:
[----:B------:R-:W-:Y:S05]  /*1ab0*/  BSYNC B0 ;  /* 0x0000000000007941 */ /* 0x000fea0003800000 */
.L_x_2757:
        /* <DEDUP_REMOVED lines=16> */
.L_x_2749:
        /* <DEDUP_REMOVED lines=47> */
[----:B--2---:R-:W-:Y:S02]  /*1eb0*/  HADD2.F32 R26, -RZ, R26.H0_H0 ;  /* 0x2000001aff1a7230 */ /* 0x004fe40000004100 */
[----:B---3--:R-:W-:Y:S02]  /*1ec0*/  HADD2.F32 R8, -RZ, R29.H0_H0 ;  /* 0x2000001dff087230 */ /* 0x008fe40000004100 */
[----:B----4-:R-:W-:Y:S02]  /*1ed0*/  HADD2.F32 R27, -RZ, R27.H0_H0 ;  /* 0x2000001bff1b7230 */ /* 0x010fe40000004100 */
[----:B-----5:R-:W-:-:S03]  /*1ee0*/  HADD2.F32 R9, -RZ, R28.H0_H0 ;  /* 0x2000001cff097230 */ /* 0x020fc60000004100 */
        /* <DEDUP_REMOVED lines=13> */
.L_x_2759:
        /* <DEDUP_REMOVED lines=27> */
.L_x_2761:
[----:B------:R-:W-:Y:S05]  /*2170*/  BSYNC B0 ;  /* 0x0000000000007941 */ /* 0x000fea0003800000 */
.L_x_2760:
        /* <DEDUP_REMOVED lines=11> */
.L_x_2762:
        /* <DEDUP_REMOVED lines=14> */
.L_x_2764:
[----:B------:R-:W-:Y:S05]  /*2310*/  BSYNC B0 ;  /* 0x0000000000007941 */ /* 0x000fea0003800000 */
.L_x_2763:
[----:B------:R-:W-:Y:S02]  /*2320*/  IADD3 R6, R5, R6, RZ ;  /* 0x0000000605067210 */ /* 0x000fe40007ffe0ff */
[----:B------:R-:W-:Y:S02]  /*2330*/  IADD3 R4, R4, 0x1, RZ ;  /* 0x0000000104047810 */ /* 0x000fe40007ffe0ff */
[----:B------:R-:W-:-:S13]  /*2340*/  ISETP.GE.AND P0, PT, R6, UR4, PT ;  /* 0x0000000406007c0c */ /* 0x000fda000bf06270 */
[----:B------:R-:W-:Y:S05]  /*2350*/  @!P0 BRA `(.L_x_2765) ;  /* 0xffffffdc00a48947 */ /* 0x000fea000383ffff */
[----:B------:R-:W-:Y:S05]  /*2360*/  EXIT ;  /* 0x000000000000794d */ /* 0x000fea0003800000 */
.L_x_2766:
        /* <DEDUP_REMOVED lines=9> */
.L_x_3388:


//--------------------- .text._Z35group_norm_nhwc_fwd_one_pass_kernelI11Fp16IOFp16WLi128ELi8ELi128EEv26Group_norm_nhwc_fwd_params --------------------------
	.section	.text._Z35group_norm_nhwc_fwd_one_pass_kernelI11Fp16IOFp16WLi128ELi8ELi128EEv26Group_norm_nhwc_fwd_params,"ax",@progbits
	.align	128
        .global         _Z35group_norm_nhwc_fwd_one_pass_kernelI11Fp16IOFp16WLi128ELi8ELi128EEv26Group_norm_nhwc_fwd_params
        .type           _Z35group_norm_nhwc_fwd_one_pass_kernelI11Fp16IOFp16WLi128ELi8ELi128EEv26Group_norm_nhwc_fwd_params,@function
        .size           _Z35group_norm_nhwc_fwd_one_pass_kernelI11Fp16IOFp16WLi128ELi8ELi128EEv26Group_norm_nhwc_fwd_params,(.L_x_3389 - _Z35group_norm_nhwc_fwd_one_pass_kernelI11Fp16IOFp16WLi128ELi8ELi128EEv26Group_norm_nhwc_fwd_params)
        .other          _Z35group_norm_nhwc_fwd_one_pass_kernelI11Fp16IOFp16WLi128ELi8ELi128EEv26Group_norm_nhwc_fwd_params,@"STO_CUDA_ENTRY STV_DEFAULT"
_Z35group_norm_nhwc_fwd_one_pass_kernelI11Fp16IOFp16WLi128ELi8ELi128EEv26Group_norm_nhwc_fwd_params:
.text._Z35group_norm_nhwc_fwd_one_pass_kernelI11Fp16IOFp16WLi128ELi8ELi128EEv26Group_norm_nhwc_fwd_params:
        /* <DEDUP_REMOVED lines=18> */
.L_x_2791:
        /* <DEDUP_REMOVED lines=187> */
.L_x_2768:
[----:B------:R-:W-:Y:S05]  /*0cd0*/  BSYNC B0 ;  /* 0x0000000000007941 */ /* 0x000fea0003800000 */
.L_x_2767:
        /* <DEDUP_REMOVED lines=25> */
.L_x_2771:
[----:B0-----:R-:W2:Y:S04]  /*0e70*/  LDG.E.STRONG.GPU R10, desc[UR8][R8.64] ;  /* 0x00000008080a7981 */ /* 0x001ea8000c1ef900 */
[----:B--2---:R-:W-:Y:S01]  /*0e80*/  CCTL.IVALL ;  /* 0x00000000ff00798f */ /* 0x004fe20002000000 */
[----:B------:R-:W-:Y:S05]  /*0e90*/  YIELD ;  /* 0x0000000000007946 */ /* 0x000fea0003800000 */
[----:B------:R-:W-:-:S13]  /*0ea0*/  ISETP.NE.AND P0, PT, R10, R19, PT ;  /* 0x000000130a00720c */ /* 0x000fda0003f05270 */
[----:B------:R-:W-:Y:S05]  /*0eb0*/  @P0 BRA `(.L_x_2771) ;  /* 0xfffffffc00ec0947 */ /* 0x000fea000383ffff */
.L_x_2770:
        /* <DEDUP_REMOVED lines=17> */
.L_x_2775:
        /* <DEDUP_REMOVED lines=115> */
.L_x_2774:
        /* <DEDUP_REMOVED lines=61> */
.L_x_2776:
[----:B------:R-:W-:-:S13]  /*1ad0*/  ISETP.NE.OR P0, PT, R15, RZ, P0 ;  /* 0x000000ff0f00720c */ /* 0x000fda0000705670 */
[----:B------:R-:W-:Y:S05]  /*1ae0*/  @!P0 BRA `(.L_x_2772) ;  /* 0x00000000007c8947 */ /* 0x000fea0003800000 */
.L_x_2773:
        /* <DEDUP_REMOVED lines=31> */
.L_x_2772:
        /* <DEDUP_REMOVED lines=12> */
.L_x_2778:
[----:B------:R-:W-:Y:S05]  /*1da0*/  BSYNC B0 ;  /* 0x0000000000007941 */ /* 0x000fea0003800000 */
.L_x_2777:
        /* <DEDUP_REMOVED lines=16> */
.L_x_2769:
        /* <DEDUP_REMOVED lines=71> */
[----:B------:R-:W-:Y:S01]  /*2320*/  ISETP.LT.U32.AND P3, PT, R28, 0x80, !P3 ;  /* 0x000000801c00780c */ /* 0x000fe20005f61070 */
[----:B--2---:R-:W-:Y:S02]  /*2330*/  HADD2.F32 R15, -RZ, R15.H0_H0 ;  /* 0x2000000fff0f7230 */ /* 0x004fe40000004100 */
[----:B---3--:R-:W-:Y:S02]  /*2340*/  HADD2.F32 R30, -RZ, R30.H0_H0 ;  /* 0x2000001eff1e7230 */ /* 0x008fe40000004100 */
[----:B-----5:R-:W-:-:S03]  /*2350*/  HADD2.F32 R8, -RZ, R8.H0_H0 ;  /* 0x20000008ff087230 */ /* 0x020fc60000004100 */
[C-C-:B------:R-:W-:Y:S01]  /*2360*/  FFMA.FTZ R11, R15.reuse, R13, R30.reuse ;  /* 0x0000000d0f0b7223 */ /* 0x140fe2000001001e */
[C-C-:B------:R-:W-:Y:S01]  /*2370*/  FFMA.FTZ R12, R15.reuse, R29, R30.reuse ;  /* 0x0000001d0f0c7223 */ /* 0x140fe2000001001e */
[C-C-:B------:R-:W-:Y:S01]  /*2380*/  FFMA.FTZ R13, R15.reuse, R33, R30.reuse ;  /* 0x000000210f0d7223 */ /* 0x140fe2000001001e */
[----:B------:R-:W-:Y:S01]  /*2390*/  FFMA.FTZ R14, R15, R31, R30 ;  /* 0x0000001f0f0e7223 */ /* 0x000fe2000001001e */
[----:B------:R-:W-:Y:S01]  /*23a0*/  IADD3 R15, R10, 0x20, RZ ;  /* 0x000000200a0f7810 */ /* 0x000fe20007ffe0ff */
[----:B------:R-:W-:-:S03]  /*23b0*/  HADD2.F32 R9, -RZ, R9.H0_H0 ;  /* 0x20000009ff097230 */ /* 0x000fc60000004100 */
        /* <DEDUP_REMOVED lines=26> */
.L_x_2779:
        /* <DEDUP_REMOVED lines=14> */
.L_x_2781:
[----:B------:R-:W-:Y:S05]  /*2640*/  BSYNC B0 ;  /* 0x0000000000007941 */ /* 0x000fea0003800000 */
.L_x_2780:
        /* <DEDUP_REMOVED lines=11> */
.L_x_2782:
        /* <DEDUP_REMOVED lines=14> */
.L_x_2784:
[----:B------:R-:W-:Y:S05]  /*27e0*/  BSYNC B0 ;  /* 0x0000000000007941 */ /* 0x000fea0003800000 */
.L_x_2783:
        /* <DEDUP_REMOVED lines=11> */
.L_x_2785:
        /* <DEDUP_REMOVED lines=14> */
.L_x_2787:
[----:B------:R-:W-:Y:S05]  /*2980*/  BSYNC B0 ;  /* 0x0000000000007941 */ /* 0x000fea0003800000 */
.L_x_2786:
        /* <DEDUP_REMOVED lines=11> */
.L_x_2788:
        /* <DEDUP_REMOVED lines=13> */
.L_x_2790:
[----:B------:R-:W-:Y:S05]  /*2b10*/  BSYNC B0 ;  /* 0x0000000000007941 */ /* 0x000fea0003800000 */
.L_x_2789:
        /* <DEDUP_REMOVED lines=8> */
.L_x_2792:
        /* <DEDUP_REMOVED lines=14> */
.L_x_3389:


//--------------------- .text._Z35group_norm_nhwc_fwd_one_pass_kernelI11Fp16IOFp16WLi256ELi8ELi128EEv26Group_norm_nhwc_fwd_params --------------------------
	.section	.text._Z35group_norm_nhwc_fwd_one_pass_kernelI11Fp16IOFp16WLi256ELi8ELi128EEv26Group_norm_nhwc_fwd_params,"ax",@progbits
	.align	128
        .global         _Z35group_norm_nhwc_fwd_one_pass_kernelI11Fp16IOFp16WLi256ELi8ELi128EEv26Group_norm_nhwc_fwd_params
        .type           _Z35group_norm_nhwc_fwd_one_pass_kernelI11Fp16IOFp16WLi256ELi8ELi128EEv26Group_norm_nhwc_fwd_params,@function
        .size           _Z35group_norm_nhwc_fwd_one_pass_kernelI11Fp16IOFp16WLi256ELi8ELi128EEv26Group_norm_nhwc_fwd_params,(.L_x_3390 - _Z35group_norm_nhwc_fwd_one_pass_kernelI11Fp16IOFp16WLi256ELi8ELi128EEv26Group_norm_nhwc_fwd_params)
        .other          _Z35group_norm_nhwc_fwd_one_pass_kernelI11Fp16IOFp16WLi256ELi8ELi128EEv26Group_norm_nhwc_fwd_params,@"STO_CUDA_ENTRY STV_DEFAULT"
_Z35group_norm_nhwc_fwd_one_pass_kernelI11Fp16IOFp16WLi256ELi8ELi128EEv26Group_norm_nhwc_fwd_params:
.text._Z35group_norm_nhwc_fwd_one_pass_kernelI11Fp16IOFp16WLi256ELi8ELi128EEv26Group_norm_nhwc_fwd_params:
        /* <DEDUP_REMOVED lines=30> */
.L_x_2829:
        /* <DEDUP_REMOVED lines=267> */
.L_x_2794:
[----:B------:R-:W-:Y:S05]  /*1290*/  BSYNC B0 ;  /* 0x0000000000007941 */ /* 0x000fea0003800000 */
.L_x_2793:
        /* <DEDUP_REMOVED lines=29> */
.L_x_2797:
[----:B0-----:R-:W2:Y:S04]  /*1470*/  LDG.E.STRONG.GPU R22, desc[UR8][R8.64] ;  /* 0x0000000808167981 */ /* 0x001ea8000c1ef900 */
[----:B--2---:R-:W-:Y:S01]  /*1480*/  CCTL.IVALL ;  /* 0x00000000ff00798f */ /* 0x004fe20002000000 */
[----:B------:R-:W-:Y:S05]  /*1490*/  YIELD ;  /* 0x0000000000007946 */ /* 0x000fea0003800000 */
[----:B------:R-:W-:-:S13]  /*14a0*/  ISETP.NE.AND P0, PT, R22, R25, PT ;  /* 0x000000191600720c */ /* 0x000fda0003f05270 */
[----:B------:R-:W-:Y:S05]  /*14b0*/  @P0 BRA `(.L_x_2797) ;  /* 0xfffffffc00ec0947 */ /* 0x000fea000383ffff */
.L_x_2796:
        /* <DEDUP_REMOVED lines=17> */
.L_x_2801:
        /* <DEDUP_REMOVED lines=115> */
.L_x_2800:
        /* <DEDUP_REMOVED lines=61> */
.L_x_2802:
[----:B------:R-:W-:-:S13]  /*20d0*/  ISETP.NE.OR P0, PT, R9, RZ, P0 ;  /* 0x000000ff0900720c */ /* 0x000fda0000705670 */
[----:B------:R-:W-:Y:S05]  /*20e0*/  @!P0 BRA `(.L_x_2798) ;  /* 0x00000000007c8947 */ /* 0x000fea0003800000 */
.L_x_2799:
        /* <DEDUP_REMOVED lines=31> */
.L_x_2798:
        /* <DEDUP_REMOVED lines=11> */
.L_x_2804:
[----:B------:R-:W-:Y:S05]  /*2390*/  BSYNC B0 ;  /* 0x0000000000007941 */ /* 0x000fea0003800000 */
.L_x_2803:
        /* <DEDUP_REMOVED lines=16> */
.L_x_2795:
        /* <DEDUP_REMOVED lines=70> */
[----:B--2---:R-:W-:Y:S02]  /*2900*/  HADD2.F32 R23, -RZ, R25.H0_H0 ;  /* 0x20000019ff177230 */ /* 0x004fe40000004100 */
[--C-:B------:R-:W-:Y:S01]  /*2910*/  FADD.FTZ R25, R9, -R24.reuse ;  /* 0x8000001809197221 */ /* 0x100fe20000010000 */
[--C-:B------:R-:W-:Y:S01]  /*2920*/  FADD.FTZ R9, R10, -R24.reuse ;  /* 0x800000180a097221 */ /* 0x100fe20000010000 */
[----:B------:R-:W-:Y:S01]  /*2930*/  FADD.FTZ R10, R27, -R24 ;  /* 0x800000181b0a7221 */ /* 0x000fe20000010000 */
[----:B------:R-:W-:-:S02]  /*2940*/  HADD2.F32 R27, -RZ, R7.H0_H0 ;  /* 0x20000007ff1b7230 */ /* 0x000fc40000004100 */
[----:B------:R-:W-:Y:S01]  /*2950*/  FMUL.FTZ R25, R25, UR6 ;  /* 0x0000000619197c20 */ /* 0x000fe20008410000 */
[----:B---3--:R-:W-:Y:S02]  /*2960*/  HADD2.F32 R14, -RZ, R12.H0_H0 ;  /* 0x2000000cff0e7230 */ /* 0x008fe40000004100 */
[----:B------:R-:W-:Y:S01]  /*2970*/  FMUL.FTZ R9, R9, UR6 ;  /* 0x0000000609097c20 */ /* 0x000fe20008410000 */
[----:B------:R-:W-:Y:S01]  /*2980*/  FMUL.FTZ R10, R10, UR6 ;  /* 0x000000060a0a7c20 */ /* 0x000fe20008410000 */
[----:B------:R-:W-:Y:S01]  /*2990*/  FADD.FTZ R27, R27, -R24 ;  /* 0x800000181b1b7221 */ /* 0x000fe20000010000 */
[----:B----4-:R-:W-:Y:S02]  /*29a0*/  HADD2.F32 R3, -RZ, R20.H0_H0 ;  /* 0x20000014ff037230 */ /* 0x010fe40000004100 */
[C-C-:B------:R-:W-:Y:S01]  /*29b0*/  FFMA.FTZ R25, R23.reuse, R25, R14.reuse ;  /* 0x0000001917197223 */ /* 0x140fe2000001000e */
[--C-:B------:R-:W-:Y:S01]  /*29c0*/  FFMA.FTZ R15, R23, R15, R14.reuse ;  /* 0x0000000f170f7223 */ /* 0x100fe2000001000e */
[----:B------:R-:W-:Y:S01]  /*29d0*/  FMUL.FTZ R27, R27, UR6 ;  /* 0x000000061b1b7c20 */ /* 0x000fe20008410000 */
[C-C-:B------:R-:W-:Y:S01]  /*29e0*/  FFMA.FTZ R8, R23.reuse, R8, R14.reuse ;  /* 0x0000000817087223 */ /* 0x140fe2000001000e */
[C-C-:B------:R-:W-:Y:S01]  /*29f0*/  FFMA.FTZ R9, R23.reuse, R9, R14.reuse ;  /* 0x0000000917097223 */ /* 0x140fe2000001000e */
[C-C-:B------:R-:W-:Y:S01]  /*2a00*/  FFMA.FTZ R10, R23.reuse, R10, R14.reuse ;  /* 0x0000000a170a7223 */ /* 0x140fe2000001000e */
[C-C-:B------:R-:W-:Y:S01]  /*2a10*/  FFMA.FTZ R11, R23.reuse, R11, R14.reuse ;  /* 0x0000000b170b7223 */ /* 0x140fe2000001000e */
[C-C-:B------:R-:W-:Y:S01]  /*2a20*/  FFMA.FTZ R12, R23.reuse, R35, R14.reuse ;  /* 0x00000023170c7223 */ /* 0x140fe2000001000e */
[----:B------:R-:W-:Y:S01]  /*2a30*/  FFMA.FTZ R14, R23, R27, R14 ;  /* 0x0000001b170e7223 */ /* 0x000fe2000001000e */
[----:B------:R-:W-:-:S02]  /*2a40*/  HADD2.F32 R23, -RZ, R4.H1_H1 ;  /* 0x30000004ff177230 */ /* 0x000fc40000004100 */
[--C-:B------:R-:W-:Y:S01]  /*2a50*/  FADD.FTZ R20, R13, -R24.reuse ;  /* 0x800000180d147221 */ /* 0x100fe20000010000 */
[----:B------:R-:W-:Y:S02]  /*2a60*/  HADD2.F32 R27, -RZ, R5.H1_H1 ;  /* 0x30000005ff1b7230 */ /* 0x000fe40000004100 */
[--C-:B------:R-:W-:Y:S01]  /*2a70*/  FADD.FTZ R5, R22, -R24.reuse ;  /* 0x8000001816057221 */ /* 0x100fe20000010000 */
[----:B------:R-:W-:Y:S02]  /*2a80*/  HADD2.F32 R35, -RZ, R7.H1_H1 ;  /* 0x30000007ff237230 */ /* 0x000fe40000004100 */
[--C-:B------:R-:W-:Y:S01]  /*2a90*/  FADD.FTZ R6, R23, -R24.reuse ;  /* 0x8000001817067221 */ /* 0x100fe20000010000 */
[----:B------:R-:W-:Y:S02]  /*2aa0*/  HADD2.F32 R4, -RZ, R21.H0_H0 ;  /* 0x20000015ff047230 */ /* 0x000fe40000004100 */
        /* <DEDUP_REMOVED lines=16> */
.L_x_2805:
        /* <DEDUP_REMOVED lines=15> */
.L_x_2807:
[----:B------:R-:W-:Y:S05]  /*2ca0*/  BSYNC B0 ;  /* 0x0000000000007941 */ /* 0x000fea0003800000 */
.L_x_2806:
        /* <DEDUP_REMOVED lines=13> */
.L_x_2808:
        /* <DEDUP_REMOVED lines=14> */
.L_x_2810:
[----:B------:R-:W-:Y:S05]  /*2e60*/  BSYNC B0 ;  /* 0x0000000000007941 */ /* 0x000fea0003800000 */
.L_x_2809:
        /* <DEDUP_REMOVED lines=12> */
.L_x_2811:
        /* <DEDUP_REMOVED lines=16> */
.L_x_2813:
[----:B------:R-:W-:Y:S05]  /*3030*/  BSYNC B0 ;  /* 0x0000000000007941 */ /* 0x000fea0003800000 */
.L_x_2812:
        /* <DEDUP_REMOVED lines=44> */
.L_x_2814:
        /* <DEDUP_REMOVED lines=14> */
.L_x_2816:
[----:B------:R-:W-:Y:S05]  /*33e0*/  BSYNC B0 ;  /* 0x0000000000007941 */ /* 0x000fea0003800000 */
.L_x_2815:
        /* <DEDUP_REMOVED lines=11> */
.L_x_2817:
        /* <DEDUP_REMOVED lines=14> */
.L_x_2819:
[----:B------:R-:W-:Y:S05]  /*3580*/  BSYNC B0 ;  /* 0x0000000000007941 */ /* 0x000fea0003800000 */
.L_x_2818:
        /* <DEDUP_REMOVED lines=11> */
.L_x_2820:
        /* <DEDUP_REMOVED lines=14> */
.L_x_2822:
[----:B------:R-:W-:Y:S05]  /*3720*/  BSYNC B0 ;  /* 0x0000000000007941 */ /* 0x000fea0003800000 */
.L_x_2821:
        /* <DEDUP_REMOVED lines=11> */
.L_x_2823:
        /* <DEDUP_REMOVED lines=14> */
.L_x_2825:
[----:B------:R-:W-:Y:S05]  /*38c0*/  BSYNC B0 ;  /* 0x0000000000007941 */ /* 0x000fea0003800000 */
.L_x_2824:
        /* <DEDUP_REMOVED lines=11> */
.L_x_2826:
        /* <DEDUP_REMOVED lines=13> */
.L_x_2828:
[----:B------:R-:W-:Y:S05]  /*3a50*/  BSYNC B0 ;  /* 0x0000000000007941 */ /* 0x000fea0003800000 */
.L_x_2827:
[----:B------:R-:W-:Y:S02]  /*3a60*/  UIADD3 UR11, UR12, UR11, URZ ;  /* 0x0000000b0c0b7290 */ /* 0x000fe4000fffe03f */
[----:B------:R-:W-:Y:S02]  /*3a70*/  UIADD3 UR4, UR4, 0x1, URZ ;  /* 0x0000000104047890 */ /* 0x000fe4000fffe03f */
[----:B------:R-:W-:-:S06]  /*3a80*/  UISETP.GE.AND UP0, UPT, UR11, UR5, UPT ;  /* 0x000000050b00728c */ /* 0x000fcc000bf06270 */
[----:B------:R-:W-:-:S13]  /*3a90*/  PLOP3.LUT P0, PT, PT, PT, UP0, 0x80, 0x0 ;  /* 0x000000000000781c */ /* 0x000fda0003f0f008 */
[----:B------:R-:W-:Y:S05]  /*3aa0*/  @!P0 BRA `(.L_x_2829) ;  /* 0xffffffc400cc8947 */ /* 0x000fea000383ffff */
[----:B------:R-:W-:Y:S05]  /*3ab0*/  EXIT ;  /* 0x000000000000794d */ /* 0x000fea0003800000 */
.L_x_2830:
        /* <DEDUP_REMOVED lines=12> */
.L_x_3390:


//--------------------- .text._Z35group_norm_nhwc_fwd_one_pass_kernelI11Fp16IOFp16WLi512ELi8ELi128EEv26Group_norm_nhwc_fwd_params --------------------------
	.section	.text._Z35group_norm_nhwc_fwd_one_pass_kernelI11Fp16IOFp16WLi512ELi8ELi128EEv26Group_norm_nhwc_fwd_params,"ax",@progbits
	.align	128
        .global         _Z35group_norm_nhwc_fwd_one_pass_kernelI11Fp16IOFp16WLi512ELi8ELi128EEv26Group_norm_nhwc_fwd_params
        .type           _Z35group_norm_nhwc_fwd_one_pass_kernelI11Fp16IOFp16WLi512ELi8ELi128EEv26Group_norm_nhwc_fwd_params,@function
        .size           _Z35group_norm_nhwc_fwd_one_pass_kernelI11Fp16IOFp16WLi512ELi8ELi128EEv26Group_norm_nhwc_fwd_params,(.L_x_3391 - _Z35group_norm_nhwc_fwd_one_pass_kernelI11Fp16IOFp16WLi512ELi8ELi128EEv26Group_norm_nhwc_fwd_params)
        .other          _Z35group_norm_nhwc_fwd_one_pass_kernelI11Fp16IOFp16WLi512ELi8ELi128EEv26Group_norm_nhwc_fwd_params,@"STO_CUDA_ENTRY STV_DEFAULT"
_Z35group_norm_nhwc_fwd_one_pass_kernelI11Fp16IOFp16WLi512ELi8ELi128EEv26Group_norm_nhwc_fwd_params:
.text._Z35group_norm_nhwc_fwd_one_pass_kernelI11Fp16IOFp16WLi512ELi8ELi128EEv26Group_norm_nhwc_fwd_params:
        /* <DEDUP_REMOVED lines=87> */
.L_x_2891:
        /* <DEDUP_REMOVED lines=427> */
.L_x_2832:
[----:B------:R-:W-:Y:S05]  /*2020*/  BSYNC B0 ;  /* 0x0000000000007941 */ /* 0x000fea0003800000 */
.L_x_2831:
        /* <DEDUP_REMOVED lines=31> */
.L_x_2835:
[----:B0-----:R-:W2:Y:S04]  /*2220*/  LDG.E.STRONG.GPU R17, desc[UR8][R36.64] ;  /* 0x0000000824117981 */ /* 0x001ea8000c1ef900 */
[----:B--2---:R-:W-:Y:S01]  /*2230*/  CCTL.IVALL ;  /* 0x00000000ff00798f */ /* 0x004fe20002000000 */
[----:B------:R-:W-:Y:S05]  /*2240*/  YIELD ;  /* 0x0000000000007946 */ /* 0x000fea0003800000 */
[----:B------:R-:W-:-:S13]  /*2250*/  ISETP.NE.AND P6, PT, R17, R47, PT ;  /* 0x0000002f1100720c */ /* 0x000fda0003fc5270 */
[----:B------:R-:W-:Y:S05]  /*2260*/  @P6 BRA `(.L_x_2835) ;  /* 0xfffffffc00ec6947 */ /* 0x000fea000383ffff */
.L_x_2834:
        /* <DEDUP_REMOVED lines=19> */
.L_x_2839:
        /* <DEDUP_REMOVED lines=116> */
.L_x_2838:
        /* <DEDUP_REMOVED lines=62> */
.L_x_2840:
[----:B------:R-:W-:-:S06]  /*2ec0*/  UISETP.NE.OR UP0, UPT, UR6, URZ, UP0 ;  /* 0x0000003f0600728c */ /* 0x000fcc0008705670 */
[----:B------:R-:W-:-:S13]  /*2ed0*/  PLOP3.LUT P6, PT, PT, PT, UP0, 0x80, 0x0 ;  /* 0x000000000000781c */ /* 0x000fda0003fcf008 */
[----:B------:R-:W-:Y:S05]  /*2ee0*/  @!P6 BRA `(.L_x_2836) ;  /* 0x00000000007ce947 */ /* 0x000fea0003800000 */
.L_x_2837:
        /* <DEDUP_REMOVED lines=31> */
.L_x_2836:
        /* <DEDUP_REMOVED lines=10> */
.L_x_2842:
[----:B------:R-:W-:Y:S05]  /*3180*/  BSYNC B0 ;  /* 0x0000000000007941 */ /* 0x000fea0003800000 */
.L_x_2841:
        /* <DEDUP_REMOVED lines=17> */
.L_x_2833:
        /* <DEDUP_REMOVED lines=53> */
[----:B--2---:R-:W-:Y:S02]  /*35f0*/  HADD2.F32 R25, -RZ, R37.H0_H0 ;  /* 0x20000025ff197230 */ /* 0x004fe40000004100 */
[----:B------:R-:W-:-:S04]  /*3600*/  FADD.FTZ R37, R39, -UR6 ;  /* 0x8000000627257e21 */ /* 0x000fc80008010000 */
[----:B0-----:R-:W-:Y:S01]  /*3610*/  FMUL.FTZ R16, R37, UR7 ;  /* 0x0000000725107c20 */ /* 0x001fe20008410000 */
[----:B---3--:R-:W-:Y:S02]  /*3620*/  HADD2.F32 R7, -RZ, R36.H0_H0 ;  /* 0x20000024ff077230 */ /* 0x008fe40000004100 */
[----:B------:R-:W-:-:S04]  /*3630*/  FADD.FTZ R36, R38, -UR6 ;  /* 0x8000000626247e21 */ /* 0x000fc80008010000 */
[----:B------:R-:W-:Y:S01]  /*3640*/  FMUL.FTZ R36, R36, UR7 ;  /* 0x0000000724247c20 */ /* 0x000fe20008410000 */
        /* <DEDUP_REMOVED lines=15> */
.L_x_2843:
        /* <DEDUP_REMOVED lines=16> */
.L_x_2845:
[----:B------:R-:W-:Y:S05]  /*3840*/  BSYNC B0 ;  /* 0x0000000000007941 */ /* 0x000fea0003800000 */
.L_x_2844:
        /* <DEDUP_REMOVED lines=17> */
.L_x_2846:
        /* <DEDUP_REMOVED lines=16> */
.L_x_2848:
[----:B------:R-:W-:Y:S05]  /*3a60*/  BSYNC B0 ;  /* 0x0000000000007941 */ /* 0x000fea0003800000 */
.L_x_2847:
        /* <DEDUP_REMOVED lines=21> */
.L_x_2849:
        /* <DEDUP_REMOVED lines=16> */
.L_x_2851:
[----:B------:R-:W-:Y:S05]  /*3cc0*/  BSYNC B0 ;  /* 0x0000000000007941 */ /* 0x000fea0003800000 */
.L_x_2850:
        /* <DEDUP_REMOVED lines=19> */
.L_x_2852:
        /* <DEDUP_REMOVED lines=15> */
.L_x_2854:
[----:B------:R-:W-:Y:S05]  /*3ef0*/  BSYNC B0 ;  /* 0x0000000000007941 */ /* 0x000fea0003800000 */
.L_x_2853:
        /* <DEDUP_REMOVED lines=21> */
.L_x_2855:
        /* <DEDUP_REMOVED lines=15> */
.L_x_2857:
[----:B------:R-:W-:Y:S05]  /*4140*/  BSYNC B0 ;  /* 0x0000000000007941 */ /* 0x000fea0003800000 */
.L_x_2856:
        /* <DEDUP_REMOVED lines=15> */
.L_x_2858:
        /* <DEDUP_REMOVED lines=15> */
.L_x_2860:
[----:B------:R-:W-:Y:S05]  /*4330*/  BSYNC B0 ;  /* 0x0000000000007941 */ /* 0x000fea0003800000 */
.L_x_2859:
        /* <DEDUP_REMOVED lines=23> */
.L_x_2861:
        /* <DEDUP_REMOVED lines=15> */
.L_x_2863:
[----:B------:R-:W-:Y:S05]  /*45a0*/  BSYNC B0 ;  /* 0x0000000000007941 */ /* 0x000fea0003800000 */
.L_x_2862:
        /* <DEDUP_REMOVED lines=17> */
.L_x_2864:
        /* <DEDUP_REMOVED lines=15> */
.L_x_2866:
[----:B------:R-:W-:Y:S05]  /*47b0*/  BSYNC B0 ;  /* 0x0000000000007941 */ /* 0x000fea0003800000 */
.L_x_2865:
        /* <DEDUP_REMOVED lines=19> */
.L_x_2867:
        /* <DEDUP_REMOVED lines=14> */
.L_x_2869:
[----:B------:R-:W-:Y:S05]  /*49d0*/  BSYNC B0 ;  /* 0x0000000000007941 */ /* 0x000fea0003800000 */
.L_x_2868:
        /* <DEDUP_REMOVED lines=21> */
.L_x_2870:
        /* <DEDUP_REMOVED lines=16> */
.L_x_2872:
[----:B------:R-:W-:Y:S05]  /*4c30*/  BSYNC B0 ;  /* 0x0000000000007941 */ /* 0x000fea0003800000 */
.L_x_2871:
        /* <DEDUP_REMOVED lines=15> */
.L_x_2873:
        /* <DEDUP_REMOVED lines=16> */
.L_x_2875:
[----:B------:R-:W-:Y:S05]  /*4e30*/  BSYNC B0 ;  /* 0x0000000000007941 */ /* 0x000fea0003800000 */
.L_x_2874:
        /* <DEDUP_REMOVED lines=23> */
.L_x_2876:
        /* <DEDUP_REMOVED lines=16> */
.L_x_2878:
[----:B------:R-:W-:Y:S05]  /*50b0*/  BSYNC B0 ;  /* 0x0000000000007941 */ /* 0x000fea0003800000 */
.L_x_2877:
        /* <DEDUP_REMOVED lines=17> */
.L_x_2879:
        /* <DEDUP_REMOVED lines=16> */
.L_x_2881:
[----:B------:R-:W-:Y:S05]  /*52d0*/  BSYNC B0 ;  /* 0x0000000000007941 */ /* 0x000fea0003800000 */
.L_x_2880:
        /* <DEDUP_REMOVED lines=18> */
.L_x_2882:
        /* <DEDUP_REMOVED lines=21> */
.L_x_2884:
[----:B------:R-:W-:Y:S05]  /*5550*/  BSYNC B0 ;  /* 0x0000000000007941 */ /* 0x000fea0003800000 */
.L_x_2883:
        /* <DEDUP_REMOVED lines=19> */
.L_x_2885:
        /* <DEDUP_REMOVED lines=25> */
.L_x_2887:
[----:B------:R-:W-:Y:S05]  /*5820*/  BSYNC B0 ;  /* 0x0000000000007941 */ /* 0x000fea0003800000 */
.L_x_2886:
        /* <DEDUP_REMOVED lines=11> */
.L_x_2888:
        /* <DEDUP_REMOVED lines=17> */
.L_x_2890:
[----:B------:R-:W-:Y:S05]  /*59f0*/  BSYNC B0 ;  /* 0x0000000000007941 */ /* 0x000fea0003800000 */
.L_x_2889:
[----:B------:R-:W-:Y:S02]  /*5a00*/  UIADD3 UR11, UR12, UR11, URZ ;  /* 0x0000000b0c0b7290 */ /* 0x000fe4000fffe03f */
[----:B------:R-:W-:Y:S02]  /*5a10*/  UIADD3 UR4, UR4, 0x1, URZ ;  /* 0x0000000104047890 */ /* 0x000fe4000fffe03f */
[----:B------:R-:W-:-:S06]  /*5a20*/  UISETP.GE.AND UP0, UPT, UR11, UR5, UPT ;  /* 0x000000050b00728c */ /* 0x000fcc000bf06270 */
[----:B------:R-:W-:-:S13]  /*5a30*/  PLOP3.LUT P5, PT, PT, PT, UP0, 0x40, 0x0 ;  /* 0x000000000000781c */ /* 0x000fda0003fae808 */
[----:B------:R-:W-:Y:S05]  /*5a40*/  @P5 BRA `(.L_x_2891) ;  /* 0xffffffa800c85947 */ /* 0x000fea000383ffff */
[----:B------:R-:W-:Y:S05]  /*5a50*/  EXIT ;  /* 0x000000000000794d */ /* 0x000fea0003800000 */
.L_x_2892:
        /* <DEDUP_REMOVED lines=10> */
.L_x_3391:


//--------------------- .text._Z35group_norm_nhwc_fwd_one_pass_kernelI11Fp32IOFp32WLi64ELi8ELi128EEv26Group_norm_nhwc_fwd_params --------------------------
	.section	.text._Z35group_norm_nhwc_fwd_one_pass_kernelI11Fp32IOFp32WLi64ELi8ELi128EEv26Group_norm_nhwc_fwd_params,"ax",@progbits
	.align	128
        .global         _Z35group_norm_nhwc_fwd_one_pass_kernelI11Fp32IOFp32WLi64ELi8ELi128EEv26Group_norm_nhwc_fwd_params
        .type           _Z35group_norm_nhwc_fwd_one_pass_kernelI11Fp32IOFp32WLi64ELi8ELi128EEv26Group_norm_nhwc_fwd_params,@function
        .size           _Z35group_norm_nhwc_fwd_one_pass_kernelI11Fp32IOFp32WLi64ELi8ELi128EEv26Group_norm_nhwc_fwd_params,(.L_x_3392 - _Z35group_norm_nhwc_fwd_one_pass_kernelI11Fp32IOFp32WLi64ELi8ELi128EEv26Group_norm_nhwc_fwd_params)
        .other          _Z35group_norm_nhwc_fwd_one_pass_kernelI11Fp32IOFp32WLi64ELi8ELi128EEv26Group_norm_nhwc_fwd_params,@"STO_CUDA_ENTRY STV_DEFAULT"
_Z35group_norm_nhwc_fwd_one_pass_kernelI11Fp32IOFp32WLi64ELi8ELi128EEv26Group_norm_nhwc_fwd_params:
.text._Z35group_norm_nhwc_fwd_one_pass_kernelI11Fp32IOFp32WLi64ELi8ELi128EEv26Group_norm_nhwc_fwd_params:
        /* <DEDUP_REMOVED lines=11> */
[----:B------:R-:W-:Y:S01]  /*00b0*/  MOV R6, R0 ;  /* 0x0000000000067202 */ /* 0x000fe20000000f00 */
[----:B------:R-:W-:-:S05]  /*00c0*/  ULDC.U8 UR10, c[0x0][0x28c] ;  /* 0x0000a300000a7ab9 */ /* 0x000fca0000000000 */
[----:B------:R-:W1:Y:S08]  /*00d0*/  LDC R4, c[0x0][0x294] ;  /* 0x0000a500ff047b82 */ /* 0x000e700000000800 */
[----:B------:R-:W2:Y:S01]  /*00e0*/  LDC R3, c[0x0][0x10] ;  /* 0x00000400ff037b82 */ /* 0x000ea20000000800 */
[----:B0-----:R-:W-:-:S05]  /*00f0*/  SHF.R.U32.HI R17, RZ, 0x2, R2 ;  /* 0x00000002ff117819 */ /* 0x001fca0000011602 */
[----:B-1----:R-:W-:Y:S01]  /*0100*/  IMAD R17, R4, UR7, R17 ;  /* 0x0000000704117c24 */ /* 0x002fe2000f8e0211 */
[----:B------:R-:W-:-:S04]  /*0110*/  HFMA2.MMA R4, -RZ, RZ, 0, 0 ;  /* 0x00000000ff047435 */ /* 0x000fc800000001ff */
[----:B------:R-:W-:Y:S02]  /*0120*/  ISETP.GE.U32.AND P1, PT, R17, UR8, PT ;  /* 0x0000000811007c0c */ /* 0x000fe4000bf26070 */
[----:B------:R-:W-:-:S04]  /*0130*/  SHF.R.S32.HI R5, RZ, 0x1f, R17 ;  /* 0x0000001fff057819 */ /* 0x000fc80000011411 */
[----:B------:R-:W-:Y:S01]  /*0140*/  ISETP.GE.AND.EX P1, PT, R5, UR9, PT, P1 ;  /* 0x0000000905007c0c */ /* 0x000fe2000bf26310 */
[----:B------:R-:W-:-:S03]  /*0150*/  ULDC.64 UR8, c[0x0][0x208] ;  /* 0x0000820000087ab9 */ /* 0x000fc60000000a00 */
[----:B--2---:R-:W-:-:S13]  /*0160*/  ISETP.LT.U32.AND P1, PT, R2, 0x80, !P1 ;  /* 0x000000800200780c */ /* 0x004fda0004f21070 */
.L_x_2911:
[----:B01----:R-:W0:Y:S01]  /*0170*/  LDC R9, c[0x0][0x288] ;  /* 0x0000a200ff097b82 */ /* 0x003e220000000800 */
[----:B------:R-:W-:Y:S01]  /*0180*/  IABS R12, R6 ;  /* 0x00000006000c7213 */ /* 0x000fe20000000000 */
[----:B------:R-:W-:-:S06]  /*0190*/  ULDC.64 UR12, c[0x0][0x278] ;  /* 0x00009e00000c7ab9 */ /* 0x000fcc0000000a00 */
        /* <DEDUP_REMOVED lines=9> */
[----:B------:R-:W-:-:S04]  /*0230*/  IMAD R13, R13, R8, RZ ;  /* 0x000000080d0d7224 */ /* 0x000fc800078e02ff */
[----:B------:R-:W-:Y:S01]  /*0240*/  IMAD.HI.U32 R11, R11, R13, R10 ;  /* 0x0000000d0b0b7227 */ /* 0x000fe200078e000a */
[----:B------:R-:W-:Y:S01]  /*0250*/  SHF.R.U32.HI R10, RZ, 0x2, R2 ;  /* 0x00000002ff0a7819 */ /* 0x000fe20000011602 */
[----:B------:R-:W0:Y:S04]  /*0260*/  LDC R13, c[0x0][0x294] ;  /* 0x0000a500ff0d7b82 */ /* 0x000e280000000800 */
[----:B------:R-:W-:-:S05]  /*0270*/  IMAD.HI.U32 R11, R11, R12, RZ ;  /* 0x0000000c0b0b7227 */ /* 0x000fca00078e00ff */
[----:B------:R-:W-:-:S05]  /*0280*/  IADD3 R7, -R11, RZ, RZ ;  /* 0x000000ff0b077210 */ /* 0x000fca0007ffe1ff */
[----:B------:R-:W-:-:S05]  /*0290*/  IMAD R7, R8, R7, R12 ;  /* 0x0000000708077224 */ /* 0x000fca00078e020c */
[----:B------:R-:W-:-:S13]  /*02a0*/  ISETP.GT.U32.AND P0, PT, R8, R7, PT ;  /* 0x000000070800720c */ /* 0x000fda0003f04070 */
[-C--:B------:R-:W-:Y:S02]  /*02b0*/  @!P0 IADD3 R7, R7, -R8.reuse, RZ ;  /* 0x8000000807078210 */ /* 0x080fe40007ffe0ff */
[----:B------:R-:W-:Y:S02]  /*02c0*/  @!P0 IADD3 R11, R11, 0x1, RZ ;  /* 0x000000010b0b8810 */ /* 0x000fe40007ffe0ff */
[----:B------:R-:W-:Y:S01]  /*02d0*/  ISETP.GE.U32.AND P4, PT, R7, R8, PT ;  /* 0x000000080700720c */ /* 0x000fe20003f86070 */
[----:B0-----:R-:W-:Y:S01]  /*02e0*/  IMAD R7, R13, UR7, R10 ;  /* 0x000000070d077c24 */ /* 0x001fe2000f8e020a */
[----:B------:R-:W-:-:S04]  /*02f0*/  LOP3.LUT R8, R6, R9, RZ, 0x3c, !PT ;  /* 0x0000000906087212 */ /* 0x000fc800078e3cff */
[----:B------:R-:W-:Y:S02]  /*0300*/  IADD3 R21, R7, 0x20, RZ ;  /* 0x0000002007157810 */ /* 0x000fe40007ffe0ff */
[----:B------:R-:W-:Y:S02]  /*0310*/  ISETP.GE.AND P2, PT, R8, RZ, PT ;  /* 0x000000ff0800720c */ /* 0x000fe40003f46270 */
[----:B------:R-:W-:Y:S02]  /*0320*/  ISETP.GE.U32.AND P0, PT, R21, UR12, PT ;  /* 0x0000000c15007c0c */ /* 0x000fe4000bf06070 */
[----:B------:R-:W-:Y:S02]  /*0330*/  SHF.R.S32.HI R19, RZ, 0x1f, R21 ;  /* 0x0000001fff137819 */ /* 0x000fe40000011415 */
[----:B------:R-:W-:Y:S02]  /*0340*/  @P4 IADD3 R11, R11, 0x1, RZ ;  /* 0x000000010b0b4810 */ /* 0x000fe40007ffe0ff */
[----:B------:R-:W-:Y:S01]  /*0350*/  ISETP.GE.AND.EX P0, PT, R19, UR13, PT, P0 ;  /* 0x0000000d13007c0c */ /* 0x000fe2000bf06300 */
[----:B------:R-:W-:Y:S01]  /*0360*/  ULDC.64 UR12, c[0x0][0x280] ;  /* 0x0000a000000c7ab9 */ /* 0x000fe20000000a00 */
[----:B------:R-:W-:-:S02]  /*0370*/  MOV R23, R11 ;  /* 0x0000000b00177202 */ /* 0x000fc40000000f00 */
[C---:B------:R-:W-:Y:S02]  /*0380*/  ISETP.LT.U32.AND P0, PT, R2.reuse, 0x80, !P0 ;  /* 0x000000800200780c */ /* 0x040fe40004701070 */
[----:B------:R-:W-:Y:S02]  /*0390*/  @!P2 IADD3 R23, -R23, RZ, RZ ;  /* 0x000000ff1717a210 */ /* 0x000fe40007ffe1ff */
[----:B------:R-:W-:Y:S02]  /*03a0*/  @!P3 LOP3.LUT R23, RZ, R9, RZ, 0x33, !PT ;  /* 0x00000009ff17b212 */ /* 0x000fe400078e33ff */
[----:B------:R-:W-:Y:S02]  /*03b0*/  SHF.L.U32 R8, R2, 0x1, RZ ;  /* 0x0000000102087819 */ /* 0x000fe400000006ff */
[----:B------:R-:W-:Y:S02]  /*03c0*/  IADD3 R10, -R23, RZ, RZ ;  /* 0x000000ff170a7210 */ /* 0x000fe40007ffe1ff */
[----:B------:R-:W-:-:S02]  /*03d0*/  LOP3.LUT R8, R8, 0x6, RZ, 0xc0, !PT ;  /* 0x0000000608087812 */ /* 0x000fc400078ec0ff */
[----:B------:R-:W-:Y:S01]  /*03e0*/  SHF.R.S32.HI R16, RZ, 0x1f, R23 ;  /* 0x0000001fff107819 */ /* 0x000fe20000011417 */
[----:B------:R-:W0:Y:S01]  /*03f0*/  @P0 LDC.64 R12, c[0x0][0x270] ;  /* 0x00009c00ff0c0b82 */ /* 0x000e220000000a00 */
[----:B------:R-:W-:-:S03]  /*0400*/  IMAD R9, R9, R10, R6 ;  /* 0x0000000a09097224 */ /* 0x000fc600078e0206 */
[----:B------:R-:W-:Y:S02]  /*0410*/  IMAD R16, R16, UR12, RZ ;  /* 0x0000000c10107c24 */ /* 0x000fe4000f8e02ff */
[----:B------:R-:W-:Y:S02]  /*0420*/  LEA R26, R9, R8, 0x3 ;  /* 0x00000008091a7211 */ /* 0x000fe400078e18ff */
[----:B------:R-:W2:Y:S01]  /*0430*/  @P1 LDC.64 R10, c[0x0][0x220] ;  /* 0x00008800ff0a1b82 */ /* 0x000ea20000000a00 */
[----:B------:R-:W-:Y:S01]  /*0440*/  IMAD R25, R23, UR13, R16 ;  /* 0x0000000d17197c24 */ /* 0x000fe2000f8e0210 */
[--C-:B------:R-:W-:Y:S01]  /*0450*/  SHF.R.S32.HI R27, RZ, 0x1f, R26.reuse ;  /* 0x0000001fff1b7819 */ /* 0x100fe2000001141a */
[----:B-1----:R-:W-:Y:S02]  /*0460*/  @P1 IMAD R16, R5, R14, RZ ;  /* 0x0000000e05101224 */ /* 0x002fe400078e02ff */
[----:B------:R-:W-:-:S03]  /*0470*/  IMAD.WIDE.U32 R22, R23, UR12, R26 ;  /* 0x0000000c17167c25 */ /* 0x000fc6000f8e001a */
[----:B------:R-:W1:Y:S02]  /*0480*/  @P0 LDC.64 R8, c[0x0][0x220] ;  /* 0x00008800ff080b82 */ /* 0x000e640000000a00 */
[----:B------:R-:W-:Y:S02]  /*0490*/  IADD3 R25, R23, R25, RZ ;  /* 0x0000001917197210 */ /* 0x000fe40007ffe0ff */
[----:B------:R-:W-:Y:S01]  /*04a0*/  @P1 MOV R24, R22 ;  /* 0x0000001600181202 */ /* 0x000fe20000000f00 */
[----:B0-----:R-:W-:Y:S02]  /*04b0*/  @P0 IMAD R18, R19, R12, RZ ;  /* 0x0000000c13120224 */ /* 0x001fe400078e02ff */
[C---:B------:R-:W-:Y:S01]  /*04c0*/  @P1 IMAD R19, R17.reuse, R15, R16 ;  /* 0x0000000f11131224 */ /* 0x040fe200078e0210 */
[----:B------:R-:W-:Y:S01]  /*04d0*/  @P0 MOV R16, R22 ;  /* 0x0000001600100202 */ /* 0x000fe20000000f00 */
[----:B------:R-:W-:Y:S01]  /*04e0*/  @P1 IMAD.WIDE.U32 R14, R17, R14, R24 ;  /* 0x0000000e110e1225 */ /* 0x000fe200078e0018 */
[----:B------:R-:W-:-:S03]  /*04f0*/  @P0 MOV R17, R25 ;  /* 0x0000001900110202 */ /* 0x000fc60000000f00 */
[----:B------:R-:W-:Y:S01]  /*0500*/  @P0 IMAD R29, R21, R13, R18 ;  /* 0x0000000d151d0224 */ /* 0x000fe200078e0212 */
[----:B------:R-:W-:Y:S01]  /*0510*/  @P1 IADD3 R19, R15, R19, RZ ;  /* 0x000000130f131210 */ /* 0x000fe20007ffe0ff */
[----:B------:R-:W-:Y:S01]  /*0520*/  @P0 IMAD.WIDE.U32 R12, R21, R12, R16 ;  /* 0x0000000c150c0225 */ /* 0x000fe200078e0010 */
[C---:B--2---:R-:W-:Y:S02]  /*0530*/  @P1 LEA R10, P2, R14.reuse, R10, 0x2 ;  /* 0x0000000a0e0a1211 */ /* 0x044fe400078410ff */
[----:B------:R-:W-:Y:S02]  /*0540*/  CS2R R16, SRZ ;  /* 0x0000000000107805 */ /* 0x000fe4000001ff00 */
[----:B------:R-:W-:Y:S02]  /*0550*/  @P1 LEA.HI.X R11, R14, R11, R19, 0x2, P2 ;  /* 0x0000000b0e0b1211 */ /* 0x000fe400010f1413 */
[----:B------:R-:W-:Y:S02]  /*0560*/  CS2R R14, SRZ ;  /* 0x00000000000e7805 */ /* 0x000fe4000001ff00 */
[----:B------:R-:W-:-:S02]  /*0570*/  @P0 IADD3 R29, R13, R29, RZ ;  /* 0x0000001d0d1d0210 */ /* 0x000fc40007ffe0ff */
[C---:B-1----:R-:W-:Y:S02]  /*0580*/  @P0 LEA R8, P3, R12.reuse, R8, 0x2 ;  /* 0x000000080c080211 */ /* 0x042fe400078610ff */
[----:B------:R0:W2:Y:S02]  /*0590*/  @P1 LDG.E.64 R14, desc[UR8][R10.64] ;  /* 0x000000080a0e1981 */ /* 0x0000a4000c1e1b00 */
[----:B------:R-:W-:-:S05]  /*05a0*/  @P0 LEA.HI.X R9, R12, R9, R29, 0x2, P3 ;  /* 0x000000090c090211 */ /* 0x000fca00018f141d */
[----:B------:R-:W3:Y:S01]  /*05b0*/  @P0 LDG.E.64 R16, desc[UR8][R8.64] ;  /* 0x0000000808100981 */ /* 0x000ee2000c1e1b00 */
[----:B------:R-:W1:Y:S02]  /*05c0*/  S2R R12, SR_LANEID ;  /* 0x00000000000c7919 */ /* 0x000e640000000000 */
[C---:B-1----:R-:W-:Y:S01]  /*05d0*/  ISETP.GT.AND P0, PT, R12.reuse, 0x1e, PT ;  /* 0x0000001e0c00780c */ /* 0x042fe20003f04270 */
[----:B------:R-:W1:Y:S01]  /*05e0*/  S2UR UR6, SR_CgaCtaId ;  /* 0x00000000000679c3 */ /* 0x000e620000008800 */
[----:B0-----:R-:W-:Y:S01]  /*05f0*/  SHF.R.S32.HI R11, RZ, 0x1f, R2 ;  /* 0x0000001fff0b7819 */ /* 0x001fe20000011402 */
[----:B------:R-:W-:Y:S01]  /*0600*/  UMOV UR5, 0x400 ;  /* 0x0000040000057882 */ /* 0x000fe20000000000 */
[----:B------:R-:W-:Y:S02]  /*0610*/  ISETP.NE.AND P3, PT, R12, RZ, PT ;  /* 0x000000ff0c00720c */ /* 0x000fe40003f65270 */
[----:B------:R-:W-:Y:S02]  /*0620*/  LEA.HI R11, R11, R2, RZ, 0x5 ;  /* 0x000000020b0b7211 */ /* 0x000fe400078f28ff */
[----:B------:R-:W-:-:S02]  /*0630*/  ISETP.NE.AND P2, PT, R2, RZ, PT ;  /* 0x000000ff0200720c */ /* 0x000fc40003f45270 */
[----:B------:R-:W-:Y:S01]  /*0640*/  SHF.R.S32.HI R11, RZ, 0x5, R11 ;  /* 0x00000005ff0b7819 */ /* 0x000fe2000001140b */
[----:B------:R-:W-:Y:S01]  /*0650*/  BSSY B0, `(.L_x_2893) ;  /* 0x0000034000007945 */ /* 0x000fe20003800000 */
[----:B-1----:R-:W-:-:S06]  /*0660*/  ULEA UR5, UR6, UR5, 0x18 ;  /* 0x0000000506057291 */ /* 0x002fcc000f8ec03f */
[----:B------:R-:W-:Y:S01]  /*0670*/  LEA R11, R11, UR5, 0x3 ;  /* 0x000000050b0b7c11 */ /* 0x000fe2000f8e18ff */
[----:B--2---:R-:W-:Y:S01]  /*0680*/  FADD.FTZ R13, R14, R15 ;  /* 0x0000000f0e0d7221 */ /* 0x004fe20000010000 */
[----:B------:R-:W-:-:S03]  /*0690*/  FMUL.FTZ R19, R15, R15 ;  /* 0x0000000f0f137220 */ /* 0x000fc60000410000 */
[----:B------:R-:W-:Y:S01]  /*06a0*/  FADD.FTZ R13, RZ, R13 ;  /* 0x0000000dff0d7221 */ /* 0x000fe20000010000 */
[----:B------:R-:W-:Y:S01]  /*06b0*/  FFMA.FTZ R19, R14, R14, R19 ;  /* 0x0000000e0e137223 */ /* 0x000fe20000010013 */
[C---:B---3--:R-:W-:Y:S01]  /*06c0*/  FADD.FTZ R18, R16.reuse, R17 ;  /* 0x0000001110127221 */ /* 0x048fe20000010000 */
[----:B------:R-:W-:Y:S02]  /*06d0*/  FMUL.FTZ R21, R17, R17 ;  /* 0x0000001111157220 */ /* 0x000fe40000410000 */
[----:B------:R-:W-:Y:S01]  /*06e0*/  FADD.FTZ R19, RZ, R19 ;  /* 0x00000013ff137221 */ /* 0x000fe20000010000 */
[----:B------:R-:W-:Y:S01]  /*06f0*/  FADD.FTZ R10, R13, R18 ;  /* 0x000000120d0a7221 */ /* 0x000fe20000010000 */
[----:B------:R-:W-:-:S04]  /*0700*/  FFMA.FTZ R20, R16, R16, R21 ;  /* 0x0000001010147223 */ /* 0x000fc80000010015 */
[----:B------:R-:W-:Y:S01]  /*0710*/  FADD.FTZ R13, R19, R20 ;  /* 0x00000014130d7221 */ /* 0x000fe20000010000 */
        /* <DEDUP_REMOVED lines=24> */
[----:B------:R-:W-:-:S05]  /*08a0*/  MOV R12, R10 ;  /* 0x0000000a000c7202 */ /* 0x000fca0000000f00 */
[----:B------:R0:W-:Y:S01]  /*08b0*/  @!P3 STS.64 [R11+0x8], R12 ;  /* 0x0000080c0b00b388 */ /* 0x0001e20000000a00 */
[----:B------:R-:W-:Y:S06]  /*08c0*/  BAR.SYNC.DEFER_BLOCKING 0x0 ;  /* 0x0000000000007b1d */ /* 0x000fec0000010000 */
[----:B------:R-:W-:Y:S05]  /*08d0*/  @P2 BRA `(.L_x_2894) ;  /* 0x00000000002c2947 */ /* 0x000fea0003800000 */
[----:B------:R-:W1:Y:S01]  /*08e0*/  S2UR UR6, SR_CgaCtaId ;  /* 0x00000000000679c3 */ /* 0x000e620000008800 */
[----:B------:R-:W-:Y:S02]  /*08f0*/  UMOV UR5, 0x400 ;  /* 0x0000040000057882 */ /* 0x000fe40000000000 */
[----:B-1----:R-:W-:-:S09]  /*0900*/  ULEA UR5, UR6, UR5, 0x18 ;  /* 0x0000000506057291 */ /* 0x002fd2000f8ec03f */
[----:B0-----:R-:W0:Y:S04]  /*0910*/  LDS.128 R8, [UR5+0x10] ;  /* 0x00001005ff087984 */ /* 0x001e280008000c00 */
[----:B------:R-:W1:Y:S01]  /*0920*/  LDS.64 R18, [UR5+0x20] ;  /* 0x00002005ff127984 */ /* 0x000e620008000a00 */
[----:B0-----:R-:W-:Y:S01]  /*0930*/  FADD.FTZ R21, R12, R8 ;  /* 0x000000080c157221 */ /* 0x001fe20000010000 */
[----:B------:R-:W-:-:S03]  /*0940*/  FADD.FTZ R8, R13, R9 ;  /* 0x000000090d087221 */ /* 0x000fc60000010000 */
[----:B------:R-:W-:Y:S01]  /*0950*/  FADD.FTZ R21, R21, R10 ;  /* 0x0000000a15157221 */ /* 0x000fe20000010000 */
[----:B------:R-:W-:-:S03]  /*0960*/  FADD.FTZ R8, R8, R11 ;  /* 0x0000000b08087221 */ /* 0x000fc60000010000 */
[----:B-1----:R-:W-:Y:S01]  /*0970*/  FADD.FTZ R12, R21, R18 ;  /* 0x00000012150c7221 */ /* 0x002fe20000010000 */
[----:B------:R-:W-:-:S07]  /*0980*/  FADD.FTZ R13, R8, R19 ;  /* 0x00000013080d7221 */ /* 0x000fce0000010000 */
.L_x_2894:
[----:B------:R-:W-:Y:S05]  /*0990*/  BSYNC B0 ;  /* 0x0000000000007941 */ /* 0x000fea0003800000 */
.L_x_2893:
[----:B------:R-:W1:Y:S02]  /*09a0*/  LDC R8, c[0x0][0xc] ;  /* 0x00000300ff087b82 */ /* 0x000e640000000800 */
[----:B-1----:R-:W-:-:S13]  /*09b0*/  ISETP.GE.U32.AND P0, PT, R8, 0x2, PT ;  /* 0x000000020800780c */ /* 0x002fda0003f06070 */
        /* <DEDUP_REMOVED lines=26> */
.L_x_2897:
[----:B0-----:R-:W2:Y:S04]  /*0b60*/  LDG.E.STRONG.GPU R9, desc[UR8][R10.64] ;  /* 0x000000080a097981 */ /* 0x001ea8000c1ef900 */
[----:B--2---:R-:W-:Y:S01]  /*0b70*/  CCTL.IVALL ;  /* 0x00000000ff00798f */ /* 0x004fe20002000000 */
[----:B------:R-:W-:Y:S05]  /*0b80*/  YIELD ;  /* 0x0000000000007946 */ /* 0x000fea0003800000 */
[----:B------:R-:W-:-:S13]  /*0b90*/  ISETP.NE.AND P0, PT, R9, R20, PT ;  /* 0x000000140900720c */ /* 0x000fda0003f05270 */
[----:B------:R-:W-:Y:S05]  /*0ba0*/  @P0 BRA `(.L_x_2897) ;  /* 0xfffffffc00ec0947 */ /* 0x000fea000383ffff */
.L_x_2896:
        /* <DEDUP_REMOVED lines=17> */
.L_x_2901:
[C---:B------:R-:W-:Y:S02]  /*0cc0*/  ISETP.EQ.OR P5, PT, R20.reuse, UR7, P2 ;  /* 0x0000000714007c0c */ /* 0x040fe400097a2670 */
[----:B------:R-:W-:-:S04]  /*0cd0*/  IADD3 R10, R20, 0x1, RZ ;  /* 0x00000001140a7810 */ /* 0x000fc80007ffe0ff */
[----:B------:R-:W-:-:S07]  /*0ce0*/  ISETP.EQ.OR P3, PT, R10, UR7, P2 ;  /* 0x000000070a007c0c */ /* 0x000fce0009762670 */
[----:B------:R-:W-:-:S04]  /*0cf0*/  @!P5 IMAD R19, R3, R20, R0 ;  /* 0x000000140313d224 */ /* 0x000fc800078e0200 */
[----:B------:R-:W-:-:S04]  /*0d00*/  @!P5 IMAD.WIDE.U32 R18, R19, 0x8, R28 ;  /* 0x000000081312d825 */ /* 0x000fc800078e001c */
[----:B------:R-:W-:Y:S02]  /*0d10*/  @!P3 IMAD R11, R3, R10, R0 ;  /* 0x0000000a030bb224 */ /* 0x000fe400078e0200 */
[----:B------:R-:W2:Y:S02]  /*0d20*/  @!P5 LDG.E.64 R18, desc[UR8][R18.64] ;  /* 0x000000081212d981 */ /* 0x000ea4000c1e1b00 */
[----:B------:R-:W-:-:S06]  /*0d30*/  @!P3 IMAD.WIDE.U32 R10, R11, 0x8, R28 ;  /* 0x000000080b0ab825 */ /* 0x000fcc00078e001c */
[----:B------:R-:W3:Y:S01]  /*0d40*/  @!P3 LDG.E.64 R10, desc[UR8][R10.64] ;  /* 0x000000080a0ab981 */ /* 0x000ee2000c1e1b00 */
[----:B------:R-:W-:-:S04]  /*0d50*/  IADD3 R21, R20, 0x2, RZ ;  /* 0x0000000214157810 */ /* 0x000fc80007ffe0ff */
[----:B------:R-:W-:-:S13]  /*0d60*/  ISETP.EQ.OR P4, PT, R21, UR7, P2 ;  /* 0x0000000715007c0c */ /* 0x000fda0009782670 */
[----:B------:R-:W-:Y:S02]  /*0d70*/  @!P4 IMAD R21, R3, R21, R0 ;  /* 0x000000150315c224 */ /* 0x000fe400078e0200 */
[----:B--2---:R-:W-:Y:S01]  /*0d80*/  @!P5 FADD.FTZ R12, R12, R18 ;  /* 0x000000120c0cd221 */ /* 0x004fe20000010000 */
[----:B------:R-:W-:Y:S01]  /*0d90*/  @!P5 FADD.FTZ R13, R13, R19 ;  /* 0x000000130d0dd221 */ /* 0x000fe20000010000 */
[----:B------:R-:W-:-:S04]  /*0da0*/  @!P4 IMAD.WIDE.U32 R18, R21, 0x8, R28 ;  /* 0x000000081512c825 */ /* 0x000fc800078e001c */
[----:B---3--:R-:W-:Y:S01]  /*0db0*/  @!P3 FADD.FTZ R12, R12, R10 ;  /* 0x0000000a0c0cb221 */ /* 0x008fe20000010000 */
[----:B------:R-:W-:Y:S01]  /*0dc0*/  IADD3 R10, R20, 0x3, RZ ;  /* 0x00000003140a7810 */ /* 0x000fe20007ffe0ff */
[----:B------:R-:W-:Y:S01]  /*0dd0*/  @!P3 FADD.FTZ R13, R13, R11 ;  /* 0x0000000b0d0db221 */ /* 0x000fe20000010000 */
[----:B------:R-:W2:Y:S02]  /*0de0*/  @!P4 LDG.E.64 R18, desc[UR8][R18.64] ;  /* 0x000000081212c981 */ /* 0x000ea4000c1e1b00 */
[----:B------:R-:W-:-:S13]  /*0df0*/  ISETP.EQ.OR P5, PT, R10, UR7, P2 ;  /* 0x000000070a007c0c */ /* 0x000fda00097a2670 */
[----:B------:R-:W-:-:S04]  /*0e00*/  @!P5 IMAD R21, R3, R10, R0 ;  /* 0x0000000a0315d224 */ /* 0x000fc800078e0200 */
[----:B------:R-:W-:-:S06]  /*0e10*/  @!P5 IMAD.WIDE.U32 R10, R21, 0x8, R28 ;  /* 0x00000008150ad825 */ /* 0x000fcc00078e001c */
[----:B------:R-:W3:Y:S01]  /*0e20*/  @!P5 LDG.E.64 R10, desc[UR8][R10.64] ;  /* 0x000000080a0ad981 */ /* 0x000ee2000c1e1b00 */
[----:B------:R-:W-:-:S04]  /*0e30*/  IADD3 R21, R20, 0x4, RZ ;  /* 0x0000000414157810 */ /* 0x000fc80007ffe0ff */
[----:B------:R-:W-:-:S13]  /*0e40*/  ISETP.EQ.OR P3, PT, R21, UR7, P2 ;  /* 0x0000000715007c0c */ /* 0x000fda0009762670 */
[----:B------:R-:W-:Y:S02]  /*0e50*/  @!P3 IMAD R21, R3, R21, R0 ;  /* 0x000000150315b224 */ /* 0x000fe400078e0200 */
[----:B--2---:R-:W-:Y:S01]  /*0e60*/  @!P4 FADD.FTZ R12, R12, R18 ;  /* 0x000000120c0cc221 */ /* 0x004fe20000010000 */
[----:B------:R-:W-:Y:S01]  /*0e70*/  @!P4 FADD.FTZ R13, R13, R19 ;  /* 0x000000130d0dc221 */ /* 0x000fe20000010000 */
[----:B------:R-:W-:-:S06]  /*0e80*/  @!P3 IMAD.WIDE.U32 R18, R21, 0x8, R28 ;  /* 0x000000081512b825 */ /* 0x000fcc00078e001c */
[----:B------:R-:W2:Y:S01]  /*0e90*/  @!P3 LDG.E.64 R18, desc[UR8][R18.64] ;  /* 0x000000081212b981 */ /* 0x000ea2000c1e1b00 */
[----:B---3--:R-:W-:Y:S01]  /*0ea0*/  @!P5 FADD.FTZ R12, R12, R10 ;  /* 0x0000000a0c0cd221 */ /* 0x008fe20000010000 */
[----:B------:R-:W-:-:S04]  /*0eb0*/  IADD3 R10, R20, 0x5, RZ ;  /* 0x00000005140a7810 */ /* 0x000fc80007ffe0ff */
[----:B------:R-:W-:Y:S01]  /*0ec0*/  ISETP.EQ.OR P4, PT, R10, UR7, P2 ;  /* 0x000000070a007c0c */ /* 0x000fe20009782670 */
[----:B------:R-:W-:-:S12]  /*0ed0*/  @!P5 FADD.FTZ R13, R13, R11 ;  /* 0x0000000b0d0dd221 */ /* 0x000fd80000010000 */
        /* <DEDUP_REMOVED lines=59> */
[----:B------:R-:W-:Y:S01]  /*1290*/  IADD3 R21, R20, 0xf, RZ ;  /* 0x0000000f14157810 */ /* 0x000fe20007ffe0ff */
[----:B--2---:R-:W-:Y:S01]  /*12a0*/  @!P5 FADD.FTZ R12, R12, R18 ;  /* 0x000000120c0cd221 */ /* 0x004fe20000010000 */
[----:B------:R-:W-:Y:S01]  /*12b0*/  IADD3 R18, R20, 0xe, RZ ;  /* 0x0000000e14127810 */ /* 0x000fe20007ffe0ff */
[----:B------:R-:W-:-:S03]  /*12c0*/  @!P5 FADD.FTZ R13, R13, R19 ;  /* 0x000000130d0dd221 */ /* 0x000fc60000010000 */
[----:B------:R-:W-:Y:S02]  /*12d0*/  ISETP.EQ.OR P4, PT, R18, UR7, P2 ;  /* 0x0000000712007c0c */ /* 0x000fe40009782670 */
[----:B------:R-:W-:-:S11]  /*12e0*/  ISETP.EQ.OR P5, PT, R21, UR7, P2 ;  /* 0x0000000715007c0c */ /* 0x000fd600097a2670 */
[C-C-:B------:R-:W-:Y:S02]  /*12f0*/  @!P4 IMAD R19, R3.reuse, R18, R0.reuse ;  /* 0x000000120313c224 */ /* 0x140fe400078e0200 */
[----:B------:R-:W-:Y:S02]  /*1300*/  @!P5 IMAD R21, R3, R21, R0 ;  /* 0x000000150315d224 */ /* 0x000fe400078e0200 */
[----:B------:R-:W-:-:S06]  /*1310*/  @!P4 IMAD.WIDE.U32 R18, R19, 0x8, R28 ;  /* 0x000000081312c825 */ /* 0x000fcc00078e001c */
[----:B------:R-:W2:Y:S01]  /*1320*/  @!P4 LDG.E.64 R18, desc[UR8][R18.64] ;  /* 0x000000081212c981 */ /* 0x000ea2000c1e1b00 */
[----:B---3--:R-:W-:Y:S01]  /*1330*/  @!P3 FADD.FTZ R12, R12, R10 ;  /* 0x0000000a0c0cb221 */ /* 0x008fe20000010000 */
[----:B------:R-:W-:Y:S01]  /*1340*/  @!P3 FADD.FTZ R13, R13, R11 ;  /* 0x0000000b0d0db221 */ /* 0x000fe20000010000 */
[----:B------:R-:W-:-:S06]  /*1350*/  @!P5 IMAD.WIDE.U32 R10, R21, 0x8, R28 ;  /* 0x00000008150ad825 */ /* 0x000fcc00078e001c */
[----:B------:R-:W3:Y:S01]  /*1360*/  @!P5 LDG.E.64 R10, desc[UR8][R10.64] ;  /* 0x000000080a0ad981 */ /* 0x000ee2000c1e1b00 */
[----:B------:R-:W-:-:S04]  /*1370*/  IADD3 R9, R9, -0x10, RZ ;  /* 0xfffffff009097810 */ /* 0x000fc80007ffe0ff */
[----:B------:R-:W-:Y:S02]  /*1380*/  ISETP.GT.AND P3, PT, R9, 0xc, PT ;  /* 0x0000000c0900780c */ /* 0x000fe40003f64270 */
[----:B------:R-:W-:Y:S01]  /*1390*/  IADD3 R20, R20, 0x10, RZ ;  /* 0x0000001014147810 */ /* 0x000fe20007ffe0ff */
[----:B--2---:R-:W-:Y:S01]  /*13a0*/  @!P4 FADD.FTZ R12, R12, R18 ;  /* 0x000000120c0cc221 */ /* 0x004fe20000010000 */
[----:B------:R-:W-:-:S03]  /*13b0*/  @!P4 FADD.FTZ R13, R13, R19 ;  /* 0x000000130d0dc221 */ /* 0x000fc60000010000 */
[----:B---3--:R-:W-:Y:S01]  /*13c0*/  @!P5 FADD.FTZ R12, R12, R10 ;  /* 0x0000000a0c0cd221 */ /* 0x008fe20000010000 */
[----:B------:R-:W-:-:S05]  /*13d0*/  @!P5 FADD.FTZ R13, R13, R11 ;  /* 0x0000000b0d0dd221 */ /* 0x000fca0000010000 */
[----:B------:R-:W-:Y:S05]  /*13e0*/  @P3 BRA `(.L_x_2901) ;  /* 0xfffffff800343947 */ /* 0x000fea000383ffff */
.L_x_2900:
        /* <DEDUP_REMOVED lines=11> */
[C---:B------:R-:W-:Y:S01]  /*14a0*/  IADD3 R21, R20.reuse, 0x3, RZ ;  /* 0x0000000314157810 */ /* 0x040fe20007ffe0ff */
[----:B--2---:R-:W-:Y:S01]  /*14b0*/  @!P0 FADD.FTZ R13, R13, R11 ;  /* 0x0000000b0d0d8221 */ /* 0x004fe20000010000 */
[----:B------:R-:W-:Y:S01]  /*14c0*/  IADD3 R11, R20, 0x2, RZ ;  /* 0x00000002140b7810 */ /* 0x000fe20007ffe0ff */
[----:B------:R-:W-:Y:S01]  /*14d0*/  @!P0 FADD.FTZ R12, R12, R10 ;  /* 0x0000000a0c0c8221 */ /* 0x000fe20000010000 */
[----:B------:R-:W-:Y:S02]  /*14e0*/  ISETP.EQ.OR P0, PT, R21, UR7, P2 ;  /* 0x0000000715007c0c */ /* 0x000fe40009702670 */
[----:B------:R-:W-:Y:S01]  /*14f0*/  ISETP.EQ.OR P4, PT, R11, UR7, P2 ;  /* 0x000000070b007c0c */ /* 0x000fe20009782670 */
[----:B---3--:R-:W-:Y:S01]  /*1500*/  @!P3 FADD.FTZ R13, R13, R19 ;  /* 0x000000130d0db221 */ /* 0x008fe20000010000 */
[----:B------:R-:W-:-:S09]  /*1510*/  @!P3 FADD.FTZ R12, R12, R18 ;  /* 0x000000120c0cb221 */ /* 0x000fd20000010000 */
[C-C-:B------:R-:W-:Y:S02]  /*1520*/  @!P0 IMAD R19, R3.reuse, R21, R0.reuse ;  /* 0x0000001503138224 */ /* 0x140fe400078e0200 */
[----:B------:R-:W-:-:S04]  /*1530*/  @!P4 IMAD R11, R3, R11, R0 ;  /* 0x0000000b030bc224 */ /* 0x000fc800078e0200 */
[----:B------:R-:W-:-:S04]  /*1540*/  @!P4 IMAD.WIDE.U32 R10, R11, 0x8, R28 ;  /* 0x000000080b0ac825 */ /* 0x000fc800078e001c */
[----:B------:R-:W-:Y:S02]  /*1550*/  @!P0 IMAD.WIDE.U32 R18, R19, 0x8, R28 ;  /* 0x0000000813128825 */ /* 0x000fe400078e001c */
[----:B------:R-:W2:Y:S04]  /*1560*/  @!P4 LDG.E.64 R10, desc[UR8][R10.64] ;  /* 0x000000080a0ac981 */ /* 0x000ea8000c1e1b00 */
        /* <DEDUP_REMOVED lines=9> */
[----:B------:R-:W2:Y:S03]  /*1600*/  @!P5 LDG.E.64 R10, desc[UR8][R10.64] ;  /* 0x000000080a0ad981 */ /* 0x000ea6000c1e1b00 */
[----:B------:R-:W-:Y:S01]  /*1610*/  ISETP.EQ.OR P3, PT, R18, UR7, P2 ;  /* 0x0000000712007c0c */ /* 0x000fe20009762670 */
[----:B------:R-:W-:-:S12]  /*1620*/  @!P0 FADD.FTZ R13, R13, R19 ;  /* 0x000000130d0d8221 */ /* 0x000fd80000010000 */
[----:B------:R-:W-:-:S04]  /*1630*/  @!P3 IMAD R21, R3, R18, R0 ;  /* 0x000000120315b224 */ /* 0x000fc800078e0200 */
[----:B------:R-:W-:-:S06]  /*1640*/  @!P3 IMAD.WIDE.U32 R18, R21, 0x8, R28 ;  /* 0x000000081512b825 */ /* 0x000fcc00078e001c */
[----:B------:R-:W3:Y:S01]  /*1650*/  @!P3 LDG.E.64 R18, desc[UR8][R18.64] ;  /* 0x000000081212b981 */ /* 0x000ee2000c1e1b00 */
[----:B------:R-:W-:-:S04]  /*1660*/  IADD3 R21, R20, 0x3, RZ ;  /* 0x0000000314157810 */ /* 0x000fc80007ffe0ff */
[----:B------:R-:W-:Y:S01]  /*1670*/  ISETP.EQ.OR P4, PT, R21, UR7, P2 ;  /* 0x0000000715007c0c */ /* 0x000fe20009782670 */
[----:B--2---:R-:W-:Y:S01]  /*1680*/  @!P5 FADD.FTZ R13, R13, R11 ;  /* 0x0000000b0d0dd221 */ /* 0x004fe20000010000 */
[----:B------:R-:W-:-:S04]  /*1690*/  IADD3 R11, R20, 0x2, RZ ;  /* 0x00000002140b7810 */ /* 0x000fc80007ffe0ff */
[----:B------:R-:W-:Y:S01]  /*16a0*/  ISETP.EQ.OR P0, PT, R11, UR7, P2 ;  /* 0x000000070b007c0c */ /* 0x000fe20009702670 */
[----:B------:R-:W-:-:S12]  /*16b0*/  @!P5 FADD.FTZ R12, R12, R10 ;  /* 0x0000000a0c0cd221 */ /* 0x000fd80000010000 */
[----:B------:R-:W-:-:S04]  /*16c0*/  @!P0 IMAD R11, R3, R11, R0 ;  /* 0x0000000b030b8224 */ /* 0x000fc800078e0200 */
[----:B------:R-:W-:-:S04]  /*16d0*/  @!P0 IMAD.WIDE.U32 R10, R11, 0x8, R28 ;  /* 0x000000080b0a8825 */ /* 0x000fc800078e001c */
[----:B---3--:R-:W-:Y:S01]  /*16e0*/  @!P3 FADD.FTZ R13, R13, R19 ;  /* 0x000000130d0db221 */ /* 0x008fe20000010000 */
[----:B------:R-:W-:Y:S02]  /*16f0*/  @!P4 IMAD R19, R3, R21, R0 ;  /* 0x000000150313c224 */ /* 0x000fe400078e0200 */
[----:B------:R-:W-:Y:S01]  /*1700*/  @!P3 FADD.FTZ R12, R12, R18 ;  /* 0x000000120c0cb221 */ /* 0x000fe20000010000 */
[----:B------:R-:W2:Y:S01]  /*1710*/  @!P0 LDG.E.64 R10, desc[UR8][R10.64] ;  /* 0x000000080a0a8981 */ /* 0x000ea2000c1e1b00 */
        /* <DEDUP_REMOVED lines=10> */
.L_x_2902:
[----:B------:R-:W-:-:S13]  /*17c0*/  ISETP.NE.OR P0, PT, R9, RZ, P0 ;  /* 0x000000ff0900720c */ /* 0x000fda0000705670 */
[----:B------:R-:W-:Y:S05]  /*17d0*/  @!P0 BRA `(.L_x_2898) ;  /* 0x00000000007c8947 */ /* 0x000fea0003800000 */
.L_x_2899:
        /* <DEDUP_REMOVED lines=9> */
[----:B------:R-:W-:Y:S01]  /*1870*/  IADD3 R21, R20, 0x3, RZ ;  /* 0x0000000314157810 */ /* 0x000fe20007ffe0ff */
        /* <DEDUP_REMOVED lines=13> */
[----:B------:R-:W-:Y:S02]  /*1950*/  IADD3 R9, R9, -0x4, RZ ;  /* 0xfffffffc09097810 */ /* 0x000fe40007ffe0ff */
[----:B------:R-:W-:Y:S02]  /*1960*/  IADD3 R20, R20, 0x4, RZ ;  /* 0x0000000414147810 */ /* 0x000fe40007ffe0ff */
[----:B------:R-:W-:Y:S01]  /*1970*/  ISETP.NE.AND P3, PT, R9, RZ, PT ;  /* 0x000000ff0900720c */ /* 0x000fe20003f65270 */
[----:B--2---:R-:W-:Y:S01]  /*1980*/  @!P4 FADD.FTZ R12, R12, R18 ;  /* 0x000000120c0cc221 */ /* 0x004fe20000010000 */
[----:B------:R-:W-:-:S03]  /*1990*/  @!P4 FADD.FTZ R13, R13, R19 ;  /* 0x000000130d0dc221 */ /* 0x000fc60000010000 */
[----:B---3--:R-:W-:Y:S01]  /*19a0*/  @!P0 FADD.FTZ R12, R12, R10 ;  /* 0x0000000a0c0c8221 */ /* 0x008fe20000010000 */
[----:B------:R-:W-:-:S07]  /*19b0*/  @!P0 FADD.FTZ R13, R13, R11 ;  /* 0x0000000b0d0d8221 */ /* 0x000fce0000010000 */
[----:B------:R-:W-:Y:S05]  /*19c0*/  @P3 BRA `(.L_x_2899) ;  /* 0xfffffffc00843947 */ /* 0x000fea000383ffff */
.L_x_2898:
        /* <DEDUP_REMOVED lines=11> */
.L_x_2904:
[----:B------:R-:W-:Y:S05]  /*1a80*/  BSYNC B0 ;  /* 0x0000000000007941 */ /* 0x000fea0003800000 */
.L_x_2903:
        /* <DEDUP_REMOVED lines=16> */
.L_x_2895:
        /* <DEDUP_REMOVED lines=12> */
[C---:B------:R-:W-:Y:S02]  /*1c50*/  IADD3 R20, P3, R18.reuse, UR12, RZ ;  /* 0x0000000c12147c10 */ /* 0x040fe4000ff7e0ff */
[----:B------:R-:W-:Y:S02]  /*1c60*/  IADD3 R18, P4, R18, UR14, RZ ;  /* 0x0000000e12127c10 */ /* 0x000fe4000ff9e0ff */
[C---:B------:R-:W-:Y:S02]  /*1c70*/  IADD3.X R21, R26.reuse, UR13, RZ, P3, !PT ;  /* 0x0000000d1a157c10 */ /* 0x040fe40009ffe4ff */
[----:B------:R-:W-:Y:S01]  /*1c80*/  IADD3.X R19, R26, UR15, RZ, P4, !PT ;  /* 0x0000000f1a137c10 */ /* 0x000fe2000a7fe4ff */
[----:B------:R-:W0:Y:S01]  /*1c90*/  @!P0 LDC.64 R8, c[0x0][0x218] ;  /* 0x00008600ff088b82 */ /* 0x000e220000000a00 */
[----:B------:R-:W-:Y:S01]  /*1ca0*/  @!P0 FMUL.FTZ R11, R13, UR11 ;  /* 0x0000000b0d0b8c20 */ /* 0x000fe20008410000 */
[----:B------:R-:W-:Y:S01]  /*1cb0*/  @!P0 FMUL.FTZ R10, R12, UR11 ;  /* 0x0000000b0c0a8c20 */ /* 0x000fe20008410000 */
[----:B-1----:R-:W-:-:S09]  /*1cc0*/  ULEA UR5, UR6, UR5, 0x18 ;  /* 0x0000000506057291 */ /* 0x002fd2000f8ec03f */
[----:B------:R1:W-:Y:S01]  /*1cd0*/  @!P2 STS.64 [UR5+0x30], R12 ;  /* 0x0000300cff00a988 */ /* 0x0003e20008000a05 */
[----:B0-----:R-:W-:Y:S01]  /*1ce0*/  @!P0 IMAD.WIDE R8, R6, 0x8, R8 ;  /* 0x0000000806088825 */ /* 0x001fe200078e0208 */
[----:B-1----:R-:W0:Y:S04]  /*1cf0*/  LDC R12, c[0x0][0x294] ;  /* 0x0000a500ff0c7b82 */ /* 0x002e280000000800 */
[----:B------:R1:W-:Y:S04]  /*1d00*/  @!P0 STG.E.64 desc[UR8][R8.64], R10 ;  /* 0x0000000a08008986 */ /* 0x0003e8000c101b08 */
[----:B------:R-:W-:Y:S06]  /*1d10*/  BAR.SYNC.DEFER_BLOCKING 0x0 ;  /* 0x0000000000007b1d */ /* 0x000fec0000010000 */
[----:B------:R-:W2:Y:S04]  /*1d20*/  LDG.E.64 R20, desc[UR8][R20.64] ;  /* 0x0000000814147981 */ /* 0x000ea8000c1e1b00 */
[----:B------:R-:W2:Y:S01]  /*1d30*/  LDG.E.64 R18, desc[UR8][R18.64] ;  /* 0x0000000812127981 */ /* 0x000ea2000c1e1b00 */
[----:B-1----:R-:W-:Y:S01]  /*1d40*/  HFMA2.MMA R8, -RZ, RZ, 1.875, 0 ;  /* 0x3f800000ff087435 */ /* 0x002fe200000001ff */
[----:B------:R-:W-:-:S02]  /*1d50*/  SHF.R.U32.HI R29, RZ, 0x2, R2 ;  /* 0x00000002ff1d7819 */ /* 0x000fc40000011602 */
[----:B------:R-:W1:Y:S02]  /*1d60*/  LDS.64 R26, [UR5+0x30] ;  /* 0x00003005ff1a7984 */ /* 0x000e640008000a00 */
[----:B-1----:R-:W-:-:S04]  /*1d70*/  FMUL.FTZ R26, R26, UR11 ;  /* 0x0000000b1a1a7c20 */ /* 0x002fc80008410000 */
[C---:B------:R-:W-:Y:S01]  /*1d80*/  FMUL.FTZ R28, R26.reuse, R26 ;  /* 0x0000001a1a1c7220 */ /* 0x040fe20000410000 */
[C---:B------:R-:W-:Y:S01]  /*1d90*/  FADD.FTZ R9, -R26.reuse, R14 ;  /* 0x0000000e1a097221 */ /* 0x040fe20000010100 */
[C---:B------:R-:W-:Y:S01]  /*1da0*/  FADD.FTZ R11, -R26.reuse, R16 ;  /* 0x000000101a0b7221 */ /* 0x040fe20000010100 */
[C---:B------:R-:W-:Y:S01]  /*1db0*/  FADD.FTZ R15, -R26.reuse, R15 ;  /* 0x0000000f1a0f7221 */ /* 0x040fe20000010100 */
[----:B------:R-:W-:Y:S01]  /*1dc0*/  FFMA.FTZ R27, R27, UR11, -R28 ;  /* 0x0000000b1b1b7c23 */ /* 0x000fe2000801081c */
[----:B------:R-:W-:Y:S01]  /*1dd0*/  FADD.FTZ R13, -R26, R17 ;  /* 0x000000111a0d7221 */ /* 0x000fe20000010100 */
[----:B0-----:R-:W-:-:S03]  /*1de0*/  IMAD R17, R12, UR7, R29 ;  /* 0x000000070c117c24 */ /* 0x001fc6000f8e021d */
[----:B------:R-:W-:Y:S02]  /*1df0*/  FSETP.GTU.FTZ.AND P0, PT, R27, RZ, PT ;  /* 0x000000ff1b00720b */ /* 0x000fe40003f1c000 */
[----:B------:R-:W-:-:S11]  /*1e00*/  IADD3 R14, R17, 0x20, RZ ;  /* 0x00000020110e7810 */ /* 0x000fd60007ffe0ff */
[----:B------:R-:W0:Y:S02]  /*1e10*/  @P0 LDC R28, c[0x0][0x238] ;  /* 0x00008e00ff1c0b82 */ /* 0x000e240000000800 */
[----:B0-----:R-:W-:-:S04]  /*1e20*/  @P0 FADD.FTZ R27, R27, R28 ;  /* 0x0000001c1b1b0221 */ /* 0x001fc80000010000 */
[----:B------:R-:W0:Y:S01]  /*1e30*/  @P0 MUFU.RSQ R8, R27 ;  /* 0x0000001b00080308 */ /* 0x000e220000001400 */
[----:B------:R-:W-:Y:S01]  /*1e40*/  ISETP.NE.AND P0, PT, RZ, UR10, PT ;  /* 0x0000000aff007c0c */ /* 0x000fe2000bf05270 */
[-C--:B0-----:R-:W-:Y:S01]  /*1e50*/  FMUL.FTZ R9, R9, R8.reuse ;  /* 0x0000000809097220 */ /* 0x081fe20000410000 */
[-C--:B------:R-:W-:Y:S01]  /*1e60*/  FMUL.FTZ R11, R11, R8.reuse ;  /* 0x000000080b0b7220 */ /* 0x080fe20000410000 */
[-C--:B------:R-:W-:Y:S01]  /*1e70*/  FMUL.FTZ R12, R15, R8.reuse ;  /* 0x000000080f0c7220 */ /* 0x080fe20000410000 */
[----:B------:R-:W-:Y:S01]  /*1e80*/  FMUL.FTZ R16, R13, R8 ;  /* 0x000000080d107220 */ /* 0x000fe20000410000 */
[C-C-:B--2---:R-:W-:Y:S01]  /*1e90*/  FFMA.FTZ R10, R20.reuse, R9, R18.reuse ;  /* 0x00000009140a7223 */ /* 0x144fe20000010012 */
[----:B------:R-:W-:Y:S02]  /*1ea0*/  FFMA.FTZ R8, R20, R11, R18 ;  /* 0x0000000b14087223 */ /* 0x000fe40000010012 */
        /* <DEDUP_REMOVED lines=13> */
.L_x_2905:
[----:B------:R-:W-:Y:S04]  /*1f80*/  BSSY B0, `(.L_x_2906) ;  /* 0x000000d000007945 */ /* 0x000fe80003800000 */
[----:B------:R-:W-:Y:S05]  /*1f90*/  @!P1 BRA `(.L_x_2907) ;  /* 0x00000000002c9947 */ /* 0x000fea0003800000 */
[----:B------:R-:W-:Y:S01]  /*1fa0*/  ULDC.64 UR12, c[0x0][0x270] ;  /* 0x00009c00000c7ab9 */ /* 0x000fe20000000a00 */
[----:B------:R-:W-:Y:S01]  /*1fb0*/  MOV R12, R22 ;  /* 0x00000016000c7202 */ /* 0x000fe20000000f00 */
[----:B------:R-:W-:Y:S01]  /*1fc0*/  IMAD R16, R5, UR12, RZ ;  /* 0x0000000c05107c24 */ /* 0x000fe2000f8e02ff */
[----:B------:R-:W-:-:S03]  /*1fd0*/  MOV R13, R25 ;  /* 0x00000019000d7202 */ /* 0x000fc60000000f00 */
[----:B------:R-:W-:-:S04]  /*1fe0*/  IMAD.WIDE.U32 R12, R7, UR12, R12 ;  /* 0x0000000c070c7c25 */ /* 0x000fc8000f8e000c */
[----:B------:R-:W-:Y:S01]  /*1ff0*/  IMAD R7, R7, UR13, R16 ;  /* 0x0000000d07077c24 */ /* 0x000fe2000f8e0210 */
[----:B------:R-:W-:Y:S02]  /*2000*/  ULDC.64 UR12, c[0x0][0x210] ;  /* 0x00008400000c7ab9 */ /* 0x000fe40000000a00 */
[----:B------:R-:W-:Y:S02]  /*2010*/  LEA R18, P2, R12, UR12, 0x2 ;  /* 0x0000000c0c127c11 */ /* 0x000fe4000f8410ff */
[----:B------:R-:W-:-:S04]  /*2020*/  IADD3 R7, R13, R7, RZ ;  /* 0x000000070d077210 */ /* 0x000fc80007ffe0ff */
[----:B------:R-:W-:-:S05]  /*2030*/  LEA.HI.X R19, R12, UR13, R7, 0x2, P2 ;  /* 0x0000000d0c137c11 */ /* 0x000fca00090f1407 */
[----:B------:R0:W-:Y:S02]  /*2040*/  STG.E.64 desc[UR8][R18.64], R10 ;  /* 0x0000000a12007986 */ /* 0x0001e4000c101b08 */
.L_x_2907:
[----:B------:R-:W-:Y:S05]  /*2050*/  BSYNC B0 ;  /* 0x0000000000007941 */ /* 0x000fea0003800000 */
.L_x_2906:
        /* <DEDUP_REMOVED lines=11> */
.L_x_2908:
[----:B------:R-:W-:Y:S01]  /*2110*/  ULDC.64 UR12, c[0x0][0x278] ;  /* 0x00009e00000c7ab9 */ /* 0x000fe20000000a00 */
[----:B------:R-:W-:Y:S01]  /*2120*/  SHF.R.S32.HI R7, RZ, 0x1f, R14 ;  /* 0x0000001fff077819 */ /* 0x000fe2000001140e */
[----:B------:R-:W-:Y:S01]  /*2130*/  BSSY B0, `(.L_x_2909) ;  /* 0x000000f000007945 */ /* 0x000fe20003800000 */
[----:B------:R-:W-:-:S04]  /*2140*/  ISETP.GE.U32.AND P0, PT, R14, UR12, PT ;  /* 0x0000000c0e007c0c */ /* 0x000fc8000bf06070 */
[----:B------:R-:W-:-:S04]  /*2150*/  ISETP.GE.AND.EX P0, PT, R7, UR13, PT, P0 ;  /* 0x0000000d07007c0c */ /* 0x000fc8000bf06300 */
[----:B------:R-:W-:-:S13]  /*2160*/  ISETP.LT.U32.AND P0, PT, R2, 0x80, !P0 ;  /* 0x000000800200780c */ /* 0x000fda0004701070 */
[----:B------:R-:W-:Y:S05]  /*2170*/  @!P0 BRA `(.L_x_2910) ;  /* 0x0000000000288947 */ /* 0x000fea0003800000 */
[----:B------:R-:W-:Y:S01]  /*2180*/  ULDC.64 UR12, c[0x0][0x270] ;  /* 0x00009c00000c7ab9 */ /* 0x000fe20000000a00 */
[----:B------:R-:W-:Y:S01]  /*2190*/  MOV R23, R25 ;  /* 0x0000001900177202 */ /* 0x000fe20000000f00 */
[----:B------:R-:W-:Y:S02]  /*21a0*/  IMAD R7, R7, UR12, RZ ;  /* 0x0000000c07077c24 */ /* 0x000fe4000f8e02ff */
[----:B------:R-:W-:-:S04]  /*21b0*/  IMAD.WIDE.U32 R22, R14, UR12, R22 ;  /* 0x0000000c0e167c25 */ /* 0x000fc8000f8e0016 */
[----:B------:R-:W-:Y:S01]  /*21c0*/  IMAD R7, R14, UR13, R7 ;  /* 0x0000000d0e077c24 */ /* 0x000fe2000f8e0207 */
[----:B------:R-:W-:Y:S02]  /*21d0*/  ULDC.64 UR12, c[0x0][0x210] ;  /* 0x00008400000c7ab9 */ /* 0x000fe40000000a00 */
[----:B0-----:R-:W-:Y:S02]  /*21e0*/  LEA R10, P0, R22, UR12, 0x2 ;  /* 0x0000000c160a7c11 */ /* 0x001fe4000f8010ff */
[----:B------:R-:W-:-:S04]  /*21f0*/  IADD3 R7, R23, R7, RZ ;  /* 0x0000000717077210 */ /* 0x000fc80007ffe0ff */
[----:B------:R-:W-:-:S05]  /*2200*/  LEA.HI.X R11, R22, UR13, R7, 0x2, P0 ;  /* 0x0000000d160b7c11 */ /* 0x000fca00080f1407 */
[----:B------:R1:W-:Y:S02]  /*2210*/  STG.E.64 desc[UR8][R10.64], R8 ;  /* 0x000000080a007986 */ /* 0x0003e4000c101b08 */
.L_x_2910:
[----:B------:R-:W-:Y:S05]  /*2220*/  BSYNC B0 ;  /* 0x0000000000007941 */ /* 0x000fea0003800000 */
.L_x_2909:
[----:B------:R-:W-:Y:S02]  /*2230*/  IADD3 R6, R3, R6, RZ ;  /* 0x0000000603067210 */ /* 0x000fe40007ffe0ff */
[----:B------:R-:W-:Y:S02]  /*2240*/  IADD3 R4, R4, 0x1, RZ ;  /* 0x0000000104047810 */ /* 0x000fe40007ffe0ff */
[----:B------:R-:W-:-:S13]  /*2250*/  ISETP.GE.AND P0, PT, R6, UR4, PT ;  /* 0x0000000406007c0c */ /* 0x000fda000bf06270 */
[----:B------:R-:W-:Y:S05]  /*2260*/  @!P0 BRA `(.L_x_2911) ;  /* 0xffffffdc00c08947 */ /* 0x000fea000383ffff */
[----:B------:R-:W-:Y:S05]  /*2270*/  EXIT ;  /* 0x000000000000794d */ /* 0x000fea0003800000 */
.L_x_2912:
        /* <DEDUP_REMOVED lines=16> */
.L_x_3392:


//--------------------- .text._Z35group_norm_nhwc_fwd_one_pass_kernelI11Fp32IOFp32WLi128ELi8ELi128EEv26Group_norm_nhwc_fwd_params --------------------------
	.section	.text._Z35group_norm_nhwc_fwd_one_pass_kernelI11Fp32IOFp32WLi128ELi8ELi128EEv26Group_norm_nhwc_fwd_params,"ax",@progbits
	.align	128
        .global         _Z35group_norm_nhwc_fwd_one_pass_kernelI11Fp32IOFp32WLi128ELi8ELi128EEv26Group_norm_nhwc_fwd_params
        .type           _Z35group_norm_nhwc_fwd_one_pass_kernelI11Fp32IOFp32WLi128ELi8ELi128EEv26Group_norm_nhwc_fwd_params,@function
        .size           _Z35group_norm_nhwc_fwd_one_pass_kernelI11Fp32IOFp32WLi128ELi8ELi128EEv26Group_norm_nhwc_fwd_params,(.L_x_3393 - _Z35group_norm_nhwc_fwd_one_pass_kernelI11Fp32IOFp32WLi128ELi8ELi128EEv26Group_norm_nhwc_fwd_params)
        .other          _Z35group_norm_nhwc_fwd_one_pass_kernelI11Fp32IOFp32WLi128ELi8ELi128EEv26Group_norm_nhwc_fwd_params,@"STO_CUDA_ENTRY STV_DEFAULT"
_Z35group_norm_nhwc_fwd_one_pass_kernelI11Fp32IOFp32WLi128ELi8ELi128EEv26Group_norm_nhwc_fwd_params:
.text._Z35group_norm_nhwc_fwd_one_pass_kernelI11Fp32IOFp32WLi128ELi8ELi128EEv26Group_norm_nhwc_fwd_params:
        /* <DEDUP_REMOVED lines=12> */
[----:B------:R-:W-:-:S05]  /*00c0*/  ULDC.64 UR6, c[0x0][0x208] ;  /* 0x0000820000067ab9 */ /* 0x000fca0000000a00 */
[----:B------:R-:W1:Y:S08]  /*00d0*/  LDC R4, c[0x0][0x294] ;  /* 0x0000a500ff047b82 */ /* 0x000e700000000800 */
[----:B------:R-:W2:Y:S01]  /*00e0*/  LDC R5, c[0x0][0x10] ;  /* 0x00000400ff057b82 */ /* 0x000ea20000000800 */
[----:B0-----:R-:W-:-:S05]  /*00f0*/  SHF.R.U32.HI R3, RZ, 0x2, R2 ;  /* 0x00000002ff037819 */ /* 0x001fca0000011602 */
[----:B-1----:R-:W-:-:S05]  /*0100*/  IMAD R3, R4, UR8, R3 ;  /* 0x0000000804037c24 */ /* 0x002fca000f8e0203 */
[----:B------:R-:W-:-:S04]  /*0110*/  IADD3 R4, R3, 0x60, RZ ;  /* 0x0000006003047810 */ /* 0x000fc80007ffe0ff */
[----:B------:R-:W-:Y:S02]  /*0120*/  ISETP.GE.U32.AND P1, PT, R4, UR4, PT ;  /* 0x0000000404007c0c */ /* 0x000fe4000bf26070 */
[----:B------:R-:W-:-:S04]  /*0130*/  SHF.R.S32.HI R4, RZ, 0x1f, R4 ;  /* 0x0000001fff047819 */ /* 0x000fc80000011404 */
[----:B------:R-:W-:Y:S01]  /*0140*/  ISETP.GE.AND.EX P1, PT, R4, UR5, PT, P1 ;  /* 0x0000000504007c0c */ /* 0x000fe2000bf26310 */
[----:B------:R-:W-:-:S03]  /*0150*/  HFMA2.MMA R4, -RZ, RZ, 0, 0 ;  /* 0x00000000ff047435 */ /* 0x000fc600000001ff */
[----:B--2---:R-:W-:-:S13]  /*0160*/  ISETP.LT.U32.AND P1, PT, R2, 0x80, !P1 ;  /* 0x000000800200780c */ /* 0x004fda0004f21070 */
.L_x_2937:
[----:B0-2---:R-:W0:Y:S01]  /*0170*/  LDC R11, c[0x0][0x288] ;  /* 0x0000a200ff0b7b82 */ /* 0x005e220000000800 */
[----:B---3--:R-:W-:Y:S01]  /*0180*/  IABS R12, R6 ;  /* 0x00000006000c7213 */ /* 0x008fe20000000000 */
[----:B------:R-:W-:Y:S01]  /*0190*/  ULDC.64 UR10, c[0x0][0x278] ;  /* 0x00009e00000a7ab9 */ /* 0x000fe20000000a00 */
[C---:B-1----:R-:W-:Y:S01]  /*01a0*/  IADD3 R16, R3.reuse, 0x20, RZ ;  /* 0x0000002003107810 */ /* 0x042fe20007ffe0ff */
[----:B------:R-:W-:Y:S01]  /*01b0*/  ULDC.64 UR4, c[0x0][0x280] ;  /* 0x0000a00000047ab9 */ /* 0x000fe20000000a00 */
[----:B------:R-:W-:Y:S02]  /*01c0*/  ISETP.GE.U32.AND P0, PT, R3, UR10, PT ;  /* 0x0000000a03007c0c */ /* 0x000fe4000bf06070 */
[----:B------:R-:W-:Y:S02]  /*01d0*/  ISETP.GE.U32.AND P2, PT, R16, UR10, PT ;  /* 0x0000000a10007c0c */ /* 0x000fe4000bf46070 */
[----:B------:R-:W-:-:S04]  /*01e0*/  SHF.R.S32.HI R17, RZ, 0x1f, R16 ;  /* 0x0000001fff117819 */ /* 0x000fc80000011410 */
[----:B------:R-:W-:-:S04]  /*01f0*/  ISETP.GE.AND.EX P2, PT, R17, UR11, PT, P2 ;  /* 0x0000000b11007c0c */ /* 0x000fc8000bf46320 */
[----:B------:R-:W-:Y:S02]  /*0200*/  ISETP.GT.U32.OR P2, PT, R2, 0x7f, P2 ;  /* 0x0000007f0200780c */ /* 0x000fe40001744470 */
[----:B0-----:R-:W-:-:S04]  /*0210*/  IABS R10, R11 ;  /* 0x0000000b000a7213 */ /* 0x001fc80000000000 */
[----:B------:R-:W0:Y:S07]  /*0220*/  I2F.RP R7, R10 ;  /* 0x0000000a00077306 */ /* 0x000e2e0000209400 */
[----:B------:R-:W1:Y:S01]  /*0230*/  @!P2 LDC.64 R14, c[0x0][0x270] ;  /* 0x00009c00ff0eab82 */ /* 0x000e620000000a00 */
[----:B0-----:R-:W0:Y:S02]  /*0240*/  MUFU.RCP R7, R7 ;  /* 0x0000000700077308 */ /* 0x001e240000001000 */
[----:B0-----:R-:W-:-:S06]  /*0250*/  IADD3 R8, R7, 0xffffffe, RZ ;  /* 0x0ffffffe07087810 */ /* 0x001fcc0007ffe0ff */
[----:B------:R0:W2:Y:S02]  /*0260*/  F2I.FTZ.U32.TRUNC.NTZ R9, R8 ;  /* 0x0000000800097305 */ /* 0x0000a4000021f000 */
[----:B0-----:R-:W-:Y:S02]  /*0270*/  MOV R8, RZ ;  /* 0x000000ff00087202 */ /* 0x001fe40000000f00 */
[----:B--2---:R-:W-:-:S05]  /*0280*/  IADD3 R13, RZ, -R9, RZ ;  /* 0x80000009ff0d7210 */ /* 0x004fca0007ffe0ff */
[----:B------:R-:W-:-:S04]  /*0290*/  IMAD R13, R13, R10, RZ ;  /* 0x0000000a0d0d7224 */ /* 0x000fc800078e02ff */
[----:B------:R-:W-:Y:S01]  /*02a0*/  IMAD.HI.U32 R9, R9, R13, R8 ;  /* 0x0000000d09097227 */ /* 0x000fe200078e0008 */
[----:B------:R-:W-:-:S04]  /*02b0*/  LOP3.LUT R8, R6, R11, RZ, 0x3c, !PT ;  /* 0x0000000b06087212 */ /* 0x000fc800078e3cff */
[----:B------:R-:W-:Y:S01]  /*02c0*/  ISETP.GE.AND P3, PT, R8, RZ, PT ;  /* 0x000000ff0800720c */ /* 0x000fe20003f66270 */
[----:B------:R-:W-:-:S05]  /*02d0*/  IMAD.HI.U32 R9, R9, R12, RZ ;  /* 0x0000000c09097227 */ /* 0x000fca00078e00ff */
[----:B------:R-:W-:-:S05]  /*02e0*/  IADD3 R7, -R9, RZ, RZ ;  /* 0x000000ff09077210 */ /* 0x000fca0007ffe1ff */
[----:B------:R-:W-:-:S05]  /*02f0*/  IMAD R7, R10, R7, R12 ;  /* 0x000000070a077224 */ /* 0x000fca00078e020c */
[----:B------:R-:W-:-:S13]  /*0300*/  ISETP.GT.U32.AND P4, PT, R10, R7, PT ;  /* 0x000000070a00720c */ /* 0x000fda0003f84070 */
[-C--:B------:R-:W-:Y:S02]  /*0310*/  @!P4 IADD3 R7, R7, -R10.reuse, RZ ;  /* 0x8000000a0707c210 */ /* 0x080fe40007ffe0ff */
[----:B------:R-:W-:Y:S02]  /*0320*/  @!P4 IADD3 R9, R9, 0x1, RZ ;  /* 0x000000010909c810 */ /* 0x000fe40007ffe0ff */
[----:B------:R-:W-:Y:S02]  /*0330*/  ISETP.GE.U32.AND P5, PT, R7, R10, PT ;  /* 0x0000000a0700720c */ /* 0x000fe40003fa6070 */
[----:B------:R-:W-:Y:S02]  /*0340*/  SHF.R.S32.HI R7, RZ, 0x1f, R3 ;  /* 0x0000001fff077819 */ /* 0x000fe40000011403 */
[----:B------:R-:W-:Y:S02]  /*0350*/  ISETP.NE.AND P4, PT, R11, RZ, PT ;  /* 0x000000ff0b00720c */ /* 0x000fe40003f85270 */
[----:B------:R-:W-:-:S02]  /*0360*/  ISETP.GE.AND.EX P0, PT, R7, UR11, PT, P0 ;  /* 0x0000000b07007c0c */ /* 0x000fc4000bf06300 */
[C---:B------:R-:W-:Y:S02]  /*0370*/  SHF.L.U32 R10, R2.reuse, 0x1, RZ ;  /* 0x00000001020a7819 */ /* 0x040fe400000006ff */
[----:B------:R-:W-:Y:S02]  /*0380*/  ISETP.GT.U32.OR P0, PT, R2, 0x7f, P0 ;  /* 0x0000007f0200780c */ /* 0x000fe40000704470 */
[----:B------:R-:W-:Y:S02]  /*0390*/  LOP3.LUT R10, R10, 0x6, RZ, 0xc0, !PT ;  /* 0x000000060a0a7812 */ /* 0x000fe400078ec0ff */
[----:B------:R-:W-:-:S04]  /*03a0*/  @P5 IADD3 R9, R9, 0x1, RZ ;  /* 0x0000000109095810 */ /* 0x000fc80007ffe0ff */
[----:B------:R-:W-:-:S04]  /*03b0*/  MOV R25, R9 ;  /* 0x0000000900197202 */ /* 0x000fc80000000f00 */
[----:B------:R-:W-:Y:S01]  /*03c0*/  @!P3 IADD3 R25, -R25, RZ, RZ ;  /* 0x000000ff1919b210 */ /* 0x000fe20007ffe1ff */
[----:B------:R-:W0:Y:S01]  /*03d0*/  @!P0 LDC.64 R8, c[0x0][0x270] ;  /* 0x00009c00ff088b82 */ /* 0x000e220000000a00 */
[----:B------:R-:W-:-:S04]  /*03e0*/  @!P4 LOP3.LUT R25, RZ, R11, RZ, 0x33, !PT ;  /* 0x0000000bff19c212 */ /* 0x000fc800078e33ff */
[----:B------:R-:W-:-:S05]  /*03f0*/  IADD3 R12, -R25, RZ, RZ ;  /* 0x000000ff190c7210 */ /* 0x000fca0007ffe1ff */
[----:B------:R-:W-:Y:S01]  /*0400*/  IMAD R11, R11, R12, R6 ;  /* 0x0000000c0b0b7224 */ /* 0x000fe200078e0206 */
[----:B------:R-:W-:-:S04]  /*0410*/  SHF.R.S32.HI R12, RZ, 0x1f, R25 ;  /* 0x0000001fff0c7819 */ /* 0x000fc80000011419 */
[----:B------:R-:W-:Y:S01]  /*0420*/  LEA R28, R11, R10, 0x3 ;  /* 0x0000000a0b1c7211 */ /* 0x000fe200078e18ff */
[----:B------:R-:W-:Y:S02]  /*0430*/  IMAD R10, R12, UR4, RZ ;  /* 0x000000040c0a7c24 */ /* 0x000fe4000f8e02ff */
[----:B------:R-:W2:Y:S01]  /*0440*/  @!P0 LDC.64 R12, c[0x0][0x220] ;  /* 0x00008800ff0c8b82 */ /* 0x000ea20000000a00 */
[----:B------:R-:W-:Y:S01]  /*0450*/  SHF.R.S32.HI R29, RZ, 0x1f, R28 ;  /* 0x0000001fff1d7819 */ /* 0x000fe2000001141c */
[----:B------:R-:W-:Y:S02]  /*0460*/  IMAD R27, R25, UR5, R10 ;  /* 0x00000005191b7c24 */ /* 0x000fe4000f8e020a */
[----:B0-----:R-:W-:Y:S01]  /*0470*/  @!P0 IMAD R18, R7, R8, RZ ;  /* 0x0000000807128224 */ /* 0x001fe200078e02ff */
[----:B------:R-:W-:-:S03]  /*0480*/  IADD3 R7, R3, 0x40, RZ ;  /* 0x0000004003077810 */ /* 0x000fc60007ffe0ff */
[----:B------:R-:W0:Y:S01]  /*0490*/  @!P2 LDC.64 R10, c[0x0][0x220] ;  /* 0x00008800ff0aab82 */ /* 0x000e220000000a00 */
[----:B------:R-:W-:Y:S01]  /*04a0*/  IMAD.WIDE.U32 R24, R25, UR4, R28 ;  /* 0x0000000419187c25 */ /* 0x000fe2000f8e001c */
[----:B------:R-:W-:-:S03]  /*04b0*/  ISETP.GE.U32.AND P3, PT, R7, UR10, PT ;  /* 0x0000000a07007c0c */ /* 0x000fc6000bf66070 */
[----:B------:R-:W-:Y:S01]  /*04c0*/  @!P0 IMAD R23, R3, R9, R18 ;  /* 0x0000000903178224 */ /* 0x000fe200078e0212 */
[----:B------:R-:W-:Y:S01]  /*04d0*/  IADD3 R27, R25, R27, RZ ;  /* 0x0000001b191b7210 */ /* 0x000fe20007ffe0ff */
[----:B-1----:R-:W-:Y:S01]  /*04e0*/  @!P2 IMAD R9, R17, R14, RZ ;  /* 0x0000000e1109a224 */ /* 0x002fe200078e02ff */
[----:B------:R-:W-:Y:S02]  /*04f0*/  SHF.R.S32.HI R17, RZ, 0x1f, R7 ;  /* 0x0000001fff117819 */ /* 0x000fe40000011407 */
[-C--:B------:R-:W-:Y:S01]  /*0500*/  @!P0 MOV R26, R24.reuse ;  /* 0x00000018001a8202 */ /* 0x080fe20000000f00 */
[----:B------:R-:W-:Y:S01]  /*0510*/  @!P2 IMAD R15, R16, R15, R9 ;  /* 0x0000000f100fa224 */ /* 0x000fe200078e0209 */
[----:B------:R-:W-:Y:S02]  /*0520*/  ISETP.GE.AND.EX P3, PT, R17, UR11, PT, P3 ;  /* 0x0000000b11007c0c */ /* 0x000fe4000bf66330 */
[----:B------:R-:W-:Y:S01]  /*0530*/  @!P2 MOV R18, R24 ;  /* 0x000000180012a202 */ /* 0x000fe20000000f00 */
[----:B------:R-:W-:Y:S01]  /*0540*/  @!P0 IMAD.WIDE.U32 R20, R3, R8, R26 ;  /* 0x0000000803148225 */ /* 0x000fe200078e001a */
[----:B------:R-:W-:Y:S01]  /*0550*/  @!P2 MOV R19, R27 ;  /* 0x0000001b0013a202 */ /* 0x000fe20000000f00 */
[----:B------:R-:W1:Y:S01]  /*0560*/  @P1 LDC.64 R8, c[0x0][0x270] ;  /* 0x00009c00ff081b82 */ /* 0x000e620000000a00 */
[----:B------:R-:W-:-:S02]  /*0570*/  ISETP.GT.U32.OR P3, PT, R2, 0x7f, P3 ;  /* 0x0000007f0200780c */ /* 0x000fc40001f64470 */
[----:B--2---:R-:W-:Y:S01]  /*0580*/  @!P0 LEA R22, P4, R20, R12, 0x2 ;  /* 0x0000000c14168211 */ /* 0x004fe200078810ff */
[----:B------:R-:W-:Y:S01]  /*0590*/  @!P2 IMAD.WIDE.U32 R18, R16, R14, R18 ;  /* 0x0000000e1012a225 */ /* 0x000fe200078e0012 */
[----:B------:R-:W-:-:S04]  /*05a0*/  @!P0 IADD3 R16, R21, R23, RZ ;  /* 0x0000001715108210 */ /* 0x000fc80007ffe0ff */
[----:B------:R-:W-:Y:S02]  /*05b0*/  @!P2 IADD3 R12, R19, R15, RZ ;  /* 0x0000000f130ca210 */ /* 0x000fe40007ffe0ff */
[----:B0-----:R-:W-:Y:S02]  /*05c0*/  @!P2 LEA R14, P5, R18, R10, 0x2 ;  /* 0x0000000a120ea211 */ /* 0x001fe400078a10ff */
[----:B------:R-:W-:Y:S02]  /*05d0*/  @!P0 LEA.HI.X R23, R20, R13, R16, 0x2, P4 ;  /* 0x0000000d14178211 */ /* 0x000fe400020f1410 */
[----:B------:R-:W-:Y:S02]  /*05e0*/  CS2R R20, SRZ ;  /* 0x0000000000147805 */ /* 0x000fe4000001ff00 */
[----:B------:R-:W-:Y:S02]  /*05f0*/  @!P2 LEA.HI.X R15, R18, R11, R12, 0x2, P5 ;  /* 0x0000000b120fa211 */ /* 0x000fe400028f140c */
[----:B------:R-:W0:Y:S01]  /*0600*/  @!P3 LDC.64 R10, c[0x0][0x270] ;  /* 0x00009c00ff0abb82 */ /* 0x000e220000000a00 */
[----:B------:R-:W-:-:S02]  /*0610*/  IADD3 R16, R3, 0x60, RZ ;  /* 0x0000006003107810 */ /* 0x000fc40007ffe0ff */
[----:B------:R-:W-:Y:S01]  /*0620*/  CS2R R18, SRZ ;  /* 0x0000000000127805 */ /* 0x000fe2000001ff00 */
[----:B------:R2:W3:Y:S01]  /*0630*/  @!P0 LDG.E.64 R20, desc[UR6][R22.64] ;  /* 0x0000000616148981 */ /* 0x0004e2000c1e1b00 */
[----:B------:R-:W-:-:S04]  /*0640*/  SHF.R.S32.HI R13, RZ, 0x1f, R16 ;  /* 0x0000001fff0d7819 */ /* 0x000fc80000011410 */
[----:B------:R1:W4:Y:S01]  /*0650*/  @!P2 LDG.E.64 R18, desc[UR6][R14.64] ;  /* 0x000000060e12a981 */ /* 0x000322000c1e1b00 */
[----:B--2---:R-:W-:Y:S02]  /*0660*/  @P1 MOV R22, R24 ;  /* 0x0000001800161202 */ /* 0x004fe40000000f00 */
[----:B------:R-:W-:Y:S01]  /*0670*/  @P1 MOV R23, R27 ;  /* 0x0000001b00171202 */ /* 0x000fe20000000f00 */
[-C--:B-1----:R-:W-:Y:S02]  /*0680*/  @P1 IMAD R14, R13, R8.reuse, RZ ;  /* 0x000000080d0e1224 */ /* 0x082fe400078e02ff */
[----:B------:R-:W1:Y:S01]  /*0690*/  @!P3 LDC.64 R12, c[0x0][0x220] ;  /* 0x00008800ff0cbb82 */ /* 0x000e620000000a00 */
[----:B------:R-:W-:-:S04]  /*06a0*/  @P1 IMAD.WIDE.U32 R22, R16, R8, R22 ;  /* 0x0000000810161225 */ /* 0x000fc800078e0016 */
[----:B------:R-:W-:Y:S02]  /*06b0*/  @P1 IMAD R14, R16, R9, R14 ;  /* 0x00000009100e1224 */ /* 0x000fe400078e020e */
[----:B0-----:R-:W-:Y:S01]  /*06c0*/  @!P3 IMAD R16, R17, R10, RZ ;  /* 0x0000000a1110b224 */ /* 0x001fe200078e02ff */
[----:B------:R-:W0:Y:S01]  /*06d0*/  @P1 LDC.64 R8, c[0x0][0x220] ;  /* 0x00008800ff081b82 */ /* 0x000e220000000a00 */
[----:B------:R-:W-:Y:S02]  /*06e0*/  @!P3 MOV R17, R27 ;  /* 0x0000001b0011b202 */ /* 0x000fe40000000f00 */
[----:B------:R-:W-:Y:S01]  /*06f0*/  @!P3 IMAD R11, R7, R11, R16 ;  /* 0x0000000b070bb224 */ /* 0x000fe200078e0210 */
[----:B------:R-:W-:Y:S02]  /*0700*/  @!P3 MOV R16, R24 ;  /* 0x000000180010b202 */ /* 0x000fe40000000f00 */
[----:B------:R-:W-:-:S03]  /*0710*/  @P1 IADD3 R14, R23, R14, RZ ;  /* 0x0000000e170e1210 */ /* 0x000fc60007ffe0ff */
[----:B------:R-:W-:-:S05]  /*0720*/  @!P3 IMAD.WIDE.U32 R16, R7, R10, R16 ;  /* 0x0000000a0710b225 */ /* 0x000fca00078e0010 */
[----:B------:R-:W-:Y:S02]  /*0730*/  @!P3 IADD3 R11, R17, R11, RZ ;  /* 0x0000000b110bb210 */ /* 0x000fe40007ffe0ff */
[----:B-1----:R-:W-:-:S04]  /*0740*/  @!P3 LEA R12, P0, R16, R12, 0x2 ;  /* 0x0000000c100cb211 */ /* 0x002fc800078010ff */
[----:B------:R-:W-:Y:S02]  /*0750*/  @!P3 LEA.HI.X R13, R16, R13, R11, 0x2, P0 ;  /* 0x0000000d100db211 */ /* 0x000fe400000f140b */
[----:B------:R-:W-:Y:S02]  /*0760*/  CS2R R16, SRZ ;  /* 0x0000000000107805 */ /* 0x000fe4000001ff00 */
[----:B0-----:R-:W-:-:S04]  /*0770*/  @P1 LEA R8, P0, R22, R8, 0x2 ;  /* 0x0000000816081211 */ /* 0x001fc800078010ff */
[----:B------:R-:W2:Y:S01]  /*0780*/  @!P3 LDG.E.64 R16, desc[UR6][R12.64] ;  /* 0x000000060c10b981 */ /* 0x000ea2000c1e1b00 */
[----:B------:R-:W-:Y:S02]  /*0790*/  @P1 LEA.HI.X R9, R22, R9, R14, 0x2, P0 ;  /* 0x0000000916091211 */ /* 0x000fe400000f140e */
[----:B------:R-:W-:-:S06]  /*07a0*/  CS2R R14, SRZ ;  /* 0x00000000000e7805 */ /* 0x000fcc000001ff00 */
[----:B------:R0:W5:Y:S01]  /*07b0*/  @P1 LDG.E.64 R14, desc[UR6][R8.64] ;  /* 0x00000006080e1981 */ /* 0x000162000c1e1b00 */
[----:B------:R-:W1:Y:S02]  /*07c0*/  S2R R7, SR_LANEID ;  /* 0x0000000000077919 */ /* 0x000e640000000000 */
[C---:B-1----:R-:W-:Y:S01]  /*07d0*/  ISETP.GT.AND P0, PT, R7.reuse, 0x1e, PT ;  /* 0x0000001e0700780c */ /* 0x042fe20003f04270 */
[----:B------:R-:W1:Y:S01]  /*07e0*/  S2UR UR5, SR_CgaCtaId ;  /* 0x00000000000579c3 */ /* 0x000e620000008800 */
[----:B------:R-:W-:Y:S01]  /*07f0*/  UMOV UR4, 0x400 ;  /* 0x0000040000047882 */ /* 0x000fe20000000000 */
[----:B------:R-:W-:Y:S02]  /*0800*/  ISETP.NE.AND P3, PT, R7, RZ, PT ;  /* 0x000000ff0700720c */ /* 0x000fe40003f65270 */
[----:B------:R-:W-:Y:S01]  /*0810*/  ISETP.NE.AND P2, PT, R2, RZ, PT ;  /* 0x000000ff0200720c */ /* 0x000fe20003f45270 */
[----:B------:R-:W-:Y:S01]  /*0820*/  BSSY B0, `(.L_x_2913) ;  /* 0x0000040000007945 */ /* 0x000fe20003800000 */
[----:B-1----:R-:W-:Y:S01]  /*0830*/  ULEA UR4, UR5, UR4, 0x18 ;  /* 0x0000000405047291 */ /* 0x002fe2000f8ec03f */
[----:B---3--:R-:W-:Y:S01]  /*0840*/  FMUL.FTZ R11, R21, R21 ;  /* 0x00000015150b7220 */ /* 0x008fe20000410000 */
[----:B------:R-:W-:-:S03]  /*0850*/  FADD.FTZ R10, R20, R21 ;  /* 0x00000015140a7221 */ /* 0x000fc60000010000 */
[----:B------:R-:W-:Y:S01]  /*0860*/  FFMA.FTZ R11, R20, R20, R11 ;  /* 0x00000014140b7223 */ /* 0x000fe2000001000b */
[----:B----4-:R-:W-:Y:S01]  /*0870*/  FMUL.FTZ R22, R19, R19 ;  /* 0x0000001313167220 */ /* 0x010fe20000410000 */
[C---:B------:R-:W-:Y:S01]  /*0880*/  FADD.FTZ R23, R18.reuse, R19 ;  /* 0x0000001312177221 */ /* 0x040fe20000010000 */
[----:B------:R-:W-:Y:S01]  /*0890*/  FADD.FTZ R10, RZ, R10 ;  /* 0x0000000aff0a7221 */ /* 0x000fe20000010000 */
[----:B------:R-:W-:Y:S01]  /*08a0*/  FADD.FTZ R11, RZ, R11 ;  /* 0x0000000bff0b7221 */ /* 0x000fe20000010000 */
[----:B------:R-:W-:Y:S02]  /*08b0*/  FFMA.FTZ R22, R18, R18, R22 ;  /* 0x0000001212167223 */ /* 0x000fe40000010016 */
[----:B------:R-:W-:Y:S02]  /*08c0*/  FADD.FTZ R10, R10, R23 ;  /* 0x000000170a0a7221 */ /* 0x000fe40000010000 */
[----:B------:R-:W-:Y:S01]  /*08d0*/  FADD.FTZ R11, R11, R22 ;  /* 0x000000160b0b7221 */ /* 0x000fe20000010000 */
[----:B--2---:R-:W-:Y:S01]  /*08e0*/  FMUL.FTZ R13, R17, R17 ;  /* 0x00000011110d7220 */ /* 0x004fe20000410000 */
[----:B0-----:R-:W-:-:S03]  /*08f0*/  FADD.FTZ R9, R16, R17 ;  /* 0x0000001110097221 */ /* 0x001fc60000010000 */
[----:B------:R-:W-:Y:S01]  /*0900*/  FFMA.FTZ R8, R16, R16, R13 ;  /* 0x0000001010087223 */ /* 0x000fe2000001000d */
[----:B-----5:R-:W-:Y:S01]  /*0910*/  FMUL.FTZ R13, R15, R15 ;  /* 0x0000000f0f0d7220 */ /* 0x020fe20000410000 */
[----:B------:R-:W-:Y:S01]  /*0920*/  FADD.FTZ R9, R10, R9 ;  /* 0x000000090a097221 */ /* 0x000fe20000010000 */
[C---:B------:R-:W-:Y:S01]  /*0930*/  FADD.FTZ R12, R14.reuse, R15 ;  /* 0x0000000f0e0c7221 */ /* 0x040fe20000010000 */
        /* <DEDUP_REMOVED lines=46> */
.L_x_2914:
[----:B------:R-:W-:Y:S05]  /*0c20*/  BSYNC B0 ;  /* 0x0000000000007941 */ /* 0x000fea0003800000 */
.L_x_2913:
[----:B------:R-:W1:Y:S02]  /*0c30*/  LDC R7, c[0x0][0xc] ;  /* 0x00000300ff077b82 */ /* 0x000e640000000800 */
[----:B-1----:R-:W-:-:S13]  /*0c40*/  ISETP.GE.U32.AND P0, PT, R7, 0x2, PT ;  /* 0x000000020700780c */ /* 0x002fda0003f06070 */
[----:B------:R-:W-:Y:S05]  /*0c50*/  @!P0 BRA `(.L_x_2915) ;  /* 0x0000001000708947 */ /* 0x000fea0003800000 */
[----:B------:R-:W1:Y:S01]  /*0c60*/  LDC.64 R8, c[0x0][0x240] ;  /* 0x00009000ff087b82 */ /* 0x000e620000000a00 */
[----:B------:R-:W-:-:S05]  /*0c70*/  LOP3.LUT R10, R4, 0x1, RZ, 0xc0, !PT ;  /* 0x00000001040a7812 */ /* 0x000fca00078ec0ff */
[----:B------:R-:W-:Y:S02]  /*0c80*/  IMAD R10, R10, R5, RZ ;  /* 0x000000050a0a7224 */ /* 0x000fe400078e02ff */
[----:B------:R-:W2:Y:S03]  /*0c90*/  LDC.64 R22, c[0x0][0x248] ;  /* 0x00009200ff167b82 */ /* 0x000ea60000000a00 */
[C---:B0-----:R-:W-:Y:S01]  /*0ca0*/  IADD3 R11, R10.reuse, R0, RZ ;  /* 0x000000000a0b7210 */ /* 0x041fe20007ffe0ff */
[----:B------:R-:W-:-:S04]  /*0cb0*/  IMAD R10, R10, R7, RZ ;  /* 0x000000070a0a7224 */ /* 0x000fc800078e02ff */
[----:B-1----:R-:W-:Y:S01]  /*0cc0*/  IMAD.WIDE.U32 R8, R11, 0x4, R8 ;  /* 0x000000040b087825 */ /* 0x002fe200078e0008 */
[----:B------:R-:W-:-:S05]  /*0cd0*/  SHF.L.U32 R11, R10, 0x1, RZ ;  /* 0x000000010a0b7819 */ /* 0x000fca00000006ff */
[----:B--2---:R-:W-:Y:S01]  /*0ce0*/  IMAD.WIDE R22, R11, 0x4, R22 ;  /* 0x000000040b167825 */ /* 0x004fe200078e0216 */
[----:B------:R-:W-:Y:S06]  /*0cf0*/  @P2 BRA `(.L_x_2916) ;  /* 0x0000000000502947 */ /* 0x000fec0003800000 */
[----:B------:R-:W0:Y:S01]  /*0d00*/  S2UR UR4, SR_CTAID.Y ;  /* 0x00000000000479c3 */ /* 0x000e220000002600 */
[----:B------:R-:W-:Y:S02]  /*0d10*/  LOP3.LUT P0, RZ, R4, 0x2, RZ, 0xc0, !PT ;  /* 0x0000000204ff7812 */ /* 0x000fe4000780c0ff */
[----:B0-----:R-:W-:-:S05]  /*0d20*/  MOV R0, UR4 ;  /* 0x0000000400007c02 */ /* 0x001fca0008000f00 */
[----:B------:R-:W-:-:S04]  /*0d30*/  IMAD R11, R5, UR8, R0 ;  /* 0x00000008050b7c24 */ /* 0x000fc8000f8e0200 */
[----:B------:R-:W-:-:S05]  /*0d40*/  IMAD.WIDE.U32 R10, R11, 0x8, R22 ;  /* 0x000000080b0a7825 */ /* 0x000fca00078e0016 */
[----:B------:R0:W-:Y:S02]  /*0d50*/  STG.E.64 desc[UR6][R10.64], R12 ;  /* 0x0000000c0a007986 */ /* 0x0001e4000c101b06 */
[----:B0-----:R-:W-:-:S04]  /*0d60*/  MOV R11, 0xffffffff ;  /* 0xffffffff000b7802 */ /* 0x001fc80000000f00 */
[----:B------:R-:W-:Y:S01]  /*0d70*/  SEL R11, R11, 0x1, P0 ;  /* 0x000000010b0b7807 */ /* 0x000fe20000000000 */
[----:B------:R-:W-:Y:S06]  /*0d80*/  MEMBAR.ALL.GPU ;  /* 0x0000000000007992 */ /* 0x000fec000000a000 */
[----:B------:R-:W-:-:S00]  /*0d90*/  ERRBAR ;  /* 0x00000000000079ab */ /* 0x000fc00000000000 */
[----:B------:R-:W-:Y:S06]  /*0da0*/  CGAERRBAR ;  /* 0x00000000000075ab */ /* 0x000fec0000000000 */
[----:B------:R0:W-:Y:S02]  /*0db0*/  REDG.E.ADD.S32.STRONG.GPU desc[UR6][R8.64], R11 ;  /* 0x0000000b0800798e */ /* 0x0001e4000c10e386 */
[----:B0-----:R-:W-:-:S04]  /*0dc0*/  SEL R11, R7, RZ, !P0 ;  /* 0x000000ff070b7207 */ /* 0x001fc80004000000 */
[----:B------:R-:W-:-:S13]  /*0dd0*/  ISETP.NE.AND P0, PT, R11, -0x1, PT ;  /* 0xffffffff0b00780c */ /* 0x000fda0003f05270 */
[----:B------:R-:W-:Y:S05]  /*0de0*/  @!P0 BRA `(.L_x_2916) ;  /* 0x0000000000148947 */ /* 0x000fea0003800000 */
.L_x_2917:
[----:B------:R-:W2:Y:S04]  /*0df0*/  LDG.E.STRONG.GPU R10, desc[UR6][R8.64] ;  /* 0x00000006080a7981 */ /* 0x000ea8000c1ef900 */
[----:B--2---:R-:W-:Y:S01]  /*0e00*/  CCTL.IVALL ;  /* 0x00000000ff00798f */ /* 0x004fe20002000000 */
[----:B------:R-:W-:Y:S05]  /*0e10*/  YIELD ;  /* 0x0000000000007946 */ /* 0x000fea0003800000 */
[----:B------:R-:W-:-:S13]  /*0e20*/  ISETP.NE.AND P0, PT, R10, R11, PT ;  /* 0x0000000b0a00720c */ /* 0x000fda0003f05270 */
[----:B------:R-:W-:Y:S05]  /*0e30*/  @P0 BRA `(.L_x_2917) ;  /* 0xfffffffc00ec0947 */ /* 0x000fea000383ffff */
.L_x_2916:
        /* <DEDUP_REMOVED lines=17> */
.L_x_2921:
[----:B------:R-:W-:-:S13]  /*0f50*/  ISETP.EQ.OR P3, PT, R9, UR8, P2 ;  /* 0x0000000809007c0c */ /* 0x000fda0009762670 */
[----:B------:R-:W-:-:S04]  /*0f60*/  @!P3 IMAD R11, R5, R9, R0 ;  /* 0x00000009050bb224 */ /* 0x000fc800078e0200 */
[----:B------:R-:W-:-:S06]  /*0f70*/  @!P3 IMAD.WIDE.U32 R10, R11, 0x8, R22 ;  /* 0x000000080b0ab825 */ /* 0x000fcc00078e0016 */
[----:B------:R-:W2:Y:S02]  /*0f80*/  @!P3 LDG.E.64 R10, desc[UR6][R10.64] ;  /* 0x000000060a0ab981 */ /* 0x000ea4000c1e1b00 */
[----:B--2---:R-:W-:Y:S01]  /*0f90*/  @!P3 FADD.FTZ R13, R13, R11 ;  /* 0x0000000b0d0db221 */ /* 0x004fe20000010000 */
[----:B------:R-:W-:Y:S01]  /*0fa0*/  IADD3 R11, R9, 0x1, RZ ;  /* 0x00000001090b7810 */ /* 0x000fe20007ffe0ff */
[----:B------:R-:W-:-:S03]  /*0fb0*/  @!P3 FADD.FTZ R12, R12, R10 ;  /* 0x0000000a0c0cb221 */ /* 0x000fc60000010000 */
        /* <DEDUP_REMOVED lines=104> */
[----:B------:R-:W-:Y:S01]  /*1640*/  ISETP.GT.AND P4, PT, R8, 0xc, PT ;  /* 0x0000000c0800780c */ /* 0x000fe20003f84270 */
[----:B--2---:R-:W-:Y:S01]  /*1650*/  @!P3 FADD.FTZ R12, R12, R10 ;  /* 0x0000000a0c0cb221 */ /* 0x004fe20000010000 */
[----:B------:R-:W-:-:S11]  /*1660*/  @!P3 FADD.FTZ R13, R13, R11 ;  /* 0x0000000b0d0db221 */ /* 0x000fd60000010000 */
[----:B------:R-:W-:Y:S05]  /*1670*/  @P4 BRA `(.L_x_2921) ;  /* 0xfffffff800344947 */ /* 0x000fea000383ffff */
.L_x_2920:
[----:B------:R-:W-:-:S13]  /*1680*/  ISETP.GT.AND P3, PT, R8, 0x4, PT ;  /* 0x000000040800780c */ /* 0x000fda0003f64270 */
[----:B------:R-:W-:Y:S05]  /*1690*/  @!P3 BRA `(.L_x_2922) ;  /* 0x0000000000ecb947 */ /* 0x000fea0003800000 */
        /* <DEDUP_REMOVED lines=25> */
[----:B------:R-:W-:-:S04]  /*1830*/  IADD3 R9, R9, 0x4, RZ ;  /* 0x0000000409097810 */ /* 0x000fc80007ffe0ff */
[----:B------:R-:W-:Y:S01]  /*1840*/  ISETP.EQ.OR P3, PT, R9, UR8, P2 ;  /* 0x0000000809007c0c */ /* 0x000fe20009762670 */
[----:B--2---:R-:W-:-:S12]  /*1850*/  @!P0 FADD.FTZ R13, R13, R11 ;  /* 0x0000000b0d0d8221 */ /* 0x004fd80000010000 */
[----:B------:R-:W-:Y:S02]  /*1860*/  @!P3 IMAD R11, R5, R9, R0 ;  /* 0x00000009050bb224 */ /* 0x000fe400078e0200 */
[----:B------:R-:W-:Y:S02]  /*1870*/  @!P0 FADD.FTZ R12, R12, R10 ;  /* 0x0000000a0c0c8221 */ /* 0x000fe40000010000 */
        /* <DEDUP_REMOVED lines=29> */
.L_x_2922:
[----:B------:R-:W-:-:S13]  /*1a50*/  ISETP.NE.OR P0, PT, R8, RZ, P0 ;  /* 0x000000ff0800720c */ /* 0x000fda0000705670 */
[----:B------:R-:W-:Y:S05]  /*1a60*/  @!P0 BRA `(.L_x_2918) ;  /* 0x00000000007c8947 */ /* 0x000fea0003800000 */
.L_x_2919:
        /* <DEDUP_REMOVED lines=31> */
.L_x_2918:
        /* <DEDUP_REMOVED lines=11> */
.L_x_2924:
[----:B------:R-:W-:Y:S05]  /*1d10*/  BSYNC B0 ;  /* 0x0000000000007941 */ /* 0x000fea0003800000 */
.L_x_2923:
        /* <DEDUP_REMOVED lines=16> */
.L_x_2915:
[----:B------:R-:W-:Y:S01]  /*1e20*/  ULDC.64 UR4, c[0x0][0x218] ;  /* 0x0000860000047ab9 */ /* 0x000fe20000000a00 */
[----:B------:R-:W-:Y:S01]  /*1e30*/  LOP3.LUT P0, RZ, R2, UR8, RZ, 0xfc, !PT ;  /* 0x0000000802ff7c12 */ /* 0x000fe2000f80fcff */
[----:B------:R-:W-:Y:S01]  /*1e40*/  ULDC UR9, c[0x0][0x2a4] ;  /* 0x0000a90000097ab9 */ /* 0x000fe20000000800 */
[----:B------:R-:W-:Y:S01]  /*1e50*/  ISETP.EQ.U32.AND P3, PT, RZ, UR4, PT ;  /* 0x00000004ff007c0c */ /* 0x000fe2000bf62070 */
[----:B------:R-:W-:Y:S01]  /*1e60*/  UMOV UR4, 0x400 ;  /* 0x0000040000047882 */ /* 0x000fe20000000000 */
[----:B------:R-:W-:Y:S01]  /*1e70*/  SHF.R.S32.HI R7, RZ, 0x1f, R28 ;  /* 0x0000001fff077819 */ /* 0x000fe2000001141c */
[----:B------:R-:W-:Y:S01]  /*1e80*/  ULDC.64 UR10, c[0x0][0x228] ;  /* 0x00008a00000a7ab9 */ /* 0x000fe20000000a00 */
[----:B------:R-:W-:Y:S01]  /*1e90*/  ISETP.EQ.OR.EX P0, PT, RZ, UR5, P0, P3 ;  /* 0x00000005ff007c0c */ /* 0x000fe20008702730 */
[----:B------:R-:W1:Y:S01]  /*1ea0*/  S2UR UR5, SR_CgaCtaId ;  /* 0x00000000000579c3 */ /* 0x000e620000008800 */
[C---:B------:R-:W-:Y:S01]  /*1eb0*/  SHF.L.U32 R29, R28.reuse, 0x2, RZ ;  /* 0x000000021c1d7819 */ /* 0x040fe200000006ff */
[----:B------:R-:W-:Y:S01]  /*1ec0*/  ULDC.64 UR12, c[0x0][0x230] ;  /* 0x00008c00000c7ab9 */ /* 0x000fe20000000a00 */
[----:B------:R-:W-:-:S02]  /*1ed0*/  SHF.L.U64.HI R7, R28, 0x2, R7 ;  /* 0x000000021c077819 */ /* 0x000fc40000010207 */
[----:B------:R-:W-:-:S07]  /*1ee0*/  IADD3 R28, P3, R29, UR12, RZ ;  /* 0x0000000c1d1c7c10 */ /* 0x000fce000ff7e0ff */
[----:B0-----:R-:W0:Y:S01]  /*1ef0*/  @!P0 LDC.64 R10, c[0x0][0x218] ;  /* 0x00008600ff0a8b82 */ /* 0x001e220000000a00 */
[----:B------:R-:W-:Y:S01]  /*1f00*/  @!P0 FMUL.FTZ R9, R13, UR9 ;  /* 0x000000090d098c20 */ /* 0x000fe20008410000 */
[----:B------:R-:W-:Y:S01]  /*1f10*/  @!P0 FMUL.FTZ R8, R12, UR9 ;  /* 0x000000090c088c20 */ /* 0x000fe20008410000 */
[----:B-1----:R-:W-:-:S09]  /*1f20*/  ULEA UR4, UR5, UR4, 0x18 ;  /* 0x0000000405047291 */ /* 0x002fd2000f8ec03f */
[----:B------:R-:W-:Y:S01]  /*1f30*/  @!P2 STS.64 [UR4+0x30], R12 ;  /* 0x0000300cff00a988 */ /* 0x000fe20008000a04 */
[----:B0-----:R-:W-:-:S05]  /*1f40*/  @!P0 IMAD.WIDE R10, R6, 0x8, R10 ;  /* 0x00000008060a8825 */ /* 0x001fca00078e020a */
[----:B------:R0:W-:Y:S01]  /*1f50*/  @!P0 STG.E.64 desc[UR6][R10.64], R8 ;  /* 0x000000080a008986 */ /* 0x0001e2000c101b06 */
[----:B------:R-:W-:Y:S01]  /*1f60*/  BAR.SYNC.DEFER_BLOCKING 0x0 ;  /* 0x0000000000007b1d */ /* 0x000fe20000010000 */
[----:B------:R-:W-:Y:S02]  /*1f70*/  IADD3 R22, P0, R29, UR10, RZ ;  /* 0x0000000a1d167c10 */ /* 0x000fe4000ff1e0ff */
[C---:B------:R-:W-:Y:S02]  /*1f80*/  IADD3.X R29, R7.reuse, UR13, RZ, P3, !PT ;  /* 0x0000000d071d7c10 */ /* 0x040fe40009ffe4ff */
[----:B------:R-:W-:-:S05]  /*1f90*/  IADD3.X R23, R7, UR11, RZ, P0, !PT ;  /* 0x0000000b07177c10 */ /* 0x000fca00087fe4ff */
[----:B0-----:R0:W2:Y:S04]  /*1fa0*/  LDG.E.64 R8, desc[UR6][R22.64] ;  /* 0x0000000616087981 */ /* 0x0010a8000c1e1b00 */
[----:B------:R1:W2:Y:S04]  /*1fb0*/  LDG.E.64 R10, desc[UR6][R28.64] ;  /* 0x000000061c0a7981 */ /* 0x0002a8000c1e1b00 */
[----:B0-----:R-:W0:Y:S01]  /*1fc0*/  LDS.64 R22, [UR4+0x30] ;  /* 0x00003004ff167984 */ /* 0x001e220008000a00 */
[----:B------:R-:W-:Y:S02]  /*1fd0*/  ULDC.64 UR4, c[0x0][0x278] ;  /* 0x00009e0000047ab9 */ /* 0x000fe40000000a00 */
[----:B------:R-:W-:Y:S01]  /*1fe0*/  ISETP.GE.U32.AND P2, PT, R3, UR4, PT ;  /* 0x0000000403007c0c */ /* 0x000fe2000bf46070 */
[----:B0-----:R-:W-:-:S04]  /*1ff0*/  FMUL.FTZ R22, R22, UR9 ;  /* 0x0000000916167c20 */ /* 0x001fc80008410000 */
[C---:B------:R-:W-:Y:S01]  /*2000*/  FMUL.FTZ R7, R22.reuse, R22 ;  /* 0x0000001616077220 */ /* 0x040fe20000410000 */
[C---:B------:R-:W-:Y:S01]  /*2010*/  FADD.FTZ R12, -R22.reuse, R20 ;  /* 0x00000014160c7221 */ /* 0x040fe20000010100 */
[C---:B------:R-:W-:Y:S01]  /*2020*/  FADD.FTZ R18, -R22.reuse, R18 ;  /* 0x0000001216127221 */ /* 0x040fe20000010100 */
[C---:B------:R-:W-:Y:S01]  /*2030*/  FADD.FTZ R16, -R22.reuse, R16 ;  /* 0x0000001016107221 */ /* 0x040fe20000010100 */
[----:B------:R-:W-:Y:S01]  /*2040*/  FFMA.FTZ R7, R23, UR9, -R7 ;  /* 0x0000000917077c23 */ /* 0x000fe20008010807 */
[C---:B------:R-:W-:Y:S01]  /*2050*/  FADD.FTZ R14, -R22.reuse, R14 ;  /* 0x0000000e160e7221 */ /* 0x040fe20000010100 */
[C---:B------:R-:W-:Y:S01]  /*2060*/  FADD.FTZ R20, -R22.reuse, R21 ;  /* 0x0000001516147221 */ /* 0x040fe20000010100 */
[C---:B------:R-:W-:Y:S01]  /*2070*/  FADD.FTZ R17, -R22.reuse, R17 ;  /* 0x0000001116117221 */ /* 0x040fe20000010100 */
[----:B------:R-:W-:Y:S01]  /*2080*/  FADD.FTZ R15, -R22, R15 ;  /* 0x0000000f160f7221 */ /* 0x000fe20000010100 */
[----:B------:R-:W-:-:S13]  /*2090*/  FSETP.GTU.FTZ.AND P0, PT, R7, RZ, PT ;  /* 0x000000ff0700720b */ /* 0x000fda0003f1c000 */
[----:B-1----:R-:W0:Y:S02]  /*20a0*/  @P0 LDC R28, c[0x0][0x238] ;  /* 0x00008e00ff1c0b82 */ /* 0x002e240000000800 */
[----:B0-----:R-:W-:Y:S01]  /*20b0*/  @P0 FADD.FTZ R23, R7, R28 ;  /* 0x0000001c07170221 */ /* 0x001fe20000010000 */
[----:B------:R-:W-:Y:S01]  /*20c0*/  HFMA2.MMA R7, -RZ, RZ, 1.875, 0 ;  /* 0x3f800000ff077435 */ /* 0x000fe200000001ff */
[----:B------:R-:W-:-:S09]  /*20d0*/  FADD.FTZ R28, -R22, R19 ;  /* 0x00000013161c7221 */ /* 0x000fd20000010100 */
[----:B------:R-:W0:Y:S02]  /*20e0*/  @P0 MUFU.RSQ R7, R23 ;  /* 0x0000001700070308 */ /* 0x000e240000001400 */
[-C--:B0-----:R-:W-:Y:S01]  /*20f0*/  FMUL.FTZ R13, R12, R7.reuse ;  /* 0x000000070c0d7220 */ /* 0x081fe20000410000 */
[-C--:B------:R-:W-:Y:S01]  /*2100*/  FMUL.FTZ R19, R18, R7.reuse ;  /* 0x0000000712137220 */ /* 0x080fe20000410000 */
[-C--:B------:R-:W-:Y:S01]  /*2110*/  FMUL.FTZ R21, R16, R7.reuse ;  /* 0x0000000710157220 */ /* 0x080fe20000410000 */
[-C--:B------:R-:W-:Y:S01]  /*2120*/  FMUL.FTZ R23, R14, R7.reuse ;  /* 0x000000070e177220 */ /* 0x080fe20000410000 */
[-C--:B------:R-:W-:Y:S01]  /*2130*/  FMUL.FTZ R28, R28, R7.reuse ;  /* 0x000000071c1c7220 */ /* 0x080fe20000410000 */
[----:B------:R-:W-:Y:S01]  /*2140*/  FMUL.FTZ R20, R20, R7 ;  /* 0x0000000714147220 */ /* 0x000fe20000410000 */
[C-C-:B--2---:R-:W-:Y:S01]  /*2150*/  FFMA.FTZ R18, R8.reuse, R13, R10.reuse ;  /* 0x0000000d08127223 */ /* 0x144fe2000001000a */
[C-C-:B------:R-:W-:Y:S01]  /*2160*/  FFMA.FTZ R16, R8.reuse, R19, R10.reuse ;  /* 0x0000001308107223 */ /* 0x140fe2000001000a */
[C-C-:B------:R-:W-:Y:S01]  /*2170*/  FFMA.FTZ R14, R8.reuse, R21, R10.reuse ;  /* 0x00000015080e7223 */ /* 0x140fe2000001000a */
[----:B------:R-:W-:Y:S01]  /*2180*/  FFMA.FTZ R12, R8, R23, R10 ;  /* 0x00000017080c7223 */ /* 0x000fe2000001000a */
[----:B------:R-:W-:Y:S01]  /*2190*/  IADD3 R8, R3, 0x20, RZ ;  /* 0x0000002003087810 */ /* 0x000fe20007ffe0ff */
[-C--:B------:R-:W-:Y:S01]  /*21a0*/  FMUL.FTZ R13, R17, R7.reuse ;  /* 0x00000007110d7220 */ /* 0x080fe20000410000 */
[----:B------:R-:W-:Y:S01]  /*21b0*/  IADD3 R21, R3, 0x40, RZ ;  /* 0x0000004003157810 */ /* 0x000fe20007ffe0ff */
[----:B------:R-:W-:Y:S01]  /*21c0*/  FMUL.FTZ R19, R15, R7 ;  /* 0x000000070f137220 */ /* 0x000fe20000410000 */
[----:B------:R-:W-:Y:S01]  /*21d0*/  ISETP.GE.U32.AND P3, PT, R8, UR4, PT ;  /* 0x0000000408007c0c */ /* 0x000fe2000bf66070 */
[----:B------:R-:W-:Y:S01]  /*21e0*/  FFMA.FTZ R15, R9, R13, R11 ;  /* 0x0000000d090f7223 */ /* 0x000fe2000001000b */
[----:B------:R-:W-:Y:S01]  /*21f0*/  ISETP.GE.U32.AND P0, PT, R21, UR4, PT ;  /* 0x0000000415007c0c */ /* 0x000fe2000bf06070 */
[----:B------:R-:W-:Y:S01]  /*2200*/  ULDC.U8 UR4, c[0x0][0x28c] ;  /* 0x0000a30000047ab9 */ /* 0x000fe20000000000 */
[----:B------:R-:W-:Y:S01]  /*2210*/  SHF.R.S32.HI R10, RZ, 0x1f, R3 ;  /* 0x0000001fff0a7819 */ /* 0x000fe20000011403 */
[C-C-:B------:R-:W-:Y:S01]  /*2220*/  FFMA.FTZ R13, R9.reuse, R19, R11.reuse ;  /* 0x00000013090d7223 */ /* 0x140fe2000001000b */
[----:B------:R-:W-:Y:S01]  /*2230*/  ISETP.NE.AND P4, PT, RZ, UR4, PT ;  /* 0x00000004ff007c0c */ /* 0x000fe2000bf85270 */
[C-C-:B------:R-:W-:Y:S01]  /*2240*/  FFMA.FTZ R17, R9.reuse, R28, R11.reuse ;  /* 0x0000001c09117223 */ /* 0x140fe2000001000b */
[----:B------:R-:W-:Y:S01]  /*2250*/  SHF.R.S32.HI R22, RZ, 0x1f, R8 ;  /* 0x0000001fff167819 */ /* 0x000fe20000011408 */
[----:B------:R-:W-:Y:S01]  /*2260*/  FFMA.FTZ R19, R9, R20, R11 ;  /* 0x0000001409137223 */ /* 0x000fe2000001000b */
[----:B------:R-:W-:-:S02]  /*2270*/  SHF.R.S32.HI R23, RZ, 0x1f, R21 ;  /* 0x0000001fff177819 */ /* 0x000fc40000011415 */
[----:B------:R-:W-:Y:S02]  /*2280*/  ISETP.GE.AND.EX P2, PT, R10, UR5, PT, P2 ;  /* 0x000000050a007c0c */ /* 0x000fe4000bf46320 */
[----:B------:R-:W-:Y:S02]  /*2290*/  ISETP.GE.AND.EX P3, PT, R22, UR5, PT, P3 ;  /* 0x0000000516007c0c */ /* 0x000fe4000bf66330 */
[----:B------:R-:W-:Y:S02]  /*22a0*/  ISETP.GE.AND.EX P0, PT, R23, UR5, PT, P0 ;  /* 0x0000000517007c0c */ /* 0x000fe4000bf06300 */
[C---:B------:R-:W-:Y:S02]  /*22b0*/  ISETP.GT.U32.OR P2, PT, R2.reuse, 0x7f, P2 ;  /* 0x0000007f0200780c */ /* 0x040fe40001744470 */
[C---:B------:R-:W-:Y:S02]  /*22c0*/  ISETP.GT.U32.OR P3, PT, R2.reuse, 0x7f, P3 ;  /* 0x0000007f0200780c */ /* 0x040fe40001f64470 */
[----:B------:R-:W-:Y:S01]  /*22d0*/  ISETP.GT.U32.OR P0, PT, R2, 0x7f, P0 ;  /* 0x0000007f0200780c */ /* 0x000fe20000704470 */
        /* <DEDUP_REMOVED lines=11> */
.L_x_2925:
[----:B------:R-:W-:Y:S04]  /*2390*/  BSSY B0, `(.L_x_2926) ;  /* 0x000000d000007945 */ /* 0x000fe80003800000 */
[----:B------:R-:W-:Y:S05]  /*23a0*/  @P2 BRA `(.L_x_2927) ;  /* 0x00000000002c2947 */ /* 0x000fea0003800000 */
        /* <DEDUP_REMOVED lines=10> */
[----:B------:R0:W-:Y:S04]  /*2450*/  STG.E.64 desc[UR6][R28.64], R18 ;  /* 0x000000121c007986 */ /* 0x0001e8000c101b06 */
.L_x_2927:
[----:B------:R-:W-:Y:S05]  /*2460*/  BSYNC B0 ;  /* 0x0000000000007941 */ /* 0x000fea0003800000 */
.L_x_2926:
        /* <DEDUP_REMOVED lines=11> */
.L_x_2928:
        /* <DEDUP_REMOVED lines=12> */
[----:B------:R1:W-:Y:S02]  /*25e0*/  STG.E.64 desc[UR6][R8.64], R16 ;  /* 0x0000001008007986 */ /* 0x0003e4000c101b06 */
.L_x_2930:
[----:B------:R-:W-:Y:S05]  /*25f0*/  BSYNC B0 ;  /* 0x0000000000007941 */ /* 0x000fea0003800000 */
.L_x_2929:
        /* <DEDUP_REMOVED lines=11> */
.L_x_2931:
[----:B------:R-:W-:Y:S04]  /*26b0*/  BSSY B0, `(.L_x_2932) ;  /* 0x000000d000007945 */ /* 0x000fe80003800000 */
[----:B------:R-:W-:Y:S05]  /*26c0*/  @P0 BRA `(.L_x_2933) ;  /* 0x00000000002c0947 */ /* 0x000fea0003800000 */
[----:B------:R-:W-:Y:S01]  /*26d0*/  ULDC.64 UR4, c[0x0][0x270] ;  /* 0x00009c0000047ab9 */ /* 0x000fe20000000a00 */
[----:B-1----:R-:W-:Y:S01]  /*26e0*/  MOV R8, R24 ;  /* 0x0000001800087202 */ /* 0x002fe20000000f00 */
        /* <DEDUP_REMOVED lines=9> */
.L_x_2933:
[----:B------:R-:W-:Y:S05]  /*2780*/  BSYNC B0 ;  /* 0x0000000000007941 */ /* 0x000fea0003800000 */
.L_x_2932:
[----:B------:R-:W-:Y:S05]  /*2790*/  @!P4 BRA `(.L_x_2934) ;  /* 0x000000000028c947 */ /* 0x000fea0003800000 */
[----:B------:R-:W-:Y:S01]  /*27a0*/  FMUL.FTZ R7, R12, -1.4426950216293334961 ;  /* 0xbfb8aa3b0c077820 */ /* 0x000fe20000410000 */
[----:B--2---:R-:W-:-:S05]  /*27b0*/  FMUL.FTZ R10, R13, -1.4426950216293334961 ;  /* 0xbfb8aa3b0d0a7820 */ /* 0x004fca0000410000 */
        /* <DEDUP_REMOVED lines=8> */
.L_x_2934:
[----:B------:R-:W-:Y:S04]  /*2840*/  BSSY B0, `(.L_x_2935) ;  /* 0x000000e000007945 */ /* 0x000fe80003800000 */
[----:B------:R-:W-:Y:S05]  /*2850*/  @!P1 BRA `(.L_x_2936) ;  /* 0x0000000000309947 */ /* 0x000fea0003800000 */
[----:B-1----:R-:W-:Y:S01]  /*2860*/  IADD3 R8, R3, 0x60, RZ ;  /* 0x0000006003087810 */ /* 0x002fe20007ffe0ff */
[----:B------:R-:W-:Y:S01]  /*2870*/  ULDC.64 UR4, c[0x0][0x270] ;  /* 0x00009c0000047ab9 */ /* 0x000fe20000000a00 */
[----:B------:R-:W-:Y:S02]  /*2880*/  MOV R25, R27 ;  /* 0x0000001b00197202 */ /* 0x000fe40000000f00 */
[----:B------:R-:W-:Y:S01]  /*2890*/  SHF.R.S32.HI R7, RZ, 0x1f, R8 ;  /* 0x0000001fff077819 */ /* 0x000fe20000011408 */
[----:B------:R-:W-:-:S04]  /*28a0*/  IMAD.WIDE.U32 R24, R8, UR4, R24 ;  /* 0x0000000408187c25 */ /* 0x000fc8000f8e0018 */
[----:B------:R-:W-:-:S04]  /*28b0*/  IMAD R7, R7, UR4, RZ ;  /* 0x0000000407077c24 */ /* 0x000fc8000f8e02ff */
[----:B------:R-:W-:Y:S01]  /*28c0*/  IMAD R7, R8, UR5, R7 ;  /* 0x0000000508077c24 */ /* 0x000fe2000f8e0207 */
[----:B------:R-:W-:Y:S02]  /*28d0*/  ULDC.64 UR4, c[0x0][0x210] ;  /* 0x0000840000047ab9 */ /* 0x000fe40000000a00 */
[----:B------:R-:W-:Y:S02]  /*28e0*/  LEA R8, P0, R24, UR4, 0x2 ;  /* 0x0000000418087c11 */ /* 0x000fe4000f8010ff */
[----:B------:R-:W-:-:S04]  /*28f0*/  IADD3 R7, R25, R7, RZ ;  /* 0x0000000719077210 */ /* 0x000fc80007ffe0ff */
[----:B------:R-:W-:-:S05]  /*2900*/  LEA.HI.X R9, R24, UR5, R7, 0x2, P0 ;  /* 0x0000000518097c11 */ /* 0x000fca00080f1407 */
[----:B------:R3:W-:Y:S02]  /*2910*/  STG.E.64 desc[UR6][R8.64], R12 ;  /* 0x0000000c08007986 */ /* 0x0007e4000c101b06 */
.L_x_2936:
[----:B------:R-:W-:Y:S05]  /*2920*/  BSYNC B0 ;  /* 0x0000000000007941 */ /* 0x000fea0003800000 */
.L_x_2935:
        /* <DEDUP_REMOVED lines=8> */
.L_x_2938:
        /* <DEDUP_REMOVED lines=13> */
.L_x_3393:


//--------------------- .text._Z35group_norm_nhwc_fwd_one_pass_kernelI11Fp32IOFp32WLi256ELi8ELi128EEv26Group_norm_nhwc_fwd_params --------------------------
	.section	.text._Z35group_norm_nhwc_fwd_one_pass_kernelI11Fp32IOFp32WLi256ELi8ELi128EEv26Group_norm_nhwc_fwd_params,"ax",@progbits
	.align	128
        .global         _Z35group_norm_nhwc_fwd_one_pass_kernelI11Fp32IOFp32WLi256ELi8ELi128EEv26Group_norm_nhwc_fwd_params
        .type           _Z35group_norm_nhwc_fwd_one_pass_kernelI11Fp32IOFp32WLi256ELi8ELi128EEv26Group_norm_nhwc_fwd_params,@function
        .size           _Z35group_norm_nhwc_fwd_one_pass_kernelI11Fp32IOFp32WLi256ELi8ELi128EEv26Group_norm_nhwc_fwd_params,(.L_x_3394 - _Z35group_norm_nhwc_fwd_one_pass_kernelI11Fp32IOFp32WLi256ELi8ELi128EEv26Group_norm_nhwc_fwd_params)
        .other          _Z35group_norm_nhwc_fwd_one_pass_kernelI11Fp32IOFp32WLi256ELi8ELi128EEv26Group_norm_nhwc_fwd_params,@"STO_CUDA_ENTRY STV_DEFAULT"
_Z35group_norm_nhwc_fwd_one_pass_kernelI11Fp32IOFp32WLi256ELi8ELi128EEv26Group_norm_nhwc_fwd_params:
.text._Z35group_norm_nhwc_fwd_one_pass_kernelI11Fp32IOFp32WLi256ELi8ELi128EEv26Group_norm_nhwc_fwd_params:
        /* <DEDUP_REMOVED lines=14> */
[----:B------:R-:W-:Y:S01]  /*00e0*/  UMOV UR4, URZ ;  /* 0x0000003f00047c82 */ /* 0x000fe20008000000 */
[----:B------:R-:W-:Y:S02]  /*00f0*/  ULDC.64 UR8, c[0x0][0x208] ;  /* 0x0000820000087ab9 */ /* 0x000fe40000000a00 */
[----:B------:R-:W1:Y:S01]  /*0100*/  LDC R4, c[0x0][0x294] ;  /* 0x0000a500ff047b82 */ /* 0x000e620000000800 */
[----:B0-----:R-:W-:-:S02]  /*0110*/  SHF.R.U32.HI R3, RZ, 0x2, R2 ;  /* 0x00000002ff037819 */ /* 0x001fc40000011602 */
[----:B------:R-:W-:-:S03]  /*0120*/  ISETP.GE.U32.AND P1, PT, R2, 0x80, PT ;  /* 0x000000800200780c */ /* 0x000fc60003f26070 */
[----:B-1----:R-:W-:-:S05]  /*0130*/  IMAD R3, R4, UR10, R3 ;  /* 0x0000000a04037c24 */ /* 0x002fca000f8e0203 */
[C---:B------:R-:W-:Y:S02]  /*0140*/  IADD3 R4, R3.reuse, 0x60, RZ ;  /* 0x0000006003047810 */ /* 0x040fe40007ffe0ff */
[C---:B------:R-:W-:Y:S02]  /*0150*/  IADD3 R5, R3.reuse, 0x40, RZ ;  /* 0x0000004003057810 */ /* 0x040fe40007ffe0ff */
[----:B------:R-:W-:Y:S02]  /*0160*/  ISETP.LT.U32.AND P4, PT, R4, UR6, PT ;  /* 0x0000000604007c0c */ /* 0x000fe4000bf81070 */
[----:B------:R-:W-:Y:S02]  /*0170*/  SHF.R.S32.HI R6, RZ, 0x1f, R4 ;  /* 0x0000001fff067819 */ /* 0x000fe40000011404 */
[C---:B------:R-:W-:Y:S02]  /*0180*/  IADD3 R4, R3.reuse, 0x20, RZ ;  /* 0x0000002003047810 */ /* 0x040fe40007ffe0ff */
[----:B------:R-:W-:-:S02]  /*0190*/  ISETP.LT.U32.AND P3, PT, R3, UR6, PT ;  /* 0x0000000603007c0c */ /* 0x000fc4000bf61070 */
[----:B------:R-:W-:Y:S02]  /*01a0*/  SHF.R.S32.HI R7, RZ, 0x1f, R3 ;  /* 0x0000001fff077819 */ /* 0x000fe40000011403 */
[----:B------:R-:W-:Y:S02]  /*01b0*/  ISETP.LT.U32.AND P2, PT, R4, UR6, PT ;  /* 0x0000000604007c0c */ /* 0x000fe4000bf41070 */
[----:B------:R-:W-:Y:S02]  /*01c0*/  SHF.R.S32.HI R9, RZ, 0x1f, R4 ;  /* 0x0000001fff097819 */ /* 0x000fe40000011404 */
[----:B------:R-:W-:Y:S02]  /*01d0*/  ISETP.LT.U32.AND P0, PT, R5, UR6, PT ;  /* 0x0000000605007c0c */ /* 0x000fe4000bf01070 */
[----:B------:R-:W-:Y:S02]  /*01e0*/  SHF.R.S32.HI R11, RZ, 0x1f, R5 ;  /* 0x0000001fff0b7819 */ /* 0x000fe40000011405 */
[----:B------:R-:W-:-:S02]  /*01f0*/  ISETP.LT.AND.EX P4, PT, R6, UR7, !P1, P4 ;  /* 0x0000000706007c0c */ /* 0x000fc4000cf81340 */
[----:B------:R-:W-:Y:S02]  /*0200*/  ISETP.LT.AND.EX P3, PT, R7, UR7, !P1, P3 ;  /* 0x0000000707007c0c */ /* 0x000fe4000cf61330 */
[----:B------:R-:W-:Y:S02]  /*0210*/  ISETP.LT.AND.EX P2, PT, R9, UR7, !P1, P2 ;  /* 0x0000000709007c0c */ /* 0x000fe4000cf41320 */
[----:B------:R-:W-:-:S13]  /*0220*/  ISETP.LT.AND.EX P1, PT, R11, UR7, !P1, P0 ;  /* 0x000000070b007c0c */ /* 0x000fda000cf21300 */
.L_x_2975:
[----:B0-----:R-:W0:Y:S01]  /*0230*/  LDC R19, c[0x0][0x288] ;  /* 0x0000a200ff137b82 */ /* 0x001e220000000800 */
[----:B------:R-:W-:-:S07]  /*0240*/  ULDC.64 UR6, c[0x0][0x280] ;  /* 0x0000a00000067ab9 */ /* 0x000fce0000000a00 */
[----:B-1----:R-:W1:Y:S08]  /*0250*/  @P3 LDC.64 R26, c[0x0][0x220] ;  /* 0x00008800ff1a3b82 */ /* 0x002e700000000a00 */
[----:B------:R-:W2:Y:S01]  /*0260*/  @P2 LDC.64 R24, c[0x0][0x220] ;  /* 0x00008800ff182b82 */ /* 0x000ea20000000a00 */
[----:B0-----:R-:W-:-:S07]  /*0270*/  IABS R15, R19 ;  /* 0x00000013000f7213 */ /* 0x001fce0000000000 */
[----:B------:R-:W0:Y:S01]  /*0280*/  @P1 LDC.64 R20, c[0x0][0x270] ;  /* 0x00009c00ff141b82 */ /* 0x000e220000000a00 */
[----:B------:R-:W3:Y:S07]  /*0290*/  I2F.RP R6, R15 ;  /* 0x0000000f00067306 */ /* 0x000eee0000209400 */
[----:B------:R-:W4:Y:S08]  /*02a0*/  @P1 LDC.64 R44, c[0x0][0x220] ;  /* 0x00008800ff2c1b82 */ /* 0x000f300000000a00 */
[----:B------:R-:W5:Y:S01]  /*02b0*/  @P4 LDC.64 R34, c[0x0][0x220] ;  /* 0x00008800ff224b82 */ /* 0x000f620000000a00 */
[----:B---3--:R-:W3:Y:S02]  /*02c0*/  MUFU.RCP R6, R6 ;  /* 0x0000000600067308 */ /* 0x008ee40000001000 */
[----:B---3--:R-:W-:-:S06]  /*02d0*/  IADD3 R12, R6, 0xffffffe, RZ ;  /* 0x0ffffffe060c7810 */ /* 0x008fcc0007ffe0ff */
[----:B------:R3:W1:Y:S02]  /*02e0*/  F2I.FTZ.U32.TRUNC.NTZ R13, R12 ;  /* 0x0000000c000d7305 */ /* 0x000664000021f000 */
[----:B---3--:R-:W-:Y:S01]  /*02f0*/  HFMA2.MMA R12, -RZ, RZ, 0, 0 ;  /* 0x00000000ff0c7435 */ /* 0x008fe200000001ff */
[----:B-1----:R-:W-:-:S05]  /*0300*/  IADD3 R8, RZ, -R13, RZ ;  /* 0x8000000dff087210 */ /* 0x002fca0007ffe0ff */
[----:B------:R-:W-:Y:S01]  /*0310*/  IMAD R17, R8, R15, RZ ;  /* 0x0000000f08117224 */ /* 0x000fe200078e02ff */
[----:B------:R-:W-:-:S03]  /*0320*/  IABS R8, UR11 ;  /* 0x0000000b00087c13 */ /* 0x000fc60008000000 */
        /* <DEDUP_REMOVED lines=10> */
[C---:B------:R-:W-:Y:S01]  /*03d0*/  LOP3.LUT R6, R19.reuse, UR11, RZ, 0x3c, !PT ;  /* 0x0000000b13067c12 */ /* 0x040fe2000f8e3cff */
[----:B------:R-:W1:Y:S01]  /*03e0*/  @P3 LDC.64 R14, c[0x0][0x270] ;  /* 0x00009c00ff0e3b82 */ /* 0x000e620000000a00 */
[----:B------:R-:W-:Y:S02]  /*03f0*/  ISETP.NE.AND P6, PT, R19, RZ, PT ;  /* 0x000000ff1300720c */ /* 0x000fe40003fc5270 */
[----:B------:R-:W-:-:S02]  /*0400*/  ISETP.GE.AND P5, PT, R6, RZ, PT ;  /* 0x000000ff0600720c */ /* 0x000fc40003fa6270 */
[----:B------:R-:W-:-:S04]  /*0410*/  SHF.L.U32 R6, R2, 0x1, RZ ;  /* 0x0000000102067819 */ /* 0x000fc800000006ff */
[----:B------:R-:W-:Y:S02]  /*0420*/  LOP3.LUT R41, R6, 0x6, RZ, 0xc0, !PT ;  /* 0x0000000606297812 */ /* 0x000fe400078ec0ff */
[----:B------:R-:W-:-:S04]  /*0430*/  @P0 IADD3 R13, R13, 0x1, RZ ;  /* 0x000000010d0d0810 */ /* 0x000fc80007ffe0ff */
[----:B------:R-:W-:Y:S02]  /*0440*/  MOV R37, R13 ;  /* 0x0000000d00257202 */ /* 0x000fe40000000f00 */
[----:B------:R-:W3:Y:S02]  /*0450*/  @P2 LDC.64 R12, c[0x0][0x270] ;  /* 0x00009c00ff0c2b82 */ /* 0x000ee40000000a00 */
[----:B------:R-:W-:Y:S02]  /*0460*/  @!P5 IADD3 R37, -R37, RZ, RZ ;  /* 0x000000ff2525d210 */ /* 0x000fe40007ffe1ff */
[----:B------:R-:W-:-:S04]  /*0470*/  @!P6 LOP3.LUT R37, RZ, R19, RZ, 0x33, !PT ;  /* 0x00000013ff25e212 */ /* 0x000fc800078e33ff */
[----:B------:R-:W-:Y:S02]  /*0480*/  IADD3 R40, -R37, RZ, RZ ;  /* 0x000000ff25287210 */ /* 0x000fe40007ffe1ff */
[----:B------:R-:W-:-:S03]  /*0490*/  SHF.R.S32.HI R6, RZ, 0x1f, R37 ;  /* 0x0000001fff067819 */ /* 0x000fc60000011425 */
[----:B------:R-:W-:Y:S02]  /*04a0*/  IMAD R40, R19, R40, UR11 ;  /* 0x0000000b13287e24 */ /* 0x000fe4000f8e0228 */
[----:B------:R-:W-:Y:S01]  /*04b0*/  IMAD R6, R6, UR6, RZ ;  /* 0x0000000606067c24 */ /* 0x000fe2000f8e02ff */
[----:B------:R-:W4:Y:S02]  /*04c0*/  @P4 LDC.64 R18, c[0x0][0x270] ;  /* 0x00009c00ff124b82 */ /* 0x000f240000000a00 */
[----:B------:R-:W-:Y:S01]  /*04d0*/  LEA R40, R40, R41, 0x3 ;  /* 0x0000002928287211 */ /* 0x000fe200078e18ff */
[----:B------:R-:W-:Y:S02]  /*04e0*/  IMAD R39, R37, UR7, R6 ;  /* 0x0000000725277c24 */ /* 0x000fe4000f8e0206 */
[----:B-1----:R-:W-:Y:S01]  /*04f0*/  @P3 IMAD R6, R7, R14, RZ ;  /* 0x0000000e07063224 */ /* 0x002fe200078e02ff */
[----:B------:R-:W-:-:S03]  /*0500*/  SHF.R.S32.HI R41, RZ, 0x1f, R40 ;  /* 0x0000001fff297819 */ /* 0x000fc60000011428 */
[----:B------:R-:W-:Y:S02]  /*0510*/  @P3 IMAD R31, R3, R15, R6 ;  /* 0x0000000f031f3224 */ /* 0x000fe400078e0206 */
[----:B------:R-:W-:Y:S01]  /*0520*/  IMAD.WIDE.U32 R36, R37, UR6, R40 ;  /* 0x0000000625247c25 */ /* 0x000fe2000f8e0028 */
[----:B------:R-:W-:Y:S02]  /*0530*/  ULDC.64 UR6, c[0x0][0x278] ;  /* 0x00009e0000067ab9 */ /* 0x000fe40000000a00 */
[----:B------:R-:W-:Y:S01]  /*0540*/  ISETP.GE.U32.AND P5, PT, R8, UR6, PT ;  /* 0x0000000608007c0c */ /* 0x000fe2000bfa6070 */
[----:B---3--:R-:W-:Y:S01]  /*0550*/  @P2 IMAD R6, R9, R12, RZ ;  /* 0x0000000c09062224 */ /* 0x008fe200078e02ff */
[----:B------:R-:W-:Y:S02]  /*0560*/  IADD3 R39, R37, R39, RZ ;  /* 0x0000002725277210 */ /* 0x000fe40007ffe0ff */
[----:B------:R-:W-:Y:S01]  /*0570*/  ISETP.GE.AND.EX P5, PT, R29, UR7, PT, P5 ;  /* 0x000000071d007c0c */ /* 0x000fe2000bfa6350 */
[----:B------:R-:W-:Y:S01]  /*0580*/  @P2 IMAD R33, R4, R13, R6 ;  /* 0x0000000d04212224 */ /* 0x000fe200078e0206 */
[----:B------:R-:W-:-:S02]  /*0590*/  @P3 MOV R38, R36 ;  /* 0x0000002400263202 */ /* 0x000fc40000000f00 */
[----:B------:R-:W-:Y:S02]  /*05a0*/  ISETP.LT.U32.AND P5, PT, R2, 0x80, !P5 ;  /* 0x000000800200780c */ /* 0x000fe40006fa1070 */
[----:B------:R-:W-:Y:S01]  /*05b0*/  @P2 MOV R16, R36 ;  /* 0x0000002400102202 */ /* 0x000fe20000000f00 */
[C---:B------:R-:W-:Y:S01]  /*05c0*/  @P3 IMAD.WIDE.U32 R14, R3.reuse, R14, R38 ;  /* 0x0000000e030e3225 */ /* 0x040fe200078e0026 */
[----:B------:R-:W-:Y:S02]  /*05d0*/  @P2 MOV R17, R39 ;  /* 0x0000002700112202 */ /* 0x000fe40000000f00 */
[----:B------:R-:W-:Y:S02]  /*05e0*/  IADD3 R6, R3, 0xa0, RZ ;  /* 0x000000a003067810 */ /* 0x000fe40007ffe0ff */
[----:B------:R-:W-:Y:S01]  /*05f0*/  @P3 IADD3 R10, R15, R31, RZ ;  /* 0x0000001f0f0a3210 */ /* 0x000fe20007ffe0ff */
[----:B------:R-:W-:Y:S01]  /*0600*/  @P2 IMAD.WIDE.U32 R12, R4, R12, R16 ;  /* 0x0000000c040c2225 */ /* 0x000fe200078e0010 */
[----:B------:R-:W-:-:S02]  /*0610*/  ISETP.GE.U32.AND P0, PT, R6, UR6, PT ;  /* 0x0000000606007c0c */ /* 0x000fc4000bf06070 */
[----:B------:R-:W-:Y:S01]  /*0620*/  SHF.R.S32.HI R23, RZ, 0x1f, R6 ;  /* 0x0000001fff177819 */ /* 0x000fe20000011406 */
[----:B------:R-:W1:Y:S01]  /*0630*/  @P5 LDC.64 R16, c[0x0][0x270] ;  /* 0x00009c00ff105b82 */ /* 0x000e620000000a00 */
[C---:B------:R-:W-:Y:S02]  /*0640*/  @P3 LEA R26, P6, R14.reuse, R26, 0x2 ;  /* 0x0000001a0e1a3211 */ /* 0x040fe400078c10ff */
[----:B------:R-:W-:Y:S02]  /*0650*/  ISETP.GE.AND.EX P0, PT, R23, UR7, PT, P0 ;  /* 0x0000000717007c0c */ /* 0x000fe4000bf06300 */
[----:B------:R-:W-:Y:S01]  /*0660*/  @P3 LEA.HI.X R27, R14, R27, R10, 0x2, P6 ;  /* 0x0000001b0e1b3211 */ /* 0x000fe200030f140a */
[----:B0-----:R-:W-:Y:S01]  /*0670*/  @P1 IMAD R14, R11, R20, RZ ;  /* 0x000000140b0e1224 */ /* 0x001fe200078e02ff */
[----:B------:R-:W-:Y:S02]  /*0680*/  @P2 IADD3 R10, R13, R33, RZ ;  /* 0x000000210d0a2210 */ /* 0x000fe40007ffe0ff */
[----:B--2---:R-:W-:Y:S01]  /*0690*/  @P2 LEA R24, P6, R12, R24, 0x2 ;  /* 0x000000180c182211 */ /* 0x004fe200078c10ff */
[----:B------:R-:W-:Y:S01]  /*06a0*/  @P1 IMAD R33, R5, R21, R14 ;  /* 0x0000001505211224 */ /* 0x000fe200078e020e */
[----:B------:R-:W-:Y:S01]  /*06b0*/  ISETP.LT.U32.AND P0, PT, R2, 0x80, !P0 ;  /* 0x000000800200780c */ /* 0x000fe20004701070 */
[----:B------:R-:W0:Y:S01]  /*06c0*/  @P5 LDC.64 R14, c[0x0][0x220] ;  /* 0x00008800ff0e5b82 */ /* 0x000e220000000a00 */
[----:B------:R-:W-:-:S02]  /*06d0*/  @P2 LEA.HI.X R25, R12, R25, R10, 0x2, P6 ;  /* 0x000000190c192211 */ /* 0x000fc400030f140a */
[----:B------:R-:W-:Y:S02]  /*06e0*/  @P1 MOV R12, R36 ;  /* 0x00000024000c1202 */ /* 0x000fe40000000f00 */
[----:B------:R-:W-:Y:S02]  /*06f0*/  @P1 MOV R13, R39 ;  /* 0x00000027000d1202 */ /* 0x000fe40000000f00 */
[----:B------:R-:W-:Y:S01]  /*0700*/  IADD3 R31, R3, 0x60, RZ ;  /* 0x00000060031f7810 */ /* 0x000fe20007ffe0ff */
[----:B------:R-:W-:-:S03]  /*0710*/  @P1 IMAD.WIDE.U32 R20, R5, R20, R12 ;  /* 0x0000001405141225 */ /* 0x000fc600078e000c */
[----:B------:R-:W-:Y:S01]  /*0720*/  SHF.R.S32.HI R43, RZ, 0x1f, R31 ;  /* 0x0000001fff2b7819 */ /* 0x000fe2000001141f */
[----:B------:R-:W2:Y:S01]  /*0730*/  @P0 LDC.64 R12, c[0x0][0x270] ;  /* 0x00009c00ff0c0b82 */ /* 0x000ea20000000a00 */
[----:B------:R-:W-:-:S03]  /*0740*/  @P1 IADD3 R10, R21, R33, RZ ;  /* 0x00000021150a1210 */ /* 0x000fc60007ffe0ff */
[----:B----4-:R-:W-:Y:S01]  /*0750*/  @P4 IMAD R22, R43, R18, RZ ;  /* 0x000000122b164224 */ /* 0x010fe200078e02ff */
[C---:B------:R-:W-:Y:S02]  /*0760*/  @P1 LEA R44, P6, R20.reuse, R44, 0x2 ;  /* 0x0000002c142c1211 */ /* 0x040fe400078c10ff */
[----:B------:R-:W-:Y:S02]  /*0770*/  @P4 MOV R21, R39 ;  /* 0x0000002700154202 */ /* 0x000fe40000000f00 */
[----:B------:R-:W-:Y:S01]  /*0780*/  @P1 LEA.HI.X R45, R20, R45, R10, 0x2, P6 ;  /* 0x0000002d142d1211 */ /* 0x000fe200030f140a */
[----:B-1----:R-:W-:Y:S01]  /*0790*/  @P5 IMAD R10, R29, R16, RZ ;  /* 0x000000101d0a5224 */ /* 0x002fe200078e02ff */
[----:B------:R-:W-:Y:S01]  /*07a0*/  @P4 MOV R20, R36 ;  /* 0x0000002400144202 */ /* 0x000fe20000000f00 */
[----:B------:R-:W-:Y:S02]  /*07b0*/  @P4 IMAD R29, R31, R19, R22 ;  /* 0x000000131f1d4224 */ /* 0x000fe400078e0216 */
[----:B------:R-:W-:-:S02]  /*07c0*/  @P5 IMAD R17, R8, R17, R10 ;  /* 0x0000001108115224 */ /* 0x000fc400078e020a */
[----:B------:R-:W-:Y:S01]  /*07d0*/  @P4 IMAD.WIDE.U32 R18, R31, R18, R20 ;  /* 0x000000121f124225 */ /* 0x000fe200078e0014 */
[----:B------:R-:W-:Y:S01]  /*07e0*/  @P5 MOV R20, R36 ;  /* 0x0000002400145202 */ /* 0x000fe20000000f00 */
[----:B------:R-:W1:Y:S01]  /*07f0*/  @P0 LDC.64 R30, c[0x0][0x220] ;  /* 0x00008800ff1e0b82 */ /* 0x000e620000000a00 */
[----:B------:R-:W-:Y:S02]  /*0800*/  @P5 MOV R21, R39 ;  /* 0x0000002700155202 */ /* 0x000fe40000000f00 */
[----:B------:R-:W-:Y:S02]  /*0810*/  @P4 IADD3 R29, R19, R29, RZ ;  /* 0x0000001d131d4210 */ /* 0x000fe40007ffe0ff */
[----:B-----5:R-:W-:Y:S01]  /*0820*/  @P4 LEA R34, P6, R18, R34, 0x2 ;  /* 0x0000002212224211 */ /* 0x020fe200078c10ff */
[----:B------:R-:W-:Y:S01]  /*0830*/  @P5 IMAD.WIDE.U32 R20, R8, R16, R20 ;  /* 0x0000001008145225 */ /* 0x000fe200078e0014 */
[----:B------:R-:W-:Y:S02]  /*0840*/  @P0 MOV R19, R39 ;  /* 0x0000002700130202 */ /* 0x000fe40000000f00 */
[----:B------:R-:W-:Y:S01]  /*0850*/  @P4 LEA.HI.X R35, R18, R35, R29, 0x2, P6 ;  /* 0x0000002312234211 */ /* 0x000fe200030f141d */
[----:B--2---:R-:W-:Y:S01]  /*0860*/  @P0 IMAD R23, R23, R12, RZ ;  /* 0x0000000c17170224 */ /* 0x004fe200078e02ff */
[----:B------:R-:W-:-:S02]  /*0870*/  @P0 MOV R18, R36 ;  /* 0x0000002400120202 */ /* 0x000fc40000000f00 */
[----:B------:R-:W-:Y:S01]  /*0880*/  @P5 IADD3 R8, R21, R17, RZ ;  /* 0x0000001115085210 */ /* 0x000fe20007ffe0ff */
[----:B------:R-:W-:Y:S01]  /*0890*/  @P0 IMAD R23, R6, R13, R23 ;  /* 0x0000000d06170224 */ /* 0x000fe200078e0217 */
[----:B0-----:R-:W-:Y:S01]  /*08a0*/  @P5 LEA R14, P6, R20, R14, 0x2 ;  /* 0x0000000e140e5211 */ /* 0x001fe200078c10ff */
[----:B------:R-:W-:Y:S01]  /*08b0*/  @P0 IMAD.WIDE.U32 R12, R6, R12, R18 ;  /* 0x0000000c060c0225 */ /* 0x000fe200078e0012 */
[----:B------:R-:W-:Y:S02]  /*08c0*/  CS2R R16, SRZ ;  /* 0x0000000000107805 */ /* 0x000fe4000001ff00 */
[----:B------:R-:W-:Y:S02]  /*08d0*/  IADD3 R43, R3, 0xe0, RZ ;  /* 0x000000e0032b7810 */ /* 0x000fe40007ffe0ff */
[----:B------:R-:W-:Y:S02]  /*08e0*/  @P5 LEA.HI.X R15, R20, R15, R8, 0x2, P6 ;  /* 0x0000000f140f5211 */ /* 0x000fe400030f1408 */
[----:B------:R-:W-:-:S02]  /*08f0*/  @P0 IADD3 R6, R13, R23, RZ ;  /* 0x000000170d060210 */ /* 0x000fc40007ffe0ff */
[C---:B-1----:R-:W-:Y:S01]  /*0900*/  @P0 LEA R30, P6, R12.reuse, R30, 0x2 ;  /* 0x0000001e0c1e0211 */ /* 0x042fe200078c10ff */
[----:B------:R0:W2:Y:S01]  /*0910*/  @P5 LDG.E.64 R16, desc[UR8][R14.64] ;  /* 0x000000080e105981 */ /* 0x0000a2000c1e1b00 */
[----:B------:R-:W-:Y:S02]  /*0920*/  IADD3 R21, R3, 0xc0, RZ ;  /* 0x000000c003157810 */ /* 0x000fe40007ffe0ff */
[----:B------:R-:W-:Y:S02]  /*0930*/  @P0 LEA.HI.X R31, R12, R31, R6, 0x2, P6 ;  /* 0x0000001f0c1f0211 */ /* 0x000fe400030f1406 */
[----:B------:R-:W-:Y:S02]  /*0940*/  ISETP.GE.U32.AND P6, PT, R43, UR6, PT ;  /* 0x000000062b007c0c */ /* 0x000fe4000bfc6070 */
[----:B------:R-:W-:Y:S02]  /*0950*/  SHF.R.S32.HI R13, RZ, 0x1f, R43 ;  /* 0x0000001fff0d7819 */ /* 0x000fe4000001142b */
[----:B------:R-:W-:-:S02]  /*0960*/  ISETP.GE.U32.AND P5, PT, R21, UR6, PT ;  /* 0x0000000615007c0c */ /* 0x000fc4000bfa6070 */
[----:B------:R-:W-:Y:S02]  /*0970*/  SHF.R.S32.HI R19, RZ, 0x1f, R21 ;  /* 0x0000001fff137819 */ /* 0x000fe40000011415 */
[----:B------:R-:W-:Y:S02]  /*0980*/  ISETP.GE.AND.EX P6, PT, R13, UR7, PT, P6 ;  /* 0x000000070d007c0c */ /* 0x000fe4000bfc6360 */
[----:B------:R-:W-:Y:S02]  /*0990*/  ISETP.GE.AND.EX P5, PT, R19, UR7, PT, P5 ;  /* 0x0000000713007c0c */ /* 0x000fe4000bfa6350 */
[C---:B------:R-:W-:Y:S02]  /*09a0*/  ISETP.LT.U32.AND P6, PT, R2.reuse, 0x80, !P6 ;  /* 0x000000800200780c */ /* 0x040fe400077c1070 */
[----:B------:R-:W-:-:S11]  /*09b0*/  ISETP.LT.U32.AND P5, PT, R2, 0x80, !P5 ;  /* 0x000000800200780c */ /* 0x000fd60006fa1070 */
[----:B------:R-:W1:Y:S08]  /*09c0*/  @P6 LDC.64 R28, c[0x0][0x270] ;  /* 0x00009c00ff1c6b82 */ /* 0x000e700000000a00 */
[----:B------:R-:W3:Y:S01]  /*09d0*/  @P5 LDC.64 R32, c[0x0][0x270] ;  /* 0x00009c00ff205b82 */ /* 0x000ee20000000a00 */
[----:B------:R-:W-:-:S07]  /*09e0*/  @P5 MOV R12, R36 ;  /* 0x00000024000c5202 */ /* 0x000fce0000000f00 */
[----:B0-----:R-:W0:Y:S01]  /*09f0*/  @P5 LDC.64 R14, c[0x0][0x220] ;  /* 0x00008800ff0e5b82 */ /* 0x001e220000000a00 */
[----:B-1----:R-:W-:Y:S01]  /*0a00*/  @P6 IMAD R6, R13, R28, RZ ;  /* 0x0000001c0d066224 */ /* 0x002fe200078e02ff */
[----:B------:R-:W-:Y:S01]  /*0a10*/  @P5 MOV R13, R39 ;  /* 0x00000027000d5202 */ /* 0x000fe20000000f00 */
[----:B---3--:R-:W-:Y:S01]  /*0a20*/  @P5 IMAD R8, R19, R32, RZ ;  /* 0x0000002013085224 */ /* 0x008fe200078e02ff */
[----:B------:R-:W-:-:S03]  /*0a30*/  CS2R R18, SRZ ;  /* 0x0000000000127805 */ /* 0x000fc6000001ff00 */
[C---:B------:R-:W-:Y:S02]  /*0a40*/  @P5 IMAD R8, R21.reuse, R33, R8 ;  /* 0x0000002115085224 */ /* 0x040fe400078e0208 */
[----:B------:R-:W-:Y:S01]  /*0a50*/  @P5 IMAD.WIDE.U32 R32, R21, R32, R12 ;  /* 0x0000002015205225 */ /* 0x000fe200078e000c */
[----:B------:R-:W-:Y:S01]  /*0a60*/  CS2R R20, SRZ ;  /* 0x0000000000147805 */ /* 0x000fe2000001ff00 */
[----:B------:R-:W1:Y:S01]  /*0a70*/  @P6 LDC.64 R12, c[0x0][0x220] ;  /* 0x00008800ff0c6b82 */ /* 0x000e620000000a00 */
[----:B------:R3:W4:Y:S01]  /*0a80*/  @P3 LDG.E.64 R18, desc[UR8][R26.64] ;  /* 0x000000081a123981 */ /* 0x000722000c1e1b00 */
[----:B------:R-:W-:-:S03]  /*0a90*/  CS2R R22, SRZ ;  /* 0x0000000000167805 */ /* 0x000fc6000001ff00 */
[----:B------:R5:W2:Y:S04]  /*0aa0*/  @P2 LDG.E.64 R20, desc[UR8][R24.64] ;  /* 0x0000000818142981 */ /* 0x000aa8000c1e1b00 */
[----:B------:R-:W2:Y:S01]  /*0ab0*/  @P1 LDG.E.64 R22, desc[UR8][R44.64] ;  /* 0x000000082c161981 */ /* 0x000ea2000c1e1b00 */
[----:B---3--:R-:W-:Y:S02]  /*0ac0*/  CS2R R26, SRZ ;  /* 0x00000000001a7805 */ /* 0x008fe4000001ff00 */
[----:B-----5:R-:W-:-:S04]  /*0ad0*/  CS2R R24, SRZ ;  /* 0x0000000000187805 */ /* 0x020fc8000001ff00 */
[----:B------:R3:W5:Y:S01]  /*0ae0*/  @P0 LDG.E.64 R26, desc[UR8][R30.64] ;  /* 0x000000081e1a0981 */ /* 0x000762000c1e1b00 */
[----:B------:R-:W-:-:S03]  /*0af0*/  @P6 IMAD R6, R43, R29, R6 ;  /* 0x0000001d2b066224 */ /* 0x000fc600078e0206 */
[----:B------:R2:W5:Y:S01]  /*0b00*/  @P4 LDG.E.64 R24, desc[UR8][R34.64] ;  /* 0x0000000822184981 */ /* 0x000562000c1e1b00 */
[----:B------:R-:W-:Y:S02]  /*0b10*/  @P5 IADD3 R8, R33, R8, RZ ;  /* 0x0000000821085210 */ /* 0x000fe40007ffe0ff */
[----:B---3--:R-:W-:Y:S02]  /*0b20*/  @P6 MOV R30, R36 ;  /* 0x00000024001e6202 */ /* 0x008fe40000000f00 */
[----:B------:R-:W-:Y:S02]  /*0b30*/  @P6 MOV R31, R39 ;  /* 0x00000027001f6202 */ /* 0x000fe40000000f00 */
[----:B0-----:R-:W-:Y:S01]  /*0b40*/  @P5 LEA R14, P0, R32, R14, 0x2 ;  /* 0x0000000e200e5211 */ /* 0x001fe200078010ff */
[----:B------:R-:W-:-:S03]  /*0b50*/  @P6 IMAD.WIDE.U32 R42, R43, R28, R30 ;  /* 0x0000001c2b2a6225 */ /* 0x000fc600078e001e */
[----:B------:R-:W-:Y:S02]  /*0b60*/  @P5 LEA.HI.X R15, R32, R15, R8, 0x2, P0 ;  /* 0x0000000f200f5211 */ /* 0x000fe400000f1408 */
[----:B------:R-:W-:Y:S02]  /*0b70*/  CS2R R28, SRZ ;  /* 0x00000000001c7805 */ /* 0x000fe4000001ff00 */
[----:B------:R-:W-:Y:S02]  /*0b80*/  @P6 IADD3 R6, R43, R6, RZ ;  /* 0x000000062b066210 */ /* 0x000fe40007ffe0ff */
[C---:B-1----:R-:W-:Y:S02]  /*0b90*/  @P6 LEA R12, P0, R42.reuse, R12, 0x2 ;  /* 0x0000000c2a0c6211 */ /* 0x042fe400078010ff */
[----:B------:R-:W-:Y:S01]  /*0ba0*/  CS2R R30, SRZ ;  /* 0x00000000001e7805 */ /* 0x000fe2000001ff00 */
[----:B------:R0:W3:Y:S01]  /*0bb0*/  @P5 LDG.E.64 R28, desc[UR8][R14.64] ;  /* 0x000000080e1c5981 */ /* 0x0000e2000c1e1b00 */
[----:B------:R-:W-:-:S05]  /*0bc0*/  @P6 LEA.HI.X R13, R42, R13, R6, 0x2, P0 ;  /* 0x0000000d2a0d6211 */ /* 0x000fca00000f1406 */
[----:B------:R1:W3:Y:S01]  /*0bd0*/  @P6 LDG.E.64 R30, desc[UR8][R12.64] ;  /* 0x000000080c1e6981 */ /* 0x0002e2000c1e1b00 */
[----:B------:R-:W0:Y:S02]  /*0be0*/  S2R R10, SR_LANEID ;  /* 0x00000000000a7919 */ /* 0x000e240000000000 */
[C---:B0-----:R-:W-:Y:S01]  /*0bf0*/  ISETP.GT.AND P0, PT, R10.reuse, 0x1e, PT ;  /* 0x0000001e0a00780c */ /* 0x041fe20003f04270 */
[----:B------:R-:W0:Y:S01]  /*0c00*/  S2UR UR7, SR_CgaCtaId ;  /* 0x00000000000779c3 */ /* 0x000e220000008800 */
[----:B------:R-:W-:Y:S01]  /*0c10*/  UMOV UR6, 0x400 ;  /* 0x0000040000067882 */ /* 0x000fe20000000000 */
[----:B------:R-:W-:Y:S01]  /*0c20*/  ISETP.NE.AND P5, PT, R10, RZ, PT ;  /* 0x000000ff0a00720c */ /* 0x000fe20003fa5270 */
[----:B0-----:R-:W-:Y:S01]  /*0c30*/  ULEA UR6, UR7, UR6, 0x18 ;  /* 0x0000000607067291 */ /* 0x001fe2000f8ec03f */
[----:B----4-:R-:W-:Y:S01]  /*0c40*/  FMUL.FTZ R33, R19, R19 ;  /* 0x0000001313217220 */ /* 0x010fe20000410000 */
[----:B------:R-:W-:Y:S01]  /*0c50*/  FADD.FTZ R6, R18, R19 ;  /* 0x0000001312067221 */ /* 0x000fe20000010000 */
[----:B--2---:R-:W-:-:S02]  /*0c60*/  FMUL.FTZ R43, R21, R21 ;  /* 0x00000015152b7220 */ /* 0x004fc40000410000 */
[----:B------:R-:W-:Y:S01]  /*0c70*/  FFMA.FTZ R33, R18, R18, R33 ;  /* 0x0000001212217223 */ /* 0x000fe20000010021 */
[C---:B------:R-:W-:Y:S01]  /*0c80*/  FADD.FTZ R35, R20.reuse, R21 ;  /* 0x0000001514237221 */ /* 0x040fe20000010000 */
[----:B------:R-:W-:Y:S01]  /*0c90*/  FADD.FTZ R6, RZ, R6 ;  /* 0x00000006ff067221 */ /* 0x000fe20000010000 */
[----:B------:R-:W-:Y:S01]  /*0ca0*/  FFMA.FTZ R8, R20, R20, R43 ;  /* 0x0000001414087223 */ /* 0x000fe2000001002b */
[----:B------:R-:W-:Y:S01]  /*0cb0*/  FADD.FTZ R33, RZ, R33 ;  /* 0x00000021ff217221 */ /* 0x000fe20000010000 */
[----:B------:R-:W-:Y:S01]  /*0cc0*/  FMUL.FTZ R15, R23, R23 ;  /* 0x00000017170f7220 */ /* 0x000fe20000410000 */
[----:B------:R-:W-:Y:S01]  /*0cd0*/  FADD.FTZ R6, R6, R35 ;  /* 0x0000002306067221 */ /* 0x000fe20000010000 */
[C---:B-1----:R-:W-:Y:S01]  /*0ce0*/  FADD.FTZ R13, R22.reuse, R23 ;  /* 0x00000017160d7221 */ /* 0x042fe20000010000 */
[----:B------:R-:W-:Y:S01]  /*0cf0*/  FADD.FTZ R8, R33, R8 ;  /* 0x0000000821087221 */ /* 0x000fe20000010000 */
[----:B------:R-:W-:Y:S02]  /*0d00*/  FFMA.FTZ R15, R22, R22, R15 ;  /* 0x00000016160f7223 */ /* 0x000fe4000001000f */
[----:B------:R-:W-:Y:S01]  /*0d10*/  FADD.FTZ R6, R6, R13 ;  /* 0x0000000d06067221 */ /* 0x000fe20000010000 */
[----:B-----5:R-:W-:Y:S01]  /*0d20*/  FMUL.FTZ R33, R25, R25 ;  /* 0x0000001919217220 */ /* 0x020fe20000410000 */
[----:B------:R-:W-:Y:S01]  /*0d30*/  FADD.FTZ R13, R24, R25 ;  /* 0x00000019180d7221 */ /* 0x000fe20000010000 */
[----:B------:R-:W-:Y:S01]  /*0d40*/  FADD.FTZ R8, R8, R15 ;  /* 0x0000000f08087221 */ /* 0x000fe20000010000 */
[----:B------:R-:W-:Y:S01]  /*0d50*/  FMUL.FTZ R15, R17, R17 ;  /* 0x00000011110f7220 */ /* 0x000fe20000410000 */
[----:B------:R-:W-:Y:S01]  /*0d60*/  FFMA.FTZ R33, R24, R24, R33 ;  /* 0x0000001818217223 */ /* 0x000fe20000010021 */
[----:B------:R-:W-:Y:S01]  /*0d70*/  FADD.FTZ R6, R6, R13 ;  /* 0x0000000d06067221 */ /* 0x000fe20000010000 */
[C---:B------:R-:W-:Y:S01]  /*0d80*/  FADD.FTZ R13, R16.reuse, R17 ;  /* 0x00000011100d7221 */ /* 0x040fe20000010000 */
[----:B------:R-:W-:Y:S01]  /*0d90*/  FFMA.FTZ R15, R16, R16, R15 ;  /* 0x00000010100f7223 */ /* 0x000fe2000001000f */
[----:B------:R-:W-:Y:S01]  /*0da0*/  FADD.FTZ R8, R8, R33 ;  /* 0x0000002108087221 */ /* 0x000fe20000010000 */
[----:B------:R-:W-:Y:S01]  /*0db0*/  FMUL.FTZ R33, R27, R27 ;  /* 0x0000001b1b217220 */ /* 0x000fe20000410000 */
[----:B------:R-:W-:Y:S01]  /*0dc0*/  FADD.FTZ R6, R6, R13 ;  /* 0x0000000d06067221 */ /* 0x000fe20000010000 */
[----:B------:R-:W-:Y:S01]  /*0dd0*/  FADD.FTZ R13, R26, R27 ;  /* 0x0000001b1a0d7221 */ /* 0x000fe20000010000 */
[----:B------:R-:W-:Y:S01]  /*0de0*/  FADD.FTZ R8, R8, R15 ;  /* 0x0000000f08087221 */ /* 0x000fe20000010000 */
[----:B------:R-:W-:-:S02]  /*0df0*/  FFMA.FTZ R33, R26, R26, R33 ;  /* 0x0000001a1a217223 */ /* 0x000fc40000010021 */
[----:B------:R-:W-:Y:S02]  /*0e00*/  FADD.FTZ R6, R6, R13 ;  /* 0x0000000d06067221 */ /* 0x000fe40000010000 */
[----:B------:R-:W-:Y:S01]  /*0e10*/  FADD.FTZ R8, R8, R33 ;  /* 0x0000002108087221 */ /* 0x000fe20000010000 */
[----:B---3--:R-:W-:Y:S01]  /*0e20*/  FMUL.FTZ R15, R29, R29 ;  /* 0x0000001d1d0f7220 */ /* 0x008fe20000410000 */
[----:B------:R-:W-:-:S03]  /*0e30*/  FADD.FTZ R13, R28, R29 ;  /* 0x0000001d1c0d7221 */ /* 0x000fc60000010000 */
        /* <DEDUP_REMOVED lines=31> */
[----:B------:R-:W-:Y:S01]  /*1030*/  LEA.HI R15, R15, R2, RZ, 0x5 ;  /* 0x000000020f0f7211 */ /* 0x000fe200078f28ff */
[----:B------:R-:W2:Y:S03]  /*1040*/  LDC R6, c[0x0][0xc] ;  /* 0x00000300ff067b82 */ /* 0x000ea60000000800 */
[----:B------:R-:W-:-:S04]  /*1050*/  SHF.R.S32.HI R15, RZ, 0x5, R15 ;  /* 0x00000005ff0f7819 */ /* 0x000fc8000001140f */
[----:B------:R-:W-:-:S03]  /*1060*/  LEA R15, R15, UR6, 0x3 ;  /* 0x000000060f0f7c11 */ /* 0x000fc6000f8e18ff */
[----:B0-----:R-:W-:Y:S01]  /*1070*/  @!P0 FADD.FTZ R32, R32, R13 ;  /* 0x0000000d20208221 */ /* 0x001fe20000010000 */
[----:B-1----:R-:W-:-:S05]  /*1080*/  @!P0 FADD.FTZ R33, R33, R8 ;  /* 0x0000000821218221 */ /* 0x002fca0000010000 */
        /* <DEDUP_REMOVED lines=17> */
.L_x_2940:
[----:B------:R-:W-:Y:S05]  /*11a0*/  BSYNC B0 ;  /* 0x0000000000007941 */ /* 0x000fea0003800000 */
.L_x_2939:
        /* <DEDUP_REMOVED lines=29> */
.L_x_2943:
[----:B------:R-:W2:Y:S04]  /*1380*/  LDG.E.STRONG.GPU R8, desc[UR8][R12.64] ;  /* 0x000000080c087981 */ /* 0x000ea8000c1ef900 */
[----:B--2---:R-:W-:Y:S01]  /*1390*/  CCTL.IVALL ;  /* 0x00000000ff00798f */ /* 0x004fe20002000000 */
[----:B------:R-:W-:Y:S05]  /*13a0*/  YIELD ;  /* 0x0000000000007946 */ /* 0x000fea0003800000 */
[----:B------:R-:W-:-:S13]  /*13b0*/  ISETP.NE.AND P0, PT, R8, R35, PT ;  /* 0x000000230800720c */ /* 0x000fda0003f05270 */
[----:B------:R-:W-:Y:S05]  /*13c0*/  @P0 BRA `(.L_x_2943) ;  /* 0xfffffffc00ec0947 */ /* 0x000fea000383ffff */
.L_x_2942:
[----:B------:R-:W-:Y:S01]  /*13d0*/  ISETP.NE.AND P0, PT, R6, RZ, PT ;  /* 0x000000ff0600720c */ /* 0x000fe20003f05270 */
[----:B------:R-:W-:Y:S05]  /*13e0*/  WARPSYNC.ALL ;  /* 0x0000000000007948 */ /* 0x000fea0003800000 */
[----:B------:R-:W-:Y:S07]  /*13f0*/  BAR.SYNC.DEFER_BLOCKING 0x0 ;  /* 0x0000000000007b1d */ /* 0x000fee0000010000 */
[----:B------:R-:W-:Y:S05]  /*1400*/  @!P0 BRA `(.L_x_2941) ;  /* 0x0000000c00e88947 */ /* 0x000fea0003800000 */
[----:B------:R-:W-:Y:S01]  /*1410*/  IADD3 R8, R6, -0x1, RZ ;  /* 0xffffffff06087810 */ /* 0x000fe20007ffe0ff */
[----:B0-----:R-:W-:-:S03]  /*1420*/  HFMA2.MMA R13, -RZ, RZ, 0, 0 ;  /* 0x00000000ff0d7435 */ /* 0x001fc600000001ff */
[----:B------:R-:W-:-:S13]  /*1430*/  ISETP.GE.U32.AND P0, PT, R8, 0x3, PT ;  /* 0x000000030800780c */ /* 0x000fda0003f06070 */
        /* <DEDUP_REMOVED lines=10> */
.L_x_2947:
        /* <DEDUP_REMOVED lines=115> */
.L_x_2946:
        /* <DEDUP_REMOVED lines=49> */
[----:B------:R-:W-:Y:S01]  /*1f20*/  @!P6 IMAD R15, R10, UR12, R0 ;  /* 0x0000000c0a0fec24 */ /* 0x000fe2000f8e0200 */
[----:B------:R-:W2:Y:S03]  /*1f30*/  @!P0 LDG.E.64 R12, desc[UR8][R34.64] ;  /* 0x00000008220c8981 */ /* 0x000ea6000c1e1b00 */
[----:B------:R-:W-:-:S06]  /*1f40*/  @!P6 IMAD.WIDE.U32 R14, R15, 0x8, R42 ;  /* 0x000000080f0ee825 */ /* 0x000fcc00078e002a */
[----:B------:R-:W3:Y:S01]  /*1f50*/  @!P6 LDG.E.64 R14, desc[UR8][R14.64] ;  /* 0x000000080e0ee981 */ /* 0x000ee2000c1e1b00 */
[----:B------:R-:W-:-:S04]  /*1f60*/  IADD3 R8, R8, -0x4, RZ ;  /* 0xfffffffc08087810 */ /* 0x000fc80007ffe0ff */
[----:B------:R-:W-:Y:S01]  /*1f70*/  IADD3 R8, R8, -0x4, RZ ;  /* 0xfffffffc08087810 */ /* 0x000fe20007ffe0ff */
[----:B--2---:R-:W-:Y:S01]  /*1f80*/  @!P0 FADD.FTZ R32, R32, R12 ;  /* 0x0000000c20208221 */ /* 0x004fe20000010000 */
[----:B------:R-:W-:Y:S01]  /*1f90*/  @!P0 FADD.FTZ R33, R33, R13 ;  /* 0x0000000d21218221 */ /* 0x000fe20000010000 */
[----:B------:R-:W-:Y:S02]  /*1fa0*/  PLOP3.LUT P0, PT, PT, PT, PT, 0x8, 0x0 ;  /* 0x000000000000781c */ /* 0x000fe40003f0e170 */
[----:B------:R-:W-:Y:S01]  /*1fb0*/  IADD3 R13, R45, 0x4, RZ ;  /* 0x000000042d0d7810 */ /* 0x000fe20007ffe0ff */
[----:B---3--:R-:W-:Y:S01]  /*1fc0*/  @!P6 FADD.FTZ R32, R32, R14 ;  /* 0x0000000e2020e221 */ /* 0x008fe20000010000 */
[----:B------:R-:W-:-:S09]  /*1fd0*/  @!P6 FADD.FTZ R33, R33, R15 ;  /* 0x0000000f2121e221 */ /* 0x000fd20000010000 */
.L_x_2948:
[----:B------:R-:W-:-:S13]  /*1fe0*/  ISETP.NE.OR P0, PT, R8, RZ, P0 ;  /* 0x000000ff0800720c */ /* 0x000fda0000705670 */
[----:B------:R-:W-:Y:S05]  /*1ff0*/  @!P0 BRA `(.L_x_2944) ;  /* 0x00000000007c8947 */ /* 0x000fea0003800000 */
.L_x_2945:
        /* <DEDUP_REMOVED lines=31> */
.L_x_2944:
        /* <DEDUP_REMOVED lines=11> */
.L_x_2950:
[----:B------:R-:W-:Y:S05]  /*22a0*/  BSYNC B0 ;  /* 0x0000000000007941 */ /* 0x000fea0003800000 */
.L_x_2949:
        /* <DEDUP_REMOVED lines=16> */
.L_x_2941:
[----:B------:R-:W-:Y:S01]  /*23b0*/  ULDC.64 UR6, c[0x0][0x218] ;  /* 0x0000860000067ab9 */ /* 0x000fe20000000a00 */
[----:B------:R-:W-:Y:S01]  /*23c0*/  LOP3.LUT P0, RZ, R2, UR10, RZ, 0xfc, !PT ;  /* 0x0000000a02ff7c12 */ /* 0x000fe2000f80fcff */
[----:B------:R-:W-:Y:S01]  /*23d0*/  ULDC.64 UR14, c[0x0][0x228] ;  /* 0x00008a00000e7ab9 */ /* 0x000fe20000000a00 */
[----:B------:R-:W-:Y:S01]  /*23e0*/  ISETP.EQ.U32.AND P6, PT, RZ, UR6, PT ;  /* 0x00000006ff007c0c */ /* 0x000fe2000bfc2070 */
[----:B------:R-:W-:Y:S01]  /*23f0*/  UMOV UR6, 0x400 ;  /* 0x0000040000067882 */ /* 0x000fe20000000000 */
[C---:B------:R-:W-:Y:S01]  /*2400*/  SHF.L.U64.HI R8, R40.reuse, 0x2, R41 ;  /* 0x0000000228087819 */ /* 0x040fe20000010229 */
[----:B------:R-:W-:Y:S01]  /*2410*/  ULDC.64 UR16, c[0x0][0x278] ;  /* 0x00009e0000107ab9 */ /* 0x000fe20000000a00 */
[----:B------:R-:W-:Y:S01]  /*2420*/  ISETP.EQ.OR.EX P0, PT, RZ, UR7, P0, P6 ;  /* 0x00000007ff007c0c */ /* 0x000fe20008702760 */
[----:B------:R-:W1:Y:S01]  /*2430*/  S2UR UR7, SR_CgaCtaId ;  /* 0x00000000000779c3 */ /* 0x000e620000008800 */
[----:B------:R-:W-:Y:S02]  /*2440*/  MOV R41, UR11 ;  /* 0x0000000b00297c02 */ /* 0x000fe40008000f00 */
[----:B------:R-:W-:-:S04]  /*2450*/  SHF.L.U32 R6, R40, 0x2, RZ ;  /* 0x0000000228067819 */ /* 0x000fc800000006ff */
[----:B0-----:R-:W-:-:S04]  /*2460*/  IADD3 R12, P6, R6, UR14, RZ ;  /* 0x0000000e060c7c10 */ /* 0x001fc8000ffde0ff */
[----:B------:R-:W-:Y:S01]  /*2470*/  IADD3.X R13, R8, UR15, RZ, P6, !PT ;  /* 0x0000000f080d7c10 */ /* 0x000fe2000b7fe4ff */
[----:B------:R-:W0:Y:S01]  /*2480*/  @!P0 LDC.64 R14, c[0x0][0x218] ;  /* 0x00008600ff0e8b82 */ /* 0x000e220000000a00 */
[----:B------:R-:W-:Y:S01]  /*2490*/  ULDC.64 UR14, c[0x0][0x230] ;  /* 0x00008c00000e7ab9 */ /* 0x000fe20000000a00 */
[----:B-1----:R-:W-:-:S03]  /*24a0*/  ULEA UR6, UR7, UR6, 0x18 ;  /* 0x0000000607067291 */ /* 0x002fc6000f8ec03f */
[----:B------:R-:W-:Y:S02]  /*24b0*/  ULDC UR7, c[0x0][0x2a4] ;  /* 0x0000a90000077ab9 */ /* 0x000fe40000000800 */
[----:B------:R-:W-:Y:S01]  /*24c0*/  @!P0 FMUL.FTZ R35, R33, UR7 ;  /* 0x0000000721238c20 */ /* 0x000fe20008410000 */
[----:B------:R-:W-:-:S03]  /*24d0*/  @!P0 FMUL.FTZ R34, R32, UR7 ;  /* 0x0000000720228c20 */ /* 0x000fc60008410000 */
[----:B------:R-:W-:Y:S01]  /*24e0*/  @!P5 STS.64 [UR6+0x30], R32 ;  /* 0x00003020ff00d988 */ /* 0x000fe20008000a06 */
[----:B0-----:R-:W-:Y:S01]  /*24f0*/  @!P0 IMAD.WIDE R40, R41, 0x8, R14 ;  /* 0x0000000829288825 */ /* 0x001fe200078e020e */
[----:B------:R-:W-:-:S04]  /*2500*/  IADD3 R14, P6, R6, UR14, RZ ;  /* 0x0000000e060e7c10 */ /* 0x000fc8000ffde0ff */
[----:B------:R-:W-:Y:S01]  /*2510*/  @!P0 STG.E.64 desc[UR8][R40.64], R34 ;  /* 0x0000002228008986 */ /* 0x000fe2000c101b08 */
[----:B------:R-:W-:Y:S01]  /*2520*/  IADD3.X R15, R8, UR15, RZ, P6, !PT ;  /* 0x0000000f080f7c10 */ /* 0x000fe2000b7fe4ff */
[----:B------:R-:W-:Y:S06]  /*2530*/  BAR.SYNC.DEFER_BLOCKING 0x0 ;  /* 0x0000000000007b1d */ /* 0x000fec0000010000 */
[----:B------:R-:W2:Y:S04]  /*2540*/  LDG.E.64 R12, desc[UR8][R12.64] ;  /* 0x000000080c0c7981 */ /* 0x000ea8000c1e1b00 */
[----:B------:R-:W2:Y:S01]  /*2550*/  LDG.E.64 R14, desc[UR8][R14.64] ;  /* 0x000000080e0e7981 */ /* 0x000ea2000c1e1b00 */
[----:B------:R-:W-:-:S03]  /*2560*/  ISETP.NE.AND P6, PT, RZ, UR13, PT ;  /* 0x0000000dff007c0c */ /* 0x000fc6000bfc5270 */
[----:B------:R-:W0:Y:S02]  /*2570*/  LDS.64 R42, [UR6+0x30] ;  /* 0x00003006ff2a7984 */ /* 0x000e240008000a00 */
[----:B0-----:R-:W-:-:S04]  /*2580*/  FMUL.FTZ R6, R42, UR7 ;  /* 0x000000072a067c20 */ /* 0x001fc80008410000 */
[C---:B------:R-:W-:Y:S01]  /*2590*/  FMUL.FTZ R8, R6.reuse, R6 ;  /* 0x0000000606087220 */ /* 0x040fe20000410000 */
[C---:B------:R-:W-:Y:S01]  /*25a0*/  FADD.FTZ R18, -R6.reuse, R18 ;  /* 0x0000001206127221 */ /* 0x040fe20000010100 */
[C---:B------:R-:W-:Y:S01]  /*25b0*/  FADD.FTZ R32, -R6.reuse, R19 ;  /* 0x0000001306207221 */ /* 0x040fe20000010100 */
[----:B------:R-:W-:Y:S01]  /*25c0*/  FADD.FTZ R34, -R6, R21 ;  /* 0x0000001506227221 */ /* 0x000fe20000010100 */
[----:B------:R-:W-:-:S05]  /*25d0*/  FFMA.FTZ R8, R43, UR7, -R8 ;  /* 0x000000072b087c23 */ /* 0x000fca0008010808 */
[----:B------:R-:W-:-:S13]  /*25e0*/  FSETP.GTU.FTZ.AND P0, PT, R8, RZ, PT ;  /* 0x000000ff0800720b */ /* 0x000fda0003f1c000 */
[----:B------:R-:W-:Y:S01]  /*25f0*/  VOTEU.ANY UP0, P0 ;  /* 0x00000000003f7886 */ /* 0x000fe20000000100 */
[----:B------:R-:W-:-:S04]  /*2600*/  PLOP3.LUT P0, PT, PT, PT, UP0, 0x80, 0x0 ;  /* 0x000000000000781c */ /* 0x000fc80003f0f008 */
[----:B------:R-:W-:-:S09]  /*2610*/  @UP0 ULDC UR6, c[0x0][0x238] ;  /* 0x00008e0000060ab9 */ /* 0x000fd20000000800 */
[----:B------:R-:W-:Y:S01]  /*2620*/  @P0 FADD.FTZ R10, R8, UR6 ;  /* 0x00000006080a0e21 */ /* 0x000fe20008010000 */
[----:B------:R-:W-:Y:S01]  /*2630*/  UMOV UR6, 0x3f800000 ;  /* 0x3f80000000067882 */ /* 0x000fe20000000000 */
[----:B------:R-:W-:-:S04]  /*2640*/  IADD3 R8, R3, 0x80, RZ ;  /* 0x0000008003087810 */ /* 0x000fc80007ffe0ff */
[----:B------:R-:W0:Y:S02]  /*2650*/  @P0 MUFU.RSQ R10, R10 ;  /* 0x0000000a000a0308 */ /* 0x000e240000001400 */
[----:B0-----:R-:W-:Y:S01]  /*2660*/  @P0 R2UR UR7, R10 ;  /* 0x000000000a0702ca */ /* 0x001fe200000e0000 */
[----:B------:R-:W-:Y:S01]  /*2670*/  FADD.FTZ R10, -R6, R20 ;  /* 0x00000014060a7221 */ /* 0x000fe20000010100 */
[----:B------:R-:W-:-:S11]  /*2680*/  ISETP.GE.U32.AND P0, PT, R8, UR16, PT ;  /* 0x0000001008007c0c */ /* 0x000fd6000bf06070 */
        /* <DEDUP_REMOVED lines=16> */
.L_x_2951:
        /* <DEDUP_REMOVED lines=13> */
.L_x_2953:
[----:B------:R-:W-:Y:S05]  /*2860*/  BSYNC B0 ;  /* 0x0000000000007941 */ /* 0x000fea0003800000 */
.L_x_2952:
[----:B0-----:R-:W-:Y:S01]  /*2870*/  FMUL.FTZ R19, R10, UR6 ;  /* 0x000000060a137c20 */ /* 0x001fe20008410000 */
[----:B------:R-:W-:Y:S01]  /*2880*/  FMUL.FTZ R34, R34, UR6 ;  /* 0x0000000622227c20 */ /* 0x000fe20008410000 */
[C---:B------:R-:W-:Y:S01]  /*2890*/  FADD.FTZ R10, -R6.reuse, R22 ;  /* 0x00000016060a7221 */ /* 0x040fe20000010100 */
[----:B------:R-:W-:Y:S01]  /*28a0*/  FADD.FTZ R32, -R6, R23 ;  /* 0x0000001706207221 */ /* 0x000fe20000010100 */
        /* <DEDUP_REMOVED lines=13> */
.L_x_2954:
        /* <DEDUP_REMOVED lines=13> */
.L_x_2956:
[----:B------:R-:W-:Y:S05]  /*2a50*/  BSYNC B0 ;  /* 0x0000000000007941 */ /* 0x000fea0003800000 */
.L_x_2955:
        /* <DEDUP_REMOVED lines=17> */
.L_x_2957:
        /* <DEDUP_REMOVED lines=13> */
.L_x_2959:
[----:B------:R-:W-:Y:S05]  /*2c40*/  BSYNC B0 ;  /* 0x0000000000007941 */ /* 0x000fea0003800000 */
.L_x_2958:
[----:B0-----:R-:W-:Y:S01]  /*2c50*/  FMUL.FTZ R19, R24, UR6 ;  /* 0x0000000618137c20 */ /* 0x001fe20008410000 */
[----:B------:R-:W-:Y:S01]  /*2c60*/  FMUL.FTZ R20, R25, UR6 ;  /* 0x0000000619147c20 */ /* 0x000fe20008410000 */
[----:B------:R-:W-:Y:S02]  /*2c70*/  IADD3 R10, R3, 0xa0, RZ ;  /* 0x000000a0030a7810 */ /* 0x000fe40007ffe0ff */
        /* <DEDUP_REMOVED lines=14> */
.L_x_2960:
        /* <DEDUP_REMOVED lines=13> */
[----:B------:R-:W-:-:S05]  /*2e30*/  LEA.HI.X R23, R20, UR15, R23, 0x2, P5 ;  /* 0x0000000f14177c11 */ /* 0x000fca000a8f1417 */
[----:B------:R0:W-:Y:S02]  /*2e40*/  STG.E.64 desc[UR8][R22.64], R18 ;  /* 0x0000001216007986 */ /* 0x0001e4000c101b08 */
.L_x_2962:
[----:B------:R-:W-:Y:S05]  /*2e50*/  BSYNC B0 ;  /* 0x0000000000007941 */ /* 0x000fea0003800000 */
.L_x_2961:
[C---:B------:R-:W-:Y:S01]  /*2e60*/  FADD.FTZ R16, -R6.reuse, R16 ;  /* 0x0000001006107221 */ /* 0x040fe20000010100 */
[----:B0-----:R-:W-:Y:S01]  /*2e70*/  FADD.FTZ R18, -R6, R17 ;  /* 0x0000001106127221 */ /* 0x001fe20000010100 */
[----:B------:R-:W-:Y:S02]  /*2e80*/  ISETP.GE.U32.AND P5, PT, R10, UR16, PT ;  /* 0x000000100a007c0c */ /* 0x000fe4000bfa6070 */
[----:B------:R-:W-:Y:S01]  /*2e90*/  FMUL.FTZ R17, R16, UR6 ;  /* 0x0000000610117c20 */ /* 0x000fe20008410000 */
[----:B------:R-:W-:Y:S01]  /*2ea0*/  SHF.R.S32.HI R21, RZ, 0x1f, R10 ;  /* 0x0000001fff157819 */ /* 0x000fe2000001140a */
[----:B------:R-:W-:Y:S01]  /*2eb0*/  FMUL.FTZ R18, R18, UR6 ;  /* 0x0000000612127c20 */ /* 0x000fe20008410000 */
[----:B------:R-:W-:Y:S01]  /*2ec0*/  ISETP.GE.AND.EX P0, PT, R24, UR17, PT, P0 ;  /* 0x0000001118007c0c */ /* 0x000fe2000bf06300 */
[----:B------:R-:W-:Y:S01]  /*2ed0*/  FFMA.FTZ R16, R12, R17, R14 ;  /* 0x000000110c107223 */ /* 0x000fe2000001000e */
[----:B------:R-:W-:Y:S01]  /*2ee0*/  ISETP.GE.AND.EX P5, PT, R21, UR17, PT, P5 ;  /* 0x0000001115007c0c */ /* 0x000fe2000bfa6350 */
[----:B------:R-:W-:Y:S01]  /*2ef0*/  FFMA.FTZ R17, R13, R18, R15 ;  /* 0x000000120d117223 */ /* 0x000fe2000001000f */
[----:B------:R-:W-:-:S02]  /*2f00*/  ISETP.LT.U32.AND P0, PT, R2, 0x80, !P0 ;  /* 0x000000800200780c */ /* 0x000fc40004701070 */
[----:B------:R-:W-:Y:S01]  /*2f10*/  IADD3 R20, R3, 0xc0, RZ ;  /* 0x000000c003147810 */ /* 0x000fe20007ffe0ff */
        /* <DEDUP_REMOVED lines=11> */
.L_x_2963:
        /* <DEDUP_REMOVED lines=13> */
.L_x_2965:
[----:B------:R-:W-:Y:S05]  /*30a0*/  BSYNC B0 ;  /* 0x0000000000007941 */ /* 0x000fea0003800000 */
.L_x_2964:
[C---:B------:R-:W-:Y:S01]  /*30b0*/  FADD.FTZ R26, -R6.reuse, R26 ;  /* 0x0000001a061a7221 */ /* 0x040fe20000010100 */
[----:B------:R-:W-:Y:S01]  /*30c0*/  FADD.FTZ R27, -R6, R27 ;  /* 0x0000001b061b7221 */ /* 0x000fe20000010100 */
[----:B------:R-:W-:Y:S02]  /*30d0*/  ISETP.GE.U32.AND P0, PT, R20, UR16, PT ;  /* 0x0000001014007c0c */ /* 0x000fe4000bf06070 */
[----:B0-----:R-:W-:Y:S01]  /*30e0*/  FMUL.FTZ R17, R26, UR6 ;  /* 0x000000061a117c20 */ /* 0x001fe20008410000 */
[----:B------:R-:W-:Y:S01]  /*30f0*/  FMUL.FTZ R18, R27, UR6 ;  /* 0x000000061b127c20 */ /* 0x000fe20008410000 */
[----:B------:R-:W-:Y:S02]  /*3100*/  ISETP.LT.U32.AND P5, PT, R2, 0x80, !P5 ;  /* 0x000000800200780c */ /* 0x000fe40006fa1070 */
[----:B------:R-:W-:Y:S01]  /*3110*/  FFMA.FTZ R16, R12, R17, R14 ;  /* 0x000000110c107223 */ /* 0x000fe2000001000e */
[----:B------:R-:W-:Y:S01]  /*3120*/  IADD3 R8, R3, 0xe0, RZ ;  /* 0x000000e003087810 */ /* 0x000fe20007ffe0ff */
[----:B------:R-:W-:Y:S01]  /*3130*/  FFMA.FTZ R17, R13, R18, R15 ;  /* 0x000000120d117223 */ /* 0x000fe2000001000f */
[----:B------:R-:W-:Y:S08]  /*3140*/  @!P6 BRA `(.L_x_2966) ;  /* 0x000000000028e947 */ /* 0x000ff00003800000 */
        /* <DEDUP_REMOVED lines=10> */
.L_x_2966:
        /* <DEDUP_REMOVED lines=13> */
.L_x_2968:
[----:B------:R-:W-:Y:S05]  /*32c0*/  BSYNC B0 ;  /* 0x0000000000007941 */ /* 0x000fea0003800000 */
.L_x_2967:
[C---:B------:R-:W-:Y:S01]  /*32d0*/  FADD.FTZ R28, -R6.reuse, R28 ;  /* 0x0000001c061c7221 */ /* 0x040fe20000010100 */
[C---:B------:R-:W-:Y:S01]  /*32e0*/  FADD.FTZ R29, -R6.reuse, R29 ;  /* 0x0000001d061d7221 */ /* 0x040fe20000010100 */
[C---:B------:R-:W-:Y:S01]  /*32f0*/  FADD.FTZ R30, -R6.reuse, R30 ;  /* 0x0000001e061e7221 */ /* 0x040fe20000010100 */
[----:B------:R-:W-:Y:S01]  /*3300*/  FADD.FTZ R6, -R6, R31 ;  /* 0x0000001f06067221 */ /* 0x000fe20000010100 */
[----:B------:R-:W-:Y:S01]  /*3310*/  ISETP.GE.U32.AND P5, PT, R8, UR16, PT ;  /* 0x0000001008007c0c */ /* 0x000fe2000bfa6070 */
[----:B0-----:R-:W-:Y:S01]  /*3320*/  FMUL.FTZ R17, R28, UR6 ;  /* 0x000000061c117c20 */ /* 0x001fe20008410000 */
[----:B------:R-:W-:Y:S01]  /*3330*/  SHF.R.S32.HI R21, RZ, 0x1f, R20 ;  /* 0x0000001fff157819 */ /* 0x000fe20000011414 */
[----:B------:R-:W-:Y:S01]  /*3340*/  FMUL.FTZ R19, R30, UR6 ;  /* 0x000000061e137c20 */ /* 0x000fe20008410000 */
[----:B------:R-:W-:Y:S01]  /*3350*/  SHF.R.S32.HI R10, RZ, 0x1f, R8 ;  /* 0x0000001fff0a7819 */ /* 0x000fe20000011408 */
[----:B------:R-:W-:Y:S01]  /*3360*/  FMUL.FTZ R22, R6, UR6 ;  /* 0x0000000606167c20 */ /* 0x000fe20008410000 */
[----:B------:R-:W-:Y:S01]  /*3370*/  ISETP.GE.AND.EX P0, PT, R21, UR17, PT, P0 ;  /* 0x0000001115007c0c */ /* 0x000fe2000bf06300 */
[----:B------:R-:W-:Y:S01]  /*3380*/  FMUL.FTZ R6, R29, UR6 ;  /* 0x000000061d067c20 */ /* 0x000fe20008410000 */
[----:B------:R-:W-:Y:S01]  /*3390*/  ISETP.GE.AND.EX P5, PT, R10, UR17, PT, P5 ;  /* 0x000000110a007c0c */ /* 0x000fe2000bfa6350 */
[C-C-:B------:R-:W-:Y:S01]  /*33a0*/  FFMA.FTZ R18, R12.reuse, R17, R14.reuse ;  /* 0x000000110c127223 */ /* 0x140fe2000001000e */
[----:B------:R-:W-:Y:S01]  /*33b0*/  FFMA.FTZ R16, R12, R19, R14 ;  /* 0x000000130c107223 */ /* 0x000fe2000001000e */
[C---:B------:R-:W-:Y:S01]  /*33c0*/  ISETP.LT.U32.AND P0, PT, R2.reuse, 0x80, !P0 ;  /* 0x000000800200780c */ /* 0x040fe20004701070 */
[C-C-:B------:R-:W-:Y:S01]  /*33d0*/  FFMA.FTZ R17, R13.reuse, R22, R15.reuse ;  /* 0x000000160d117223 */ /* 0x140fe2000001000f */
        /* <DEDUP_REMOVED lines=13> */
.L_x_2969:
        /* <DEDUP_REMOVED lines=13> */
.L_x_2971:
[----:B------:R-:W-:Y:S05]  /*3580*/  BSYNC B0 ;  /* 0x0000000000007941 */ /* 0x000fea0003800000 */
.L_x_2970:
        /* <DEDUP_REMOVED lines=11> */
.L_x_2972:
[----:B------:R-:W-:Y:S04]  /*3640*/  BSSY B0, `(.L_x_2973) ;  /* 0x000000c000007945 */ /* 0x000fe80003800000 */
[----:B------:R-:W-:Y:S05]  /*3650*/  @!P5 BRA `(.L_x_2974) ;  /* 0x000000000028d947 */ /* 0x000fea0003800000 */
[----:B------:R-:W-:Y:S01]  /*3660*/  ULDC.64 UR6, c[0x0][0x270] ;  /* 0x00009c0000067ab9 */ /* 0x000fe20000000a00 */
[----:B------:R-:W-:Y:S01]  /*3670*/  MOV R37, R39 ;  /* 0x0000002700257202 */ /* 0x000fe20000000f00 */
[----:B0-----:R-:W-:Y:S02]  /*3680*/  IMAD R13, R10, UR6, RZ ;  /* 0x000000060a0d7c24 */ /* 0x001fe4000f8e02ff */
[----:B------:R-:W-:-:S04]  /*3690*/  IMAD.WIDE.U32 R36, R8, UR6, R36 ;  /* 0x0000000608247c25 */ /* 0x000fc8000f8e0024 */
[----:B------:R-:W-:Y:S01]  /*36a0*/  IMAD R13, R8, UR7, R13 ;  /* 0x00000007080d7c24 */ /* 0x000fe2000f8e020d */
[----:B------:R-:W-:Y:S02]  /*36b0*/  ULDC.64 UR6, c[0x0][0x210] ;  /* 0x0000840000067ab9 */ /* 0x000fe40000000a00 */
[----:B------:R-:W-:Y:S02]  /*36c0*/  LEA R12, P0, R36, UR6, 0x2 ;  /* 0x00000006240c7c11 */ /* 0x000fe4000f8010ff */
[----:B------:R-:W-:-:S04]  /*36d0*/  IADD3 R13, R37, R13, RZ ;  /* 0x0000000d250d7210 */ /* 0x000fc80007ffe0ff */
[----:B------:R-:W-:-:S05]  /*36e0*/  LEA.HI.X R13, R36, UR7, R13, 0x2, P0 ;  /* 0x00000007240d7c11 */ /* 0x000fca00080f140d */
[----:B------:R1:W-:Y:S02]  /*36f0*/  STG.E.64 desc[UR8][R12.64], R16 ;  /* 0x000000100c007986 */ /* 0x0003e4000c101b08 */
.L_x_2974:
[----:B------:R-:W-:Y:S05]  /*3700*/  BSYNC B0 ;  /* 0x0000000000007941 */ /* 0x000fea0003800000 */
.L_x_2973:
[----:B------:R-:W-:Y:S02]  /*3710*/  UIADD3 UR11, UR12, UR11, URZ ;  /* 0x0000000b0c0b7290 */ /* 0x000fe4000fffe03f */
[----:B------:R-:W-:Y:S02]  /*3720*/  UIADD3 UR4, UR4, 0x1, URZ ;  /* 0x0000000104047890 */ /* 0x000fe4000fffe03f */
[----:B------:R-:W-:-:S06]  /*3730*/  UISETP.GE.AND UP0, UPT, UR11, UR5, UPT ;  /* 0x000000050b00728c */ /* 0x000fcc000bf06270 */
[----:B------:R-:W-:-:S13]  /*3740*/  PLOP3.LUT P0, PT, PT, PT, UP0, 0x80, 0x0 ;  /* 0x000000000000781c */ /* 0x000fda0003f0f008 */
[----:B------:R-:W-:Y:S05]  /*3750*/  @!P0 BRA `(.L_x_2975) ;  /* 0xffffffc800b48947 */ /* 0x000fea000383ffff */
[----:B------:R-:W-:Y:S05]  /*3760*/  EXIT ;  /* 0x000000000000794d */ /* 0x000fea0003800000 */
.L_x_2976:
        /* <DEDUP_REMOVED lines=9> */
.L_x_3394:


//--------------------- .text._Z35group_norm_nhwc_fwd_one_pass_kernelI11Fp32IOFp32WLi512ELi8ELi128EEv26Group_norm_nhwc_fwd_params --------------------------
	.section	.text._Z35group_norm_nhwc_fwd_one_pass_kernelI11Fp32IOFp32WLi512ELi8ELi128EEv26Group_norm_nhwc_fwd_params,"ax",@progbits
	.align	128
        .global         _Z35group_norm_nhwc_fwd_one_pass_kernelI11Fp32IOFp32WLi512ELi8ELi128EEv26Group_norm_nhwc_fwd_params
        .type           _Z35group_norm_nhwc_fwd_one_pass_kernelI11Fp32IOFp32WLi512ELi8ELi128EEv26Group_norm_nhwc_fwd_params,@function
        .size           _Z35group_norm_nhwc_fwd_one_pass_kernelI11Fp32IOFp32WLi512ELi8ELi128EEv26Group_norm_nhwc_fwd_params,(.L_x_3395 - _Z35group_norm_nhwc_fwd_one_pass_kernelI11Fp32IOFp32WLi512ELi8ELi128EEv26Group_norm_nhwc_fwd_params)
        .other          _Z35group_norm_nhwc_fwd_one_pass_kernelI11Fp32IOFp32WLi512ELi8ELi128EEv26Group_norm_nhwc_fwd_params,@"STO_CUDA_ENTRY STV_DEFAULT"
_Z35group_norm_nhwc_fwd_one_pass_kernelI11Fp32IOFp32WLi512ELi8ELi128EEv26Group_norm_nhwc_fwd_params:
.text._Z35group_norm_nhwc_fwd_one_pass_kernelI11Fp32IOFp32WLi512ELi8ELi128EEv26Group_norm_nhwc_fwd_params:
        /* <DEDUP_REMOVED lines=14> */
[----:B------:R-:W-:Y:S01]  /*00e0*/  ULDC.U8 UR13, c[0x0][0x28c] ;  /* 0x0000a300000d7ab9 */ /* 0x000fe20000000000 */
[----:B------:R-:W-:Y:S02]  /*00f0*/  ULDC.64 UR8, c[0x0][0x208] ;  /* 0x0000820000087ab9 */ /* 0x000fe40000000a00 */
[----:B------:R-:W1:Y:S01]  /*0100*/  LDC R3, c[0x0][0x294] ;  /* 0x0000a500ff037b82 */ /* 0x000e620000000800 */
[----:B0-----:R-:W-:-:S02]  /*0110*/  SHF.R.U32.HI R2, RZ, 0x2, R69 ;  /* 0x00000002ff027819 */ /* 0x001fc40000011645 */
[----:B------:R-:W-:Y:S02]  /*0120*/  ISETP.GE.U32.AND P6, PT, R69, 0x80, PT ;  /* 0x000000804500780c */ /* 0x000fe40003fc6070 */
[----:B------:R-:W-:Y:S01]  /*0130*/  SHF.R.S32.HI R12, RZ, 0x1f, R69 ;  /* 0x0000001fff0c7819 */ /* 0x000fe20000011445 */
[----:B-1----:R-:W-:-:S03]  /*0140*/  IMAD R2, R3, UR10, R2 ;  /* 0x0000000a03027c24 */ /* 0x002fc6000f8e0202 */
[----:B------:R-:W-:Y:S02]  /*0150*/  LEA.HI R12, R12, R69, RZ, 0x5 ;  /* 0x000000450c0c7211 */ /* 0x000fe400078f28ff */
[C---:B------:R-:W-:Y:S02]  /*0160*/  IADD3 R3, R2.reuse, 0xc0, RZ ;  /* 0x000000c002037810 */ /* 0x040fe40007ffe0ff */
[C---:B------:R-:W-:Y:S02]  /*0170*/  IADD3 R4, R2.reuse, 0xe0, RZ ;  /* 0x000000e002047810 */ /* 0x040fe40007ffe0ff */
[----:B------:R-:W-:Y:S02]  /*0180*/  ISETP.LT.U32.AND P0, PT, R3, UR6, PT ;  /* 0x0000000603007c0c */ /* 0x000fe4000bf01070 */
[----:B------:R-:W-:Y:S02]  /*0190*/  IADD3 R5, R2, 0x100, RZ ;  /* 0x0000010002057810 */ /* 0x000fe40007ffe0ff */
[----:B------:R-:W-:-:S02]  /*01a0*/  SHF.R.S32.HI R3, RZ, 0x1f, R3 ;  /* 0x0000001fff037819 */ /* 0x000fc40000011403 */
[----:B------:R-:W-:Y:S02]  /*01b0*/  ISETP.LT.U32.AND P1, PT, R4, UR6, PT ;  /* 0x0000000604007c0c */ /* 0x000fe4000bf21070 */
[----:B------:R-:W-:Y:S02]  /*01c0*/  SHF.R.S32.HI R4, RZ, 0x1f, R4 ;  /* 0x0000001fff047819 */ /* 0x000fe40000011404 */
[----:B------:R-:W-:Y:S02]  /*01d0*/  ISETP.LT.U32.AND P2, PT, R5, UR6, PT ;  /* 0x0000000605007c0c */ /* 0x000fe4000bf41070 */
[----:B------:R-:W-:Y:S02]  /*01e0*/  ISETP.LT.AND.EX P0, PT, R3, UR7, !P6, P0 ;  /* 0x0000000703007c0c */ /* 0x000fe4000f701300 */
[----:B------:R-:W-:Y:S02]  /*01f0*/  SHF.R.S32.HI R5, RZ, 0x1f, R5 ;  /* 0x0000001fff057819 */ /* 0x000fe40000011405 */
[----:B------:R-:W-:-:S02]  /*0200*/  ISETP.LT.AND.EX P1, PT, R4, UR7, !P6, P1 ;  /* 0x0000000704007c0c */ /* 0x000fc4000f721310 */
[C---:B------:R-:W-:Y:S02]  /*0210*/  IADD3 R3, R2.reuse, 0x120, RZ ;  /* 0x0000012002037810 */ /* 0x040fe40007ffe0ff */
[----:B------:R-:W-:Y:S02]  /*0220*/  P2R R9, PR, RZ, 0x1 ;  /* 0x00000001ff097803 */ /* 0x000fe40000000000 */
[----:B------:R-:W-:Y:S02]  /*0230*/  ISETP.LT.AND.EX P0, PT, R5, UR7, !P6, P2 ;  /* 0x0000000705007c0c */ /* 0x000fe4000f701320 */
[----:B------:R-:W-:Y:S02]  /*0240*/  P2R R10, PR, RZ, 0x2 ;  /* 0x00000002ff0a7803 */ /* 0x000fe40000000000 */
[----:B------:R-:W-:Y:S02]  /*0250*/  IADD3 R5, R2, 0x160, RZ ;  /* 0x0000016002057810 */ /* 0x000fe40007ffe0ff */
[----:B------:R-:W-:-:S02]  /*0260*/  ISETP.LT.U32.AND P1, PT, R3, UR6, PT ;  /* 0x0000000603007c0c */ /* 0x000fc4000bf21070 */
[----:B------:R-:W-:Y:S02]  /*0270*/  SHF.R.S32.HI R3, RZ, 0x1f, R3 ;  /* 0x0000001fff037819 */ /* 0x000fe40000011403 */
[C---:B------:R-:W-:Y:S02]  /*0280*/  IADD3 R6, R2.reuse, 0x180, RZ ;  /* 0x0000018002067810 */ /* 0x040fe40007ffe0ff */
[----:B------:R-:W-:Y:S02]  /*0290*/  SHF.R.S32.HI R7, RZ, 0x1f, R2 ;  /* 0x0000001fff077819 */ /* 0x000fe40000011402 */
[----:B------:R-:W-:Y:S02]  /*02a0*/  ISETP.LT.U32.AND P5, PT, R2, UR6, PT ;  /* 0x0000000602007c0c */ /* 0x000fe4000bfa1070 */
[----:B------:R-:W-:Y:S02]  /*02b0*/  ISETP.LT.U32.AND P3, PT, R5, UR6, PT ;  /* 0x0000000605007c0c */ /* 0x000fe4000bf61070 */
[----:B------:R-:W-:-:S02]  /*02c0*/  SHF.R.S32.HI R5, RZ, 0x1f, R5 ;  /* 0x0000001fff057819 */ /* 0x000fc40000011405 */
[----:B------:R-:W-:Y:S02]  /*02d0*/  ISETP.LT.AND.EX P1, PT, R3, UR7, !P6, P1 ;  /* 0x0000000703007c0c */ /* 0x000fe4000f721310 */
[----:B------:R-:W-:Y:S02]  /*02e0*/  SHF.R.S32.HI R3, RZ, 0x1f, R6 ;  /* 0x0000001fff037819 */ /* 0x000fe40000011406 */
[----:B------:R-:W-:Y:S02]  /*02f0*/  ISETP.LT.U32.AND P4, PT, R6, UR6, PT ;  /* 0x0000000606007c0c */ /* 0x000fe4000bf81070 */
[----:B------:R-:W-:Y:S02]  /*0300*/  ISETP.LT.AND.EX P5, PT, R7, UR7, !P6, P5 ;  /* 0x0000000707007c0c */ /* 0x000fe4000f7a1350 */
[----:B------:R-:W-:Y:S02]  /*0310*/  IADD3 R68, R2, 0x20, RZ ;  /* 0x0000002002447810 */ /* 0x000fe40007ffe0ff */
[----:B------:R-:W-:-:S02]  /*0320*/  ISETP.LT.AND.EX P3, PT, R5, UR7, !P6, P3 ;  /* 0x0000000705007c0c */ /* 0x000fc4000f761330 */
[----:B------:R-:W-:Y:S02]  /*0330*/  IADD3 R4, R2, 0x140, RZ ;  /* 0x0000014002047810 */ /* 0x000fe40007ffe0ff */
[----:B------:R-:W-:Y:S02]  /*0340*/  ISETP.LT.AND.EX P4, PT, R3, UR7, !P6, P4 ;  /* 0x0000000703007c0c */ /* 0x000fe4000f781340 */
[----:B------:R-:W-:Y:S02]  /*0350*/  P2R R5, PR, RZ, 0x20 ;  /* 0x00000020ff057803 */ /* 0x000fe40000000000 */
[----:B------:R-:W-:Y:S02]  /*0360*/  SHF.R.S32.HI R3, RZ, 0x1f, R68 ;  /* 0x0000001fff037819 */ /* 0x000fe40000011444 */
[----:B------:R-:W-:Y:S02]  /*0370*/  ISETP.LT.U32.AND P5, PT, R68, UR6, PT ;  /* 0x0000000644007c0c */ /* 0x000fe4000bfa1070 */
[----:B------:R-:W-:-:S02]  /*0380*/  ISETP.LT.U32.AND P2, PT, R4, UR6, PT ;  /* 0x0000000604007c0c */ /* 0x000fc4000bf41070 */
[----:B------:R-:W-:Y:S02]  /*0390*/  SHF.R.S32.HI R4, RZ, 0x1f, R4 ;  /* 0x0000001fff047819 */ /* 0x000fe40000011404 */
[----:B------:R-:W-:Y:S02]  /*03a0*/  ISETP.LT.AND.EX P5, PT, R3, UR7, !P6, P5 ;  /* 0x0000000703007c0c */ /* 0x000fe4000f7a1350 */
[----:B------:R-:W-:Y:S02]  /*03b0*/  IADD3 R67, R2, 0x40, RZ ;  /* 0x0000004002437810 */ /* 0x000fe40007ffe0ff */
[----:B------:R-:W-:Y:S02]  /*03c0*/  ISETP.LT.AND.EX P2, PT, R4, UR7, !P6, P2 ;  /* 0x0000000704007c0c */ /* 0x000fe4000f741320 */
[----:B------:R-:W-:Y:S02]  /*03d0*/  P2R R3, PR, RZ, 0x20 ;  /* 0x00000020ff037803 */ /* 0x000fe40000000000 */
[----:B------:R-:W-:-:S02]  /*03e0*/  SHF.R.S32.HI R4, RZ, 0x1f, R67 ;  /* 0x0000001fff047819 */ /* 0x000fc40000011443 */
[----:B------:R-:W-:Y:S02]  /*03f0*/  ISETP.LT.U32.AND P5, PT, R67, UR6, PT ;  /* 0x0000000643007c0c */ /* 0x000fe4000bfa1070 */
[----:B------:R-:W-:Y:S02]  /*0400*/  IADD3 R66, R2, 0x60, RZ ;  /* 0x0000006002427810 */ /* 0x000fe40007ffe0ff */
[----:B------:R-:W-:Y:S02]  /*0410*/  ISETP.LT.AND.EX P5, PT, R4, UR7, !P6, P5 ;  /* 0x0000000704007c0c */ /* 0x000fe4000f7a1350 */
[----:B------:R-:W-:Y:S02]  /*0420*/  SHF.R.S32.HI R6, RZ, 0x1f, R66 ;  /* 0x0000001fff067819 */ /* 0x000fe40000011442 */
[----:B------:R-:W-:Y:S02]  /*0430*/  P2R R4, PR, RZ, 0x20 ;  /* 0x00000020ff047803 */ /* 0x000fe40000000000 */
[----:B------:R-:W-:-:S02]  /*0440*/  ISETP.LT.U32.AND P5, PT, R66, UR6, PT ;  /* 0x0000000642007c0c */ /* 0x000fc4000bfa1070 */
[----:B------:R-:W-:Y:S02]  /*0450*/  IADD3 R65, R2, 0x80, RZ ;  /* 0x0000008002417810 */ /* 0x000fe40007ffe0ff */
[----:B------:R-:W-:Y:S02]  /*0460*/  ISETP.LT.AND.EX P5, PT, R6, UR7, !P6, P5 ;  /* 0x0000000706007c0c */ /* 0x000fe4000f7a1350 */
[----:B------:R-:W-:Y:S02]  /*0470*/  SHF.R.S32.HI R7, RZ, 0x1f, R65 ;  /* 0x0000001fff077819 */ /* 0x000fe40000011441 */
[----:B------:R-:W-:Y:S02]  /*0480*/  P2R R6, PR, RZ, 0x20 ;  /* 0x00000020ff067803 */ /* 0x000fe40000000000 */
[----:B------:R-:W-:Y:S02]  /*0490*/  ISETP.LT.U32.AND P5, PT, R65, UR6, PT ;  /* 0x0000000641007c0c */ /* 0x000fe4000bfa1070 */
[----:B------:R-:W-:-:S02]  /*04a0*/  IADD3 R64, R2, 0xa0, RZ ;  /* 0x000000a002407810 */ /* 0x000fc40007ffe0ff */
[----:B------:R-:W-:Y:S02]  /*04b0*/  ISETP.LT.AND.EX P5, PT, R7, UR7, !P6, P5 ;  /* 0x0000000707007c0c */ /* 0x000fe4000f7a1350 */
[----:B------:R-:W-:Y:S02]  /*04c0*/  SHF.R.S32.HI R8, RZ, 0x1f, R64 ;  /* 0x0000001fff087819 */ /* 0x000fe40000011440 */
[----:B------:R-:W-:Y:S02]  /*04d0*/  P2R R7, PR, RZ, 0x20 ;  /* 0x00000020ff077803 */ /* 0x000fe40000000000 */
[----:B------:R-:W-:Y:S01]  /*04e0*/  ISETP.LT.U32.AND P5, PT, R64, UR6, PT ;  /* 0x0000000640007c0c */ /* 0x000fe2000bfa1070 */
[----:B------:R-:W0:Y:S01]  /*04f0*/  S2UR UR6, SR_CgaCtaId ;  /* 0x00000000000679c3 */ /* 0x000e220000008800 */
[----:B------:R-:W-:Y:S02]  /*0500*/  IADD3 R62, R2, 0x1e0, RZ ;  /* 0x000001e0023e7810 */ /* 0x000fe40007ffe0ff */
[----:B------:R-:W-:-:S02]  /*0510*/  ISETP.LT.AND.EX P5, PT, R8, UR7, !P6, P5 ;  /* 0x0000000708007c0c */ /* 0x000fc4000f7a1350 */
[----:B------:R-:W-:Y:S02]  /*0520*/  SHF.R.S32.HI R12, RZ, 0x5, R12 ;  /* 0x00000005ff0c7819 */ /* 0x000fe4000001140c */
[----:B------:R-:W-:Y:S02]  /*0530*/  P2R R8, PR, RZ, 0x20 ;  /* 0x00000020ff087803 */ /* 0x000fe40000000000 */
[----:B------:R-:W-:Y:S02]  /*0540*/  IADD3 R61, R2, 0x1c0, RZ ;  /* 0x000001c0023d7810 */ /* 0x000fe40007ffe0ff */
[----:B------:R-:W-:Y:S01]  /*0550*/  SHF.R.S32.HI R11, RZ, 0x1f, R62 ;  /* 0x0000001fff0b7819 */ /* 0x000fe2000001143e */
[----:B0-----:R-:W-:-:S06]  /*0560*/  ULEA UR4, UR6, UR4, 0x18 ;  /* 0x0000000406047291 */ /* 0x001fcc000f8ec03f */
[----:B------:R-:W-:Y:S01]  /*0570*/  LEA R63, R12, UR4, 0x3 ;  /* 0x000000040c3f7c11 */ /* 0x000fe2000f8e18ff */
[----:B------:R-:W-:-:S06]  /*0580*/  UMOV UR4, URZ ;  /* 0x0000003f00047c82 */ /* 0x000fcc0008000000 */
.L_x_3037:
[----:B0-----:R-:W0:Y:S01]  /*0590*/  LDC R19, c[0x0][0x288] ;  /* 0x0000a200ff137b82 */ /* 0x001e220000000800 */
[----:B------:R-:W-:Y:S01]  /*05a0*/  P2R R11, PR, RZ, 0x2 ;  /* 0x00000002ff0b7803 */ /* 0x000fe20000000000 */
[----:B------:R-:W-:Y:S01]  /*05b0*/  ULDC.64 UR6, c[0x0][0x280] ;  /* 0x0000a00000067ab9 */ /* 0x000fe20000000a00 */
[----:B------:R-:W-:Y:S02]  /*05c0*/  ISETP.NE.AND P1, PT, R5, RZ, PT ;  /* 0x000000ff0500720c */ /* 0x000fe40003f25270 */
[----:B------:R-:W-:Y:S02]  /*05d0*/  SHF.R.S32.HI R20, RZ, 0x1f, R2 ;  /* 0x0000001fff147819 */ /* 0x000fe40000011402 */
[----:B------:R-:W-:Y:S01]  /*05e0*/  ISETP.NE.AND P6, PT, R3, RZ, PT ;  /* 0x000000ff0300720c */ /* 0x000fe20003fc5270 */
[----:B-1----:R-:W1:Y:S01]  /*05f0*/  @P0 LDC.64 R24, c[0x0][0x220] ;  /* 0x00008800ff180b82 */ /* 0x002e620000000a00 */
[----:B------:R-:W-:Y:S02]  /*0600*/  P2R R16, PR, RZ, 0x10 ;  /* 0x00000010ff107803 */ /* 0x000fe40000000000 */
[----:B------:R-:W-:-:S02]  /*0610*/  ISETP.NE.AND P4, PT, R4, RZ, PT ;  /* 0x000000ff0400720c */ /* 0x000fc40003f85270 */
[----:B------:R-:W-:Y:S02]  /*0620*/  IADD3 R22, R2, 0x1a0, RZ ;  /* 0x000001a002167810 */ /* 0x000fe40007ffe0ff */
[----:B------:R-:W-:Y:S01]  /*0630*/  SHF.R.S32.HI R23, RZ, 0x1f, R62 ;  /* 0x0000001fff177819 */ /* 0x000fe2000001143e */
[----:B------:R-:W2:Y:S01]  /*0640*/  @P1 LDC.64 R36, c[0x0][0x220] ;  /* 0x00008800ff241b82 */ /* 0x000ea20000000a00 */
[----:B------:R-:W-:Y:S02]  /*0650*/  P2R R57, PR, RZ, 0x4 ;  /* 0x00000004ff397803 */ /* 0x000fe40000000000 */
[----:B0-----:R-:W-:-:S05]  /*0660*/  IABS R15, R19 ;  /* 0x00000013000f7213 */ /* 0x001fca0000000000 */
[----:B------:R-:W0:Y:S01]  /*0670*/  @P6 LDC.64 R34, c[0x0][0x220] ;  /* 0x00008800ff226b82 */ /* 0x000e220000000a00 */
[----:B------:R-:W3:Y:S07]  /*0680*/  I2F.RP R14, R15 ;  /* 0x0000000f000e7306 */ /* 0x000eee0000209400 */
[----:B------:R-:W4:Y:S08]  /*0690*/  @P4 LDC.64 R38, c[0x0][0x220] ;  /* 0x00008800ff264b82 */ /* 0x000f300000000a00 */
[----:B------:R-:W5:Y:S01]  /*06a0*/  @P2 LDC.64 R48, c[0x0][0x220] ;  /* 0x00008800ff302b82 */ /* 0x000f620000000a00 */
[----:B---3--:R-:W3:Y:S07]  /*06b0*/  MUFU.RCP R14, R14 ;  /* 0x0000000e000e7308 */ /* 0x008eee0000001000 */
[----:B------:R-:W5:Y:S01]  /*06c0*/  @P3 LDC.64 R46, c[0x0][0x220] ;  /* 0x00008800ff2e3b82 */ /* 0x000f620000000a00 */
[----:B---3--:R-:W-:-:S04]  /*06d0*/  IADD3 R12, R14, 0xffffffe, RZ ;  /* 0x0ffffffe0e0c7810 */ /* 0x008fc80007ffe0ff */
[----:B------:R3:W1:Y:S02]  /*06e0*/  F2I.FTZ.U32.TRUNC.NTZ R13, R12 ;  /* 0x0000000c000d7305 */ /* 0x000664000021f000 */
[----:B---3--:R-:W-:Y:S01]  /*06f0*/  HFMA2.MMA R12, -RZ, RZ, 0, 0 ;  /* 0x00000000ff0c7435 */ /* 0x008fe200000001ff */
[----:B-1----:R-:W-:-:S05]  /*0700*/  IADD3 R18, RZ, -R13, RZ ;  /* 0x8000000dff127210 */ /* 0x002fca0007ffe0ff */
[----:B------:R-:W-:Y:S01]  /*0710*/  IMAD R17, R18, R15, RZ ;  /* 0x0000000f12117224 */ /* 0x000fe200078e02ff */
[----:B------:R-:W-:-:S03]  /*0720*/  IABS R18, UR11 ;  /* 0x0000000b00127c13 */ /* 0x000fc60008000000 */
[----:B------:R-:W-:Y:S01]  /*0730*/  IMAD.HI.U32 R13, R13, R17, R12 ;  /* 0x000000110d0d7227 */ /* 0x000fe200078e000c */
[----:B------:R-:W-:Y:S02]  /*0740*/  LOP3.LUT R12, R19, UR11, RZ, 0x3c, !PT ;  /* 0x0000000b130c7c12 */ /* 0x000fe4000f8e3cff */
[----:B------:R-:W-:-:S03]  /*0750*/  SHF.R.S32.HI R17, RZ, 0x1f, R66 ;  /* 0x0000001fff117819 */ /* 0x000fc60000011442 */
[----:B------:R-:W-:-:S05]  /*0760*/  IMAD.HI.U32 R13, R13, R18, RZ ;  /* 0x000000120d0d7227 */ /* 0x000fca00078e00ff */
[----:B------:R-:W-:-:S05]  /*0770*/  IADD3 R14, -R13, RZ, RZ ;  /* 0x000000ff0d0e7210 */ /* 0x000fca0007ffe1ff */
[----:B------:R-:W-:Y:S01]  /*0780*/  IMAD R14, R15, R14, R18 ;  /* 0x0000000e0f0e7224 */ /* 0x000fe200078e0212 */
[----:B------:R-:W-:-:S04]  /*0790*/  IADD3 R18, R2, 0x180, RZ ;  /* 0x0000018002127810 */ /* 0x000fc80007ffe0ff */
        /* <DEDUP_REMOVED lines=15> */
[----:B------:R-:W-:Y:S01]  /*0890*/  IMAD R28, R19, R28, UR11 ;  /* 0x0000000b131c7e24 */ /* 0x000fe2000f8e021c */
[----:B------:R-:W-:Y:S01]  /*08a0*/  IADD3 R19, R2, 0x140, RZ ;  /* 0x0000014002137810 */ /* 0x000fe20007ffe0ff */
[----:B------:R-:W-:-:S03]  /*08b0*/  IMAD R14, R14, UR6, RZ ;  /* 0x000000060e0e7c24 */ /* 0x000fc6000f8e02ff */
[----:B------:R-:W-:Y:S01]  /*08c0*/  LEA R28, R28, R29, 0x3 ;  /* 0x0000001d1c1c7211 */ /* 0x000fe200078e18ff */
[C---:B------:R-:W-:Y:S02]  /*08d0*/  IMAD R33, R31.reuse, UR7, R14 ;  /* 0x000000071f217c24 */ /* 0x040fe4000f8e020e */
[----:B-1----:R-:W-:Y:S01]  /*08e0*/  @P1 IMAD R14, R20, R12, RZ ;  /* 0x0000000c140e1224 */ /* 0x002fe200078e02ff */
[----:B------:R-:W-:Y:S02]  /*08f0*/  SHF.R.S32.HI R29, RZ, 0x1f, R28 ;  /* 0x0000001fff1d7819 */ /* 0x000fe4000001141c */
[----:B------:R-:W-:Y:S01]  /*0900*/  SHF.R.S32.HI R20, RZ, 0x1f, R68 ;  /* 0x0000001fff147819 */ /* 0x000fe20000011444 */
        /* <DEDUP_REMOVED lines=13> */
[----:B-1----:R-:W-:Y:S01]  /*09e0*/  @P6 IMAD R14, R20, R12, RZ ;  /* 0x0000000c140e6224 */ /* 0x002fe200078e02ff */
[----:B------:R-:W-:-:S03]  /*09f0*/  SHF.R.S32.HI R20, RZ, 0x1f, R67 ;  /* 0x0000001fff147819 */ /* 0x000fc60000011443 */
        /* <DEDUP_REMOVED lines=10> */
[----:B0-----:R-:W-:Y:S01]  /*0aa0*/  @P4 IMAD R14, R20, R12, RZ ;  /* 0x0000000c140e4224 */ /* 0x001fe200078e02ff */
[----:B------:R-:W-:-:S03]  /*0ab0*/  SHF.R.S32.HI R20, RZ, 0x1f, R22 ;  /* 0x0000001fff147819 */ /* 0x000fc60000011416 */
        /* <DEDUP_REMOVED lines=10> */
[----:B0-----:R-:W-:Y:S01]  /*0b60*/  @P1 IMAD R14, R17, R12, RZ ;  /* 0x0000000c110e1224 */ /* 0x001fe200078e02ff */
[----:B------:R-:W-:-:S03]  /*0b70*/  SHF.R.S32.HI R17, RZ, 0x1f, R65 ;  /* 0x0000001fff117819 */ /* 0x000fc60000011441 */
        /* <DEDUP_REMOVED lines=10> */
[----:B0-----:R-:W-:Y:S01]  /*0c20*/  @P6 IMAD R14, R17, R12, RZ ;  /* 0x0000000c110e6224 */ /* 0x001fe200078e02ff */
        /* <DEDUP_REMOVED lines=9> */
[----:B------:R-:W-:-:S13]  /*0cc0*/  ISETP.NE.AND P6, PT, R10, RZ, PT ;  /* 0x000000ff0a00720c */ /* 0x000fda0003fc5270 */
[----:B------:R-:W1:Y:S01]  /*0cd0*/  @P6 LDC.64 R50, c[0x0][0x220] ;  /* 0x00008800ff326b82 */ /* 0x000e620000000a00 */
[----:B0-----:R-:W-:Y:S01]  /*0ce0*/  @P4 IMAD R14, R17, R12, RZ ;  /* 0x0000000c110e4224 */ /* 0x001fe200078e02ff */
[----:B------:R-:W-:-:S03]  /*0cf0*/  IADD3 R17, R2, 0xc0, RZ ;  /* 0x000000c002117810 */ /* 0x000fc60007ffe0ff */
[----:B------:R-:W-:Y:S01]  /*0d00*/  @P4 IMAD R13, R64, R13, R14 ;  /* 0x0000000d400d4224 */ /* 0x000fe200078e020e */
[----:B------:R-:W-:-:S05]  /*0d10*/  @P4 MOV R14, R30 ;  /* 0x0000001e000e4202 */ /* 0x000fca0000000f00 */
[----:B------:R-:W-:-:S05]  /*0d20*/  @P4 IMAD.WIDE.U32 R14, R64, R12, R14 ;  /* 0x0000000c400e4225 */ /* 0x000fca00078e000e */
[----:B------:R-:W-:Y:S02]  /*0d30*/  @P4 IADD3 R12, R15, R13, RZ ;  /* 0x0000000d0f0c4210 */ /* 0x000fe40007ffe0ff */
[C---:B---3--:R-:W-:Y:S02]  /*0d40*/  @P4 LEA R44, P5, R14.reuse, R44, 0x2 ;  /* 0x0000002c0e2c4211 */ /* 0x048fe400078a10ff */
[----:B------:R-:W-:Y:S02]  /*0d50*/  SHF.R.S32.HI R15, RZ, 0x1f, R17 ;  /* 0x0000001fff0f7819 */ /* 0x000fe40000011411 */
[----:B------:R-:W-:Y:S02]  /*0d60*/  @P4 LEA.HI.X R45, R14, R45, R12, 0x2, P5 ;  /* 0x0000002d0e2d4211 */ /* 0x000fe400028f140c */
        /* <DEDUP_REMOVED lines=10> */
[C---:B--2---:R-:W-:Y:S02]  /*0e10*/  @P1 LEA R52, P5, R14.reuse, R52, 0x2 ;  /* 0x000000340e341211 */ /* 0x044fe400078a10ff */
[----:B------:R-:W-:Y:S02]  /*0e20*/  @P6 MOV R15, R33 ;  /* 0x00000021000f6202 */ /* 0x000fe40000000f00 */
[----:B------:R-:W-:Y:S02]  /*0e30*/  @P1 LEA.HI.X R53, R14, R53, R12, 0x2, P5 ;  /* 0x000000350e351211 */ /* 0x000fe400028f140c */
[----:B------:R-:W0:Y:S01]  /*0e40*/  @P6 LDC.64 R12, c[0x0][0x270] ;  /* 0x00009c00ff0c6b82 */ /* 0x000e220000000a00 */
[----:B------:R-:W-:Y:S02]  /*0e50*/  ISETP.NE.AND P1, PT, R11, RZ, PT ;  /* 0x000000ff0b00720c */ /* 0x000fe40003f25270 */
[----:B------:R-:W-:-:S11]  /*0e60*/  SHF.R.S32.HI R11, RZ, 0x1f, R17 ;  /* 0x0000001fff0b7819 */ /* 0x000fd60000011411 */
[----:B------:R-:W2:Y:S01]  /*0e70*/  @P1 LDC.64 R54, c[0x0][0x220] ;  /* 0x00008800ff361b82 */ /* 0x000ea20000000a00 */
[----:B0-----:R-:W-:-:S04]  /*0e80*/  @P6 IMAD R14, R11, R12, RZ ;  /* 0x0000000c0b0e6224 */ /* 0x001fc800078e02ff */
[----:B------:R-:W-:Y:S01]  /*0e90*/  @P6 IMAD R11, R17, R13, R14 ;  /* 0x0000000d110b6224 */ /* 0x000fe200078e020e */
[----:B------:R-:W-:-:S05]  /*0ea0*/  @P6 MOV R14, R30 ;  /* 0x0000001e000e6202 */ /* 0x000fca0000000f00 */
[----:B------:R-:W-:Y:S01]  /*0eb0*/  @P6 IMAD.WIDE.U32 R14, R17, R12, R14 ;  /* 0x0000000c110e6225 */ /* 0x000fe200078e000e */
[----:B------:R-:W-:Y:S01]  /*0ec0*/  IADD3 R17, R2, 0x100, RZ ;  /* 0x0000010002117810 */ /* 0x000fe20007ffe0ff */
[----:B------:R-:W0:Y:S03]  /*0ed0*/  @P0 LDC.64 R12, c[0x0][0x270] ;  /* 0x00009c00ff0c0b82 */ /* 0x000e260000000a00 */
[----:B------:R-:W-:Y:S02]  /*0ee0*/  @P6 IADD3 R11, R15, R11, RZ ;  /* 0x0000000b0f0b6210 */ /* 0x000fe40007ffe0ff */
[C---:B-1----:R-:W-:Y:S02]  /*0ef0*/  @P6 LEA R50, P5, R14.reuse, R50, 0x2 ;  /* 0x000000320e326211 */ /* 0x042fe400078a10ff */
[----:B------:R-:W-:Y:S02]  /*0f00*/  @P0 MOV R15, R33 ;  /* 0x00000021000f0202 */ /* 0x000fe40000000f00 */
[----:B------:R-:W-:-:S02]  /*0f10*/  @P6 LEA.HI.X R51, R14, R51, R11, 0x2, P5 ;  /* 0x000000330e336211 */ /* 0x000fc400028f140b */
[----:B------:R-:W-:-:S05]  /*0f20*/  SHF.R.S32.HI R11, RZ, 0x1f, R17 ;  /* 0x0000001fff0b7819 */ /* 0x000fca0000011411 */
[----:B0-----:R-:W-:-:S04]  /*0f30*/  @P0 IMAD R14, R11, R12, RZ ;  /* 0x0000000c0b0e0224 */ /* 0x001fc800078e02ff */
[----:B------:R-:W-:Y:S01]  /*0f40*/  @P0 IMAD R11, R17, R13, R14 ;  /* 0x0000000d110b0224 */ /* 0x000fe200078e020e */
[----:B------:R-:W-:-:S05]  /*0f50*/  @P0 MOV R14, R30 ;  /* 0x0000001e000e0202 */ /* 0x000fca0000000f00 */
[----:B------:R-:W-:Y:S01]  /*0f60*/  @P0 IMAD.WIDE.U32 R14, R17, R12, R14 ;  /* 0x0000000c110e0225 */ /* 0x000fe200078e000e */
[----:B------:R-:W-:-:S04]  /*0f70*/  SHF.R.S32.HI R17, RZ, 0x1f, R19 ;  /* 0x0000001fff117819 */ /* 0x000fc80000011413 */
[----:B------:R-:W-:Y:S02]  /*0f80*/  @P0 IADD3 R11, R15, R11, RZ ;  /* 0x0000000b0f0b0210 */ /* 0x000fe40007ffe0ff */
[----:B------:R-:W-:-:S04]  /*0f90*/  @P0 LEA R24, P5, R14, R24, 0x2 ;  /* 0x000000180e180211 */ /* 0x000fc800078a10ff */
[----:B------:R-:W-:Y:S02]  /*0fa0*/  @P0 LEA.HI.X R25, R14, R25, R11, 0x2, P5 ;  /* 0x000000190e190211 */ /* 0x000fe400028f140b */
[----:B------:R-:W0:Y:S01]  /*0fb0*/  @P2 LDC.64 R14, c[0x0][0x270] ;  /* 0x00009c00ff0e2b82 */ /* 0x000e220000000a00 */
[----:B------:R-:W-:Y:S02]  /*0fc0*/  P2R R11, PR, RZ, 0x1 ;  /* 0x00000001ff0b7803 */ /* 0x000fe40000000000 */
[----:B------:R-:W-:-:S04]  /*0fd0*/  ISETP.NE.AND P0, PT, R8, RZ, PT ;  /* 0x000000ff0800720c */ /* 0x000fc80003f05270 */
[----:B------:R-:W-:Y:S02]  /*0fe0*/  P2R R59, PR, RZ, 0x1 ;  /* 0x00000001ff3b7803 */ /* 0x000fe40000000000 */
[----:B------:R-:W-:-:S04]  /*0ff0*/  ISETP.NE.AND P0, PT, R7, RZ, PT ;  /* 0x000000ff0700720c */ /* 0x000fc80003f05270 */
[----:B------:R-:W-:Y:S02]  /*1000*/  P2R R60, PR, RZ, 0x1 ;  /* 0x00000001ff3c7803 */ /* 0x000fe40000000000 */
[----:B------:R-:W-:-:S04]  /*1010*/  ISETP.NE.AND P0, PT, R6, RZ, PT ;  /* 0x000000ff0600720c */ /* 0x000fc80003f05270 */
[----:B------:R-:W-:Y:S02]  /*1020*/  P2R R13, PR, RZ, 0x1 ;  /* 0x00000001ff0d7803 */ /* 0x000fe40000000000 */
[----:B------:R-:W-:Y:S01]  /*1030*/  ISETP.NE.AND P0, PT, R4, RZ, PT ;  /* 0x000000ff0400720c */ /* 0x000fe20003f05270 */
[----:B0-----:R-:W-:Y:S01]  /*1040*/  @P2 IMAD R16, R17, R14, RZ ;  /* 0x0000000e11102224 */ /* 0x001fe200078e02ff */
[----:B------:R-:W-:Y:S02]  /*1050*/  @P2 MOV R17, R33 ;  /* 0x0000002100112202 */ /* 0x000fe40000000f00 */
[----:B------:R-:W-:Y:S01]  /*1060*/  P2R R12, PR, RZ, 0x1 ;  /* 0x00000001ff0c7803 */ /* 0x000fe20000000000 */
[----:B------:R-:W-:Y:S01]  /*1070*/  @P2 IMAD R15, R19, R15, R16 ;  /* 0x0000000f130f2224 */ /* 0x000fe200078e0210 */
[----:B------:R-:W-:Y:S02]  /*1080*/  @P2 MOV R16, R30 ;  /* 0x0000001e00102202 */ /* 0x000fe40000000f00 */
[----:B------:R-:W-:-:S03]  /*1090*/  ISETP.NE.AND P0, PT, R3, RZ, PT ;  /* 0x000000ff0300720c */ /* 0x000fc60003f05270 */
[----:B------:R-:W-:Y:S01]  /*10a0*/  @P2 IMAD.WIDE.U32 R16, R19, R14, R16 ;  /* 0x0000000e13102225 */ /* 0x000fe200078e0010 */
[----:B------:R-:W-:Y:S02]  /*10b0*/  IADD3 R19, R2, 0x160, RZ ;  /* 0x0000016002137810 */ /* 0x000fe40007ffe0ff */
[----:B------:R-:W-:Y:S02]  /*10c0*/  P2R R58, PR, RZ, 0x1 ;  /* 0x00000001ff3a7803 */ /* 0x000fe40000000000 */
[----:B------:R-:W-:Y:S02]  /*10d0*/  @P2 IADD3 R14, R17, R15, RZ ;  /* 0x0000000f110e2210 */ /* 0x000fe40007ffe0ff */
[C---:B-----5:R-:W-:Y:S02]  /*10e0*/  @P2 LEA R48, P5, R16.reuse, R48, 0x2 ;  /* 0x0000003010302211 */ /* 0x060fe400078a10ff */
[----:B------:R-:W-:Y:S02]  /*10f0*/  SHF.R.S32.HI R17, RZ, 0x1f, R19 ;  /* 0x0000001fff117819 */ /* 0x000fe40000011413 */
[----:B------:R-:W-:-:S02]  /*1100*/  @P2 LEA.HI.X R49, R16, R49, R14, 0x2, P5 ;  /* 0x0000003110312211 */ /* 0x000fc400028f140e */
[----:B------:R-:W0:Y:S01]  /*1110*/  @P3 LDC.64 R14, c[0x0][0x270] ;  /* 0x00009c00ff0e3b82 */ /* 0x000e220000000a00 */
[----:B------:R-:W-:-:S04]  /*1120*/  ISETP.NE.AND P0, PT, R5, RZ, PT ;  /* 0x000000ff0500720c */ /* 0x000fc80003f05270 */
[----:B------:R-:W-:Y:S01]  /*1130*/  P2R R56, PR, RZ, 0x1 ;  /* 0x00000001ff387803 */ /* 0x000fe20000000000 */
[----:B0-----:R-:W-:Y:S01]  /*1140*/  @P3 IMAD R16, R17, R14, RZ ;  /* 0x0000000e11103224 */ /* 0x001fe200078e02ff */
[----:B------:R-:W-:-:S03]  /*1150*/  @P3 MOV R17, R33 ;  /* 0x0000002100113202 */ /* 0x000fc60000000f00 */
[----:B------:R-:W-:Y:S01]  /*1160*/  @P3 IMAD R15, R19, R15, R16 ;  /* 0x0000000f130f3224 */ /* 0x000fe200078e0210 */
[----:B------:R-:W-:-:S05]  /*1170*/  @P3 MOV R16, R30 ;  /* 0x0000001e00103202 */ /* 0x000fca0000000f00 */
[----:B------:R-:W-:-:S05]  /*1180*/  @P3 IMAD.WIDE.U32 R16, R19, R14, R16 ;  /* 0x0000000e13103225 */ /* 0x000fca00078e0010 */
[----:B------:R-:W-:Y:S02]  /*1190*/  @P3 IADD3 R15, R17, R15, RZ ;  /* 0x0000000f110f3210 */ /* 0x000fe40007ffe0ff */
[C---:B------:R-:W-:Y:S02]  /*11a0*/  @P3 LEA R46, P5, R16.reuse, R46, 0x2 ;  /* 0x0000002e102e3211 */ /* 0x040fe400078a10ff */
[----:B------:R-:W-:Y:S02]  /*11b0*/  SHF.R.S32.HI R17, RZ, 0x1f, R18 ;  /* 0x0000001fff117819 */ /* 0x000fe40000011412 */
[----:B------:R-:W-:Y:S02]  /*11c0*/  @P3 LEA.HI.X R47, R16, R47, R15, 0x2, P5 ;  /* 0x0000002f102f3211 */ /* 0x000fe400028f140f */
[----:B------:R-:W0:Y:S02]  /*11d0*/  @P4 LDC.64 R14, c[0x0][0x270] ;  /* 0x00009c00ff0e4b82 */ /* 0x000e240000000a00 */
[----:B0-----:R-:W-:Y:S01]  /*11e0*/  @P4 IMAD R16, R17, R14, RZ ;  /* 0x0000000e11104224 */ /* 0x001fe200078e02ff */
[----:B------:R-:W-:-:S03]  /*11f0*/  @P4 MOV R17, R33 ;  /* 0x0000002100114202 */ /* 0x000fc60000000f00 */
[----:B------:R-:W-:Y:S01]  /*1200*/  @P4 IMAD R15, R18, R15, R16 ;  /* 0x0000000f120f4224 */ /* 0x000fe200078e0210 */
[----:B------:R-:W-:-:S05]  /*1210*/  @P4 MOV R16, R30 ;  /* 0x0000001e00104202 */ /* 0x000fca0000000f00 */
[----:B------:R-:W-:-:S05]  /*1220*/  @P4 IMAD.WIDE.U32 R16, R18, R14, R16 ;  /* 0x0000000e12104225 */ /* 0x000fca00078e0010 */
[----:B------:R-:W-:Y:S02]  /*1230*/  @P4 IADD3 R15, R17, R15, RZ ;  /* 0x0000000f110f4210 */ /* 0x000fe40007ffe0ff */
[----:B---3--:R-:W-:-:S04]  /*1240*/  @P4 LEA R26, P5, R16, R26, 0x2 ;  /* 0x0000001a101a4211 */ /* 0x008fc800078a10ff */
[----:B------:R-:W-:Y:S02]  /*1250*/  @P4 LEA.HI.X R27, R16, R27, R15, 0x2, P5 ;  /* 0x0000001b101b4211 */ /* 0x000fe400028f140f */
        /* <DEDUP_REMOVED lines=23> */
[----:B------:R-:W-:Y:S01]  /*13d0*/  @P0 IMAD.WIDE.U32 R20, R22, R14, R20 ;  /* 0x0000000e16140225 */ /* 0x000fe200078e0014 */
[----:B------:R-:W-:-:S04]  /*13e0*/  IADD3 R22, R2, 0x120, RZ ;  /* 0x0000012002167810 */ /* 0x000fc80007ffe0ff */
[----:B------:R-:W-:Y:S02]  /*13f0*/  @P0 IADD3 R15, R21, R15, RZ ;  /* 0x0000000f150f0210 */ /* 0x000fe40007ffe0ff */
[C---:B-1----:R-:W-:Y:S02]  /*1400*/  @P0 LEA R16, P6, R20.reuse, R16, 0x2 ;  /* 0x0000001014100211 */ /* 0x042fe400078c10ff */
[----:B------:R-:W-:Y:S02]  /*1410*/  @P1 MOV R21, R33 ;  /* 0x0000002100151202 */ /* 0x000fe40000000f00 */
[----:B------:R-:W-:Y:S02]  /*1420*/  @P0 LEA.HI.X R17, R20, R17, R15, 0x2, P6 ;  /* 0x0000001114110211 */ /* 0x000fe400030f140f */
[----:B------:R-:W0:Y:S01]  /*1430*/  @P1 LDC.64 R14, c[0x0][0x270] ;  /* 0x00009c00ff0e1b82 */ /* 0x000e220000000a00 */
[----:B------:R-:W-:-:S05]  /*1440*/  SHF.R.S32.HI R20, RZ, 0x1f, R22 ;  /* 0x0000001fff147819 */ /* 0x000fca0000011416 */
[----:B0-----:R-:W-:-:S04]  /*1450*/  @P1 IMAD R20, R20, R14, RZ ;  /* 0x0000000e14141224 */ /* 0x001fc800078e02ff */
[----:B------:R-:W-:Y:S01]  /*1460*/  @P1 IMAD R15, R22, R15, R20 ;  /* 0x0000000f160f1224 */ /* 0x000fe200078e0214 */
[----:B------:R-:W-:-:S05]  /*1470*/  @P1 MOV R20, R30 ;  /* 0x0000001e00141202 */ /* 0x000fca0000000f00 */
[----:B------:R-:W-:-:S05]  /*1480*/  @P1 IMAD.WIDE.U32 R20, R22, R14, R20 ;  /* 0x0000000e16141225 */ /* 0x000fca00078e0014 */
[----:B------:R-:W-:Y:S02]  /*1490*/  @P1 IADD3 R15, R21, R15, RZ ;  /* 0x0000000f150f1210 */ /* 0x000fe40007ffe0ff */
[----:B--2---:R-:W-:-:S04]  /*14a0*/  @P1 LEA R54, P6, R20, R54, 0x2 ;  /* 0x0000003614361211 */ /* 0x004fc800078c10ff */
        /* <DEDUP_REMOVED lines=13> */
[----:B------:R-:W-:Y:S02]  /*1580*/  @P6 LEA.HI.X R15, R22, R15, R21, 0x2, P2 ;  /* 0x0000000f160f6211 */ /* 0x000fe400010f1415 */
[----:B------:R-:W-:Y:S02]  /*1590*/  CS2R R20, SRZ ;  /* 0x0000000000147805 */ /* 0x000fe4000001ff00 */
[----:B------:R-:W-:Y:S02]  /*15a0*/  CS2R R22, SRZ ;  /* 0x0000000000167805 */ /* 0x000fe4000001ff00 */
[----:B------:R-:W-:Y:S02]  /*15b0*/  ISETP.NE.AND P2, PT, R57, RZ, PT ;  /* 0x000000ff3900720c */ /* 0x000fe40003f45270 */
[----:B------:R0:W2:Y:S01]  /*15c0*/  @P0 LDG.E.64 R20, desc[UR8][R16.64] ;  /* 0x0000000810140981 */ /* 0x0000a2000c1e1b00 */
[----:B------:R-:W-:-:S03]  /*15d0*/  ISETP.NE.AND P0, PT, R56, RZ, PT ;  /* 0x000000ff3800720c */ /* 0x000fc60003f05270 */
[----:B------:R1:W3:Y:S01]  /*15e0*/  @P5 LDG.E.64 R22, desc[UR8][R18.64] ;  /* 0x0000000812165981 */ /* 0x0002e2000c1e1b00 */
[----:B------:R-:W-:Y:S02]  /*15f0*/  ISETP.NE.AND P5, PT, R10, RZ, PT ;  /* 0x000000ff0a00720c */ /* 0x000fe40003fa5270 */
[----:B0-----:R-:W-:Y:S02]  /*1600*/  CS2R R16, SRZ ;  /* 0x0000000000107805 */ /* 0x001fe4000001ff00 */
[----:B-1----:R-:W-:-:S05]  /*1610*/  CS2R R18, SRZ ;  /* 0x0000000000127805 */ /* 0x002fca000001ff00 */
[----:B------:R-:W4:Y:S01]  /*1620*/  @P0 LDG.E.64 R16, desc[UR8][R36.64] ;  /* 0x0000000824100981 */ /* 0x000f22000c1e1b00 */
[----:B------:R-:W-:-:S03]  /*1630*/  ISETP.NE.AND P0, PT, R58, RZ, PT ;  /* 0x000000ff3a00720c */ /* 0x000fc60003f05270 */
[----:B------:R0:W5:Y:S02]  /*1640*/  @P6 LDG.E.64 R18, desc[UR8][R14.64] ;  /* 0x000000080e126981 */ /* 0x000164000c1e1b00 */
[----:B0-----:R-:W-:-:S08]  /*1650*/  CS2R R14, SRZ ;  /* 0x00000000000e7805 */ /* 0x001fd0000001ff00 */
[----:B------:R0:W2:Y:S01]  /*1660*/  @P0 LDG.E.64 R14, desc[UR8][R34.64] ;  /* 0x00000008220e0981 */ /* 0x0000a2000c1e1b00 */
[----:B------:R-:W-:Y:S02]  /*1670*/  ISETP.NE.AND P0, PT, R12, RZ, PT ;  /* 0x000000ff0c00720c */ /* 0x000fe40003f05270 */
[----:B0-----:R-:W-:-:S11]  /*1680*/  CS2R R34, SRZ ;  /* 0x0000000000227805 */ /* 0x001fd6000001ff00 */
[----:B------:R0:W3:Y:S01]  /*1690*/  @P0 LDG.E.64 R34, desc[UR8][R38.64] ;  /* 0x0000000826220981 */ /* 0x0000e2000c1e1b00 */
[----:B------:R-:W-:Y:S02]  /*16a0*/  ISETP.NE.AND P0, PT, R13, RZ, PT ;  /* 0x000000ff0d00720c */ /* 0x000fe40003f05270 */
[----:B------:R-:W-:Y:S01]  /*16b0*/  CS2R R36, SRZ ;  /* 0x0000000000247805 */ /* 0x000fe2000001ff00 */
[----:B------:R-:W-:Y:S01]  /*16c0*/  HFMA2.MMA R13, -RZ, RZ, 0, 0 ;  /* 0x00000000ff0d7435 */ /* 0x000fe200000001ff */
[----:B------:R-:W-:-:S09]  /*16d0*/  MOV R12, RZ ;  /* 0x000000ff000c7202 */ /* 0x000fd20000000f00 */
[----:B------:R1:W5:Y:S01]  /*16e0*/  @P0 LDG.E.64 R36, desc[UR8][R42.64] ;  /* 0x000000082a240981 */ /* 0x000362000c1e1b00 */
[----:B------:R-:W-:Y:S02]  /*16f0*/  ISETP.NE.AND P0, PT, R60, RZ, PT ;  /* 0x000000ff3c00720c */ /* 0x000fe40003f05270 */
[----:B------:R-:W-:Y:S02]  /*1700*/  ISETP.NE.AND P6, PT, R9, RZ, PT ;  /* 0x000000ff0900720c */ /* 0x000fe40003fc5270 */
[----:B0-----:R-:W-:-:S09]  /*1710*/  CS2R R38, SRZ ;  /* 0x0000000000267805 */ /* 0x001fd2000001ff00 */
[----:B------:R0:W5:Y:S01]  /*1720*/  @P0 LDG.E.64 R12, desc[UR8][R40.64] ;  /* 0x00000008280c0981 */ /* 0x000162000c1e1b00 */
[----:B------:R-:W-:Y:S02]  /*1730*/  ISETP.NE.AND P0, PT, R59, RZ, PT ;  /* 0x000000ff3b00720c */ /* 0x000fe40003f05270 */
[----:B-1----:R-:W-:-:S06]  /*1740*/  CS2R R42, SRZ ;  /* 0x00000000002a7805 */ /* 0x002fcc000001ff00 */
[----:B------:R1:W5:Y:S01]  /*1750*/  @P6 LDG.E.64 R42, desc[UR8][R52.64] ;  /* 0x00000008342a6981 */ /* 0x000362000c1e1b00 */
[----:B0-----:R-:W-:-:S04]  /*1760*/  CS2R R40, SRZ ;  /* 0x0000000000287805 */ /* 0x001fc8000001ff00 */
[----:B------:R0:W5:Y:S01]  /*1770*/  @P0 LDG.E.64 R38, desc[UR8][R44.64] ;  /* 0x000000082c260981 */ /* 0x000162000c1e1b00 */
[----:B------:R-:W-:-:S03]  /*1780*/  ISETP.NE.AND P0, PT, R11, RZ, PT ;  /* 0x000000ff0b00720c */ /* 0x000fc60003f05270 */
[----:B------:R0:W5:Y:S01]  /*1790*/  @P5 LDG.E.64 R40, desc[UR8][R50.64] ;  /* 0x0000000832285981 */ /* 0x000162000c1e1b00 */
[----:B-1----:R-:W-:Y:S02]  /*17a0*/  CS2R R52, SRZ ;  /* 0x0000000000347805 */ /* 0x002fe4000001ff00 */
[----:B0-----:R-:W-:-:S04]  /*17b0*/  CS2R R44, SRZ ;  /* 0x00000000002c7805 */ /* 0x001fc8000001ff00 */
[----:B------:R-:W5:Y:S01]  /*17c0*/  @P1 LDG.E.64 R52, desc[UR8][R54.64] ;  /* 0x0000000836341981 */ /* 0x000f62000c1e1b00 */
[----:B------:R-:W-:-:S03]  /*17d0*/  CS2R R50, SRZ ;  /* 0x0000000000327805 */ /* 0x000fc6000001ff00 */
[----:B------:R-:W5:Y:S04]  /*17e0*/  @P0 LDG.E.64 R44, desc[UR8][R24.64] ;  /* 0x00000008182c0981 */ /* 0x000f68000c1e1b00 */
[----:B------:R0:W5:Y:S02]  /*17f0*/  @P2 LDG.E.64 R50, desc[UR8][R48.64] ;  /* 0x0000000830322981 */ /* 0x000164000c1e1b00 */
[----:B0-----:R-:W-:-:S06]  /*1800*/  CS2R R48, SRZ ;  /* 0x0000000000307805 */ /* 0x001fcc000001ff00 */
[----:B------:R0:W5:Y:S02]  /*1810*/  @P3 LDG.E.64 R48, desc[UR8][R46.64] ;  /* 0x000000082e303981 */ /* 0x000164000c1e1b00 */
[----:B0-----:R-:W-:-:S06]  /*1820*/  CS2R R46, SRZ ;  /* 0x00000000002e7805 */ /* 0x001fcc000001ff00 */
[----:B------:R0:W5:Y:S01]  /*1830*/  @P4 LDG.E.64 R46, desc[UR8][R26.64] ;  /* 0x000000081a2e4981 */ /* 0x000162000c1e1b00 */
[----:B------:R-:W1:Y:S02]  /*1840*/  S2R R56, SR_LANEID ;  /* 0x0000000000387919 */ /* 0x000e640000000000 */
[----:B-1----:R-:W-:Y:S01]  /*1850*/  ISETP.GT.AND P5, PT, R56, 0x1e, PT ;  /* 0x0000001e3800780c */ /* 0x002fe20003fa4270 */
[----:B----4-:R-:W-:Y:S01]  /*1860*/  FMUL.FTZ R25, R17, R17 ;  /* 0x0000001111197220 */ /* 0x010fe20000410000 */
[----:B------:R-:W-:-:S03]  /*1870*/  FADD.FTZ R24, R16, R17 ;  /* 0x0000001110187221 */ /* 0x000fc60000010000 */
[----:B------:R-:W-:Y:S01]  /*1880*/  FFMA.FTZ R25, R16, R16, R25 ;  /* 0x0000001010197223 */ /* 0x000fe20000010019 */
[----:B------:R-:W-:-:S03]  /*1890*/  FADD.FTZ R24, RZ, R24 ;  /* 0x00000018ff187221 */ /* 0x000fc60000010000 */
[----:B0-----:R-:W-:Y:S01]  /*18a0*/  FADD.FTZ R26, RZ, R25 ;  /* 0x00000019ff1a7221 */ /* 0x001fe20000010000 */
[----:B--2---:R-:W-:Y:S01]  /*18b0*/  FMUL.FTZ R57, R15, R15 ;  /* 0x0000000f0f397220 */ /* 0x004fe20000410000 */
[----:B------:R-:W-:-:S03]  /*18c0*/  FADD.FTZ R11, R14, R15 ;  /* 0x0000000f0e0b7221 */ /* 0x000fc60000010000 */
[----:B------:R-:W-:Y:S01]  /*18d0*/  FFMA.FTZ R27, R14, R14, R57 ;  /* 0x0000000e0e1b7223 */ /* 0x000fe20000010039 */
[----:B------:R-:W-:-:S03]  /*18e0*/  FADD.FTZ R11, R24, R11 ;  /* 0x0000000b180b7221 */ /* 0x000fc60000010000 */
[----:B------:R-:W-:Y:S01]  /*18f0*/  FADD.FTZ R26, R26, R27 ;  /* 0x0000001b1a1a7221 */ /* 0x000fe20000010000 */
[----:B---3--:R-:W-:Y:S01]  /*1900*/  FMUL.FTZ R25, R35, R35 ;  /* 0x0000002323197220 */ /* 0x008fe20000410000 */
[----:B------:R-:W-:-:S03]  /*1910*/  FADD.FTZ R24, R34, R35 ;  /* 0x0000002322187221 */ /* 0x000fc60000010000 */
[----:B------:R-:W-:Y:S01]  /*1920*/  FFMA.FTZ R27, R34, R34, R25 ;  /* 0x00000022221b7223 */ /* 0x000fe20000010019 */
[----:B------:R-:W-:-:S03]  /*1930*/  FADD.FTZ R11, R11, R24 ;  /* 0x000000180b0b7221 */ /* 0x000fc60000010000 */
[----:B------:R-:W-:Y:S01]  /*1940*/  FADD.FTZ R26, R26, R27 ;  /* 0x0000001b1a1a7221 */ /* 0x000fe20000010000 */
[----:B-----5:R-:W-:Y:S01]  /*1950*/  FMUL.FTZ R25, R37, R37 ;  /* 0x0000002525197220 */ /* 0x020fe20000410000 */
[----:B------:R-:W-:-:S03]  /*1960*/  FADD.FTZ R24, R36, R37 ;  /* 0x0000002524187221 */ /* 0x000fc60000010000 */
[----:B------:R-:W-:Y:S01]  /*1970*/  FFMA.FTZ R27, R36, R36, R25 ;  /* 0x00000024241b7223 */ /* 0x000fe20000010019 */
[----:B------:R-:W-:-:S03]  /*1980*/  FADD.FTZ R11, R11, R24 ;  /* 0x000000180b0b7221 */ /* 0x000fc60000010000 */
[----:B------:R-:W-:Y:S01]  /*1990*/  FADD.FTZ R26, R26, R27 ;  /* 0x0000001b1a1a7221 */ /* 0x000fe20000010000 */
[----:B------:R-:W-:Y:S01]  /*19a0*/  FMUL.FTZ R25, R13, R13 ;  /* 0x0000000d0d197220 */ /* 0x000fe20000410000 */
[----:B------:R-:W-:-:S03]  /*19b0*/  FADD.FTZ R24, R12, R13 ;  /* 0x0000000d0c187221 */ /* 0x000fc60000010000 */
[----:B------:R-:W-:Y:S01]  /*19c0*/  FFMA.FTZ R27, R12, R12, R25 ;  /* 0x0000000c0c1b7223 */ /* 0x000fe20000010019 */
[----:B------:R-:W-:-:S03]  /*19d0*/  FADD.FTZ R11, R11, R24 ;  /* 0x000000180b0b7221 */ /* 0x000fc60000010000 */
[----:B------:R-:W-:Y:S01]  /*19e0*/  FADD.FTZ R26, R26, R27 ;  /* 0x0000001b1a1a7221 */ /* 0x000fe20000010000 */
[----:B------:R-:W-:Y:S01]  /*19f0*/  FMUL.FTZ R25, R39, R39 ;  /* 0x0000002727197220 */ /* 0x000fe20000410000 */
[----:B------:R-:W-:-:S03]  /*1a00*/  FADD.FTZ R24, R38, R39 ;  /* 0x0000002726187221 */ /* 0x000fc60000010000 */
[----:B------:R-:W-:Y:S01]  /*1a10*/  FFMA.FTZ R27, R38, R38, R25 ;  /* 0x00000026261b7223 */ /* 0x000fe20000010019 */
[----:B------:R-:W-:Y:S01]  /*1a20*/  FMUL.FTZ R25, R43, R43 ;  /* 0x0000002b2b197220 */ /* 0x000fe20000410000 */
[----:B------:R-:W-:Y:S01]  /*1a30*/  FADD.FTZ R11, R11, R24 ;  /* 0x000000180b0b7221 */ /* 0x000fe20000010000 */
[----:B------:R-:W-:Y:S01]  /*1a40*/  FADD.FTZ R24, R42, R43 ;  /* 0x0000002b2a187221 */ /* 0x000fe20000010000 */
[----:B------:R-:W-:Y:S01]  /*1a50*/  FADD.FTZ R26, R26, R27 ;  /* 0x0000001b1a1a7221 */ /* 0x000fe20000010000 */
[----:B------:R-:W-:Y:S01]  /*1a60*/  FFMA.FTZ R27, R42, R42, R25 ;  /* 0x0000002a2a1b7223 */ /* 0x000fe20000010019 */
[----:B------:R-:W-:Y:S01]  /*1a70*/  FMUL.FTZ R25, R41, R41 ;  /* 0x0000002929197220 */ /* 0x000fe20000410000 */
[----:B------:R-:W-:Y:S01]  /*1a80*/  FADD.FTZ R11, R11, R24 ;  /* 0x000000180b0b7221 */ /* 0x000fe20000010000 */
[----:B------:R-:W-:Y:S01]  /*1a90*/  FADD.FTZ R24, R40, R41 ;  /* 0x0000002928187221 */ /* 0x000fe20000010000 */
[----:B------:R-:W-:Y:S01]  /*1aa0*/  FADD.FTZ R26, R26, R27 ;  /* 0x0000001b1a1a7221 */ /* 0x000fe20000010000 */
[----:B------:R-:W-:Y:S01]  /*1ab0*/  FFMA.FTZ R27, R40, R40, R25 ;  /* 0x00000028281b7223 */ /* 0x000fe20000010019 */
[----:B------:R-:W-:Y:S01]  /*1ac0*/  FMUL.FTZ R25, R45, R45 ;  /* 0x0000002d2d197220 */ /* 0x000fe20000410000 */
[----:B------:R-:W-:-:S02]  /*1ad0*/  FADD.FTZ R11, R11, R24 ;  /* 0x000000180b0b7221 */ /* 0x000fc40000010000 */
[----:B------:R-:W-:Y:S01]  /*1ae0*/  FADD.FTZ R26, R26, R27 ;  /* 0x0000001b1a1a7221 */ /* 0x000fe20000010000 */
[C---:B------:R-:W-:Y:S01]  /*1af0*/  FADD.FTZ R24, R44.reuse, R45 ;  /* 0x0000002d2c187221 */ /* 0x040fe20000010000 */
[----:B------:R-:W-:Y:S01]  /*1b00*/  FFMA.FTZ R27, R44, R44, R25 ;  /* 0x0000002c2c1b7223 */ /* 0x000fe20000010019 */
[----:B------:R-:W-:Y:S02]  /*1b10*/  FMUL.FTZ R25, R53, R53 ;  /* 0x0000003535197220 */ /* 0x000fe40000410000 */
[----:B------:R-:W-:Y:S01]  /*1b20*/  FADD.FTZ R11, R11, R24 ;  /* 0x000000180b0b7221 */ /* 0x000fe20000010000 */
        /* <DEDUP_REMOVED lines=8> */
[----:B------:R-:W-:-:S02]  /*1bb0*/  FMUL.FTZ R25, R49, R49 ;  /* 0x0000003131197220 */ /* 0x000fc40000410000 */
[----:B------:R-:W-:Y:S01]  /*1bc0*/  FADD.FTZ R11, R11, R24 ;  /* 0x000000180b0b7221 */ /* 0x000fe20000010000 */
[----:B------:R-:W-:Y:S01]  /*1bd0*/  FADD.FTZ R26, R26, R27 ;  /* 0x0000001b1a1a7221 */ /* 0x000fe20000010000 */
[C---:B------:R-:W-:Y:S01]  /*1be0*/  FADD.FTZ R24, R48.reuse, R49 ;  /* 0x0000003130187221 */ /* 0x040fe20000010000 */
[----:B------:R-:W-:-:S03]  /*1bf0*/  FFMA.FTZ R27, R48, R48, R25 ;  /* 0x00000030301b7223 */ /* 0x000fc60000010019 */
[----:B------:R-:W-:Y:S01]  /*1c00*/  FADD.FTZ R11, R11, R24 ;  /* 0x000000180b0b7221 */ /* 0x000fe20000010000 */
        /* <DEDUP_REMOVED lines=10> */
[----:B------:R-:W-:Y:S02]  /*1cb0*/  FADD.FTZ R24, R11, R24 ;  /* 0x000000180b187221 */ /* 0x000fe40000010000 */
        /* <DEDUP_REMOVED lines=53> */
.L_x_2978:
[----:B------:R-:W-:Y:S05]  /*2010*/  BSYNC B0 ;  /* 0x0000000000007941 */ /* 0x000fea0003800000 */
.L_x_2977:
[----:B------:R-:W0:Y:S02]  /*2020*/  LDC R11, c[0x0][0xc] ;  /* 0x00000300ff0b7b82 */ /* 0x000e240000000800 */
[----:B0-----:R-:W-:-:S13]  /*2030*/  ISETP.GE.U32.AND P6, PT, R11, 0x2, PT ;  /* 0x000000020b00780c */ /* 0x001fda0003fc6070 */
        /* <DEDUP_REMOVED lines=19> */
[----:B------:R-:W-:-:S05]  /*2170*/  IMAD.WIDE.U32 R56, R56, 0x8, R26 ;  /* 0x0000000838387825 */ /* 0x000fca00078e001a */
[----:B------:R0:W-:Y:S02]  /*2180*/  STG.E.64 desc[UR8][R56.64], R54 ;  /* 0x0000003638007986 */ /* 0x0001e4000c101b08 */
[----:B0-----:R-:W-:Y:S02]  /*2190*/  SEL R56, R11, RZ, P6 ;  /* 0x000000ff0b387207 */ /* 0x001fe40003000000 */
[----:B------:R-:W-:Y:S02]  /*21a0*/  MOV R57, UR6 ;  /* 0x0000000600397c02 */ /* 0x000fe40008000f00 */
[----:B------:R-:W-:Y:S01]  /*21b0*/  ISETP.NE.AND P6, PT, R56, -0x1, PT ;  /* 0xffffffff3800780c */ /* 0x000fe20003fc5270 */
[----:B------:R-:W-:Y:S06]  /*21c0*/  MEMBAR.ALL.GPU ;  /* 0x0000000000007992 */ /* 0x000fec000000a000 */
[----:B------:R-:W-:-:S00]  /*21d0*/  ERRBAR ;  /* 0x00000000000079ab */ /* 0x000fc00000000000 */
[----:B------:R-:W-:Y:S06]  /*21e0*/  CGAERRBAR ;  /* 0x00000000000075ab */ /* 0x000fec0000000000 */
[----:B------:R0:W-:Y:S01]  /*21f0*/  REDG.E.ADD.S32.STRONG.GPU desc[UR8][R24.64], R57 ;  /* 0x000000391800798e */ /* 0x0001e2000c10e388 */
[----:B------:R-:W-:Y:S05]  /*2200*/  @!P6 BRA `(.L_x_2980) ;  /* 0x000000000014e947 */ /* 0x000fea0003800000 */
.L_x_2981:
[----:B0-----:R-:W2:Y:S04]  /*2210*/  LDG.E.STRONG.GPU R57, desc[UR8][R24.64] ;  /* 0x0000000818397981 */ /* 0x001ea8000c1ef900 */
[----:B--2---:R-:W-:Y:S01]  /*2220*/  CCTL.IVALL ;  /* 0x00000000ff00798f */ /* 0x004fe20002000000 */
[----:B------:R-:W-:Y:S05]  /*2230*/  YIELD ;  /* 0x0000000000007946 */ /* 0x000fea0003800000 */
[----:B------:R-:W-:-:S13]  /*2240*/  ISETP.NE.AND P6, PT, R57, R56, PT ;  /* 0x000000383900720c */ /* 0x000fda0003fc5270 */
[----:B------:R-:W-:Y:S05]  /*2250*/  @P6 BRA `(.L_x_2981) ;  /* 0xfffffffc00ec6947 */ /* 0x000fea000383ffff */
.L_x_2980:
        /* <DEDUP_REMOVED lines=19> */
.L_x_2985:
        /* <DEDUP_REMOVED lines=116> */
.L_x_2984:
        /* <DEDUP_REMOVED lines=62> */
.L_x_2986:
[----:B------:R-:W-:-:S06]  /*2eb0*/  UISETP.NE.OR UP0, UPT, UR6, URZ, UP0 ;  /* 0x0000003f0600728c */ /* 0x000fcc0008705670 */
[----:B------:R-:W-:-:S13]  /*2ec0*/  PLOP3.LUT P6, PT, PT, PT, UP0, 0x80, 0x0 ;  /* 0x000000000000781c */ /* 0x000fda0003fcf008 */
[----:B------:R-:W-:Y:S05]  /*2ed0*/  @!P6 BRA `(.L_x_2982) ;  /* 0x00000000007ce947 */ /* 0x000fea0003800000 */
.L_x_2983:
        /* <DEDUP_REMOVED lines=31> */
.L_x_2982:
        /* <DEDUP_REMOVED lines=10> */
.L_x_2988:
[----:B------:R-:W-:Y:S05]  /*3170*/  BSYNC B0 ;  /* 0x0000000000007941 */ /* 0x000fea0003800000 */
.L_x_2987:
        /* <DEDUP_REMOVED lines=17> */
.L_x_2979:
[----:B------:R-:W-:Y:S01]  /*3290*/  ULDC.64 UR6, c[0x0][0x218] ;  /* 0x0000860000067ab9 */ /* 0x000fe20000000a00 */
[----:B------:R-:W-:Y:S01]  /*32a0*/  P2R R11, PR, RZ, 0x1 ;  /* 0x00000001ff0b7803 */ /* 0x000fe20000000000 */
[----:B------:R-:W-:Y:S01]  /*32b0*/  ULDC.64 UR14, c[0x0][0x228] ;  /* 0x00008a00000e7ab9 */ /* 0x000fe20000000a00 */
[----:B------:R-:W-:Y:S02]  /*32c0*/  LOP3.LUT P0, RZ, R69, UR10, RZ, 0xfc, !PT ;  /* 0x0000000a45ff7c12 */ /* 0x000fe4000f80fcff */
[----:B------:R-:W-:Y:S01]  /*32d0*/  ISETP.EQ.U32.AND P6, PT, RZ, UR6, PT ;  /* 0x00000006ff007c0c */ /* 0x000fe2000bfc2070 */
[----:B------:R-:W-:-:S03]  /*32e0*/  UMOV UR6, 0x400 ;  /* 0x0000040000067882 */ /* 0x000fc60000000000 */
[----:B------:R-:W-:Y:S01]  /*32f0*/  ISETP.EQ.OR.EX P6, PT, RZ, UR7, P0, P6 ;  /* 0x00000007ff007c0c */ /* 0x000fe200087c2760 */
[----:B------:R-:W1:Y:S01]  /*3300*/  S2UR UR7, SR_CgaCtaId ;  /* 0x00000000000779c3 */ /* 0x000e620000008800 */
[----:B------:R-:W-:Y:S02]  /*3310*/  ISETP.NE.AND P0, PT, R11, RZ, PT ;  /* 0x000000ff0b00720c */ /* 0x000fe40003f05270 */
[----:B------:R-:W-:-:S09]  /*3320*/  MOV R11, UR11 ;  /* 0x0000000b000b7c02 */ /* 0x000fd20008000f00 */
[----:B0-----:R-:W0:Y:S01]  /*3330*/  @!P6 LDC.64 R24, c[0x0][0x218] ;  /* 0x00008600ff18eb82 */ /* 0x001e220000000a00 */
[----:B-1----:R-:W-:-:S03]  /*3340*/  ULEA UR6, UR7, UR6, 0x18 ;  /* 0x0000000607067291 */ /* 0x002fc6000f8ec03f */
[----:B------:R-:W-:-:S06]  /*3350*/  ULDC UR7, c[0x0][0x2a4] ;  /* 0x0000a90000077ab9 */ /* 0x000fcc0000000800 */
[----:B------:R1:W-:Y:S01]  /*3360*/  @!P5 STS.64 [UR6+0x30], R54 ;  /* 0x00003036ff00d988 */ /* 0x0003e20008000a06 */
[----:B0-----:R-:W-:-:S04]  /*3370*/  @!P6 IMAD.WIDE R24, R11, 0x8, R24 ;  /* 0x000000080b18e825 */ /* 0x001fc800078e0218 */
[----:B-1----:R-:W-:Y:S01]  /*3380*/  @!P6 FMUL.FTZ R55, R55, UR7 ;  /* 0x000000073737ec20 */ /* 0x002fe20008410000 */
[----:B------:R-:W-:-:S05]  /*3390*/  @!P6 FMUL.FTZ R54, R54, UR7 ;  /* 0x000000073636ec20 */ /* 0x000fca0008410000 */
[----:B------:R-:W-:Y:S01]  /*33a0*/  @!P6 STG.E.64 desc[UR8][R24.64], R54 ;  /* 0x000000361800e986 */ /* 0x000fe2000c101b08 */
[----:B------:R-:W-:Y:S06]  /*33b0*/  BAR.SYNC.DEFER_BLOCKING 0x0 ;  /* 0x0000000000007b1d */ /* 0x000fec0000010000 */
[----:B------:R-:W0:Y:S02]  /*33c0*/  LDS.64 R24, [UR6+0x30] ;  /* 0x00003006ff187984 */ /* 0x000e240008000a00 */
[----:B0-----:R-:W-:-:S05]  /*33d0*/  FMUL.FTZ R11, R24, UR7 ;  /* 0x00000007180b7c20 */ /* 0x001fca0008410000 */
[----:B------:R-:W-:-:S13]  /*33e0*/  R2UR UR6, R11 ;  /* 0x000000000b0672ca */ /* 0x000fda00000e0000 */
[----:B------:R-:W-:-:S05]  /*33f0*/  MOV R26, UR6 ;  /* 0x00000006001a7c02 */ /* 0x000fca0008000f00 */
[----:B------:R-:W-:-:S04]  /*3400*/  FMUL.FTZ R26, R26, UR6 ;  /* 0x000000061a1a7c20 */ /* 0x000fc80008410000 */
[----:B------:R-:W-:Y:S01]  /*3410*/  FFMA.FTZ R11, R25, UR7, -R26 ;  /* 0x00000007190b7c23 */ /* 0x000fe2000801081a */
[C---:B------:R-:W-:Y:S02]  /*3420*/  SHF.L.U32 R26, R28.reuse, 0x2, RZ ;  /* 0x000000021c1a7819 */ /* 0x040fe400000006ff */
[----:B------:R-:W-:Y:S02]  /*3430*/  SHF.L.U64.HI R28, R28, 0x2, R29 ;  /* 0x000000021c1c7819 */ /* 0x000fe4000001021d */
        /* <DEDUP_REMOVED lines=16> */
[----:B------:R-:W-:-:S08]  /*3540*/  ISETP.NE.AND P6, PT, RZ, UR13, PT ;  /* 0x0000000dff007c0c */ /* 0x000fd0000bfc5270 */
[----:B0-----:R-:W-:Y:S01]  /*3550*/  @P5 R2UR UR7, R11 ;  /* 0x000000000b0752ca */ /* 0x001fe200000e0000 */
[----:B------:R-:W-:Y:S01]  /*3560*/  FADD.FTZ R16, R16, -UR6 ;  /* 0x8000000610107e21 */ /* 0x000fe20008010000 */
[----:B------:R-:W-:Y:S01]  /*3570*/  FADD.FTZ R28, R17, -UR6 ;  /* 0x80000006111c7e21 */ /* 0x000fe20008010000 */
[----:B------:R-:W-:Y:S01]  /*3580*/  FADD.FTZ R11, R14, -UR6 ;  /* 0x800000060e0b7e21 */ /* 0x000fe20008010000 */
[----:B------:R-:W-:-:S09]  /*3590*/  FADD.FTZ R54, R15, -UR6 ;  /* 0x800000060f367e21 */ /* 0x000fd20008010000 */
[----:B------:R-:W-:Y:S01]  /*35a0*/  FMUL.FTZ R17, R16, UR7 ;  /* 0x0000000710117c20 */ /* 0x000fe20008410000 */
[----:B------:R-:W-:-:S03]  /*35b0*/  FMUL.FTZ R16, R28, UR7 ;  /* 0x000000071c107c20 */ /* 0x000fc60008410000 */
[----:B--2---:R-:W-:Y:S01]  /*35c0*/  FFMA.FTZ R14, R24, R17, R26 ;  /* 0x00000011180e7223 */ /* 0x004fe2000001001a */
[----:B------:R-:W-:Y:S01]  /*35d0*/  FFMA.FTZ R15, R25, R16, R27 ;  /* 0x00000010190f7223 */ /* 0x000fe2000001001b */
[----:B------:R-:W-:Y:S06]  /*35e0*/  @!P6 BRA `(.L_x_2989) ;  /* 0x000000000028e947 */ /* 0x000fec0003800000 */
        /* <DEDUP_REMOVED lines=10> */
.L_x_2989:
[----:B------:R-:W-:Y:S01]  /*3690*/  ISETP.NE.AND P5, PT, R5, RZ, PT ;  /* 0x000000ff0500720c */ /* 0x000fe20003fa5270 */
[----:B------:R-:W-:-:S12]  /*36a0*/  BSSY B0, `(.L_x_2990) ;  /* 0x000000e000007945 */ /* 0x000fd80003800000 */
[----:B------:R-:W-:Y:S05]  /*36b0*/  @!P5 BRA `(.L_x_2991) ;  /* 0x000000000030d947 */ /* 0x000fea0003800000 */
[----:B------:R-:W-:Y:S01]  /*36c0*/  SHF.R.S32.HI R16, RZ, 0x1f, R2 ;  /* 0x0000001fff107819 */ /* 0x000fe20000011402 */
[----:B------:R-:W-:Y:S01]  /*36d0*/  ULDC.64 UR14, c[0x0][0x270] ;  /* 0x00009c00000e7ab9 */ /* 0x000fe20000000a00 */
[----:B------:R-:W-:-:S03]  /*36e0*/  MOV R17, R33 ;  /* 0x0000002100117202 */ /* 0x000fc60000000f00 */
        /* <DEDUP_REMOVED lines=9> */
.L_x_2991:
[----:B------:R-:W-:Y:S05]  /*3780*/  BSYNC B0 ;  /* 0x0000000000007941 */ /* 0x000fea0003800000 */
.L_x_2990:
[----:B0-----:R-:W-:Y:S01]  /*3790*/  FMUL.FTZ R15, R11, UR7 ;  /* 0x000000070b0f7c20 */ /* 0x001fe20008410000 */
[----:B------:R-:W-:Y:S01]  /*37a0*/  FADD.FTZ R34, R34, -UR6 ;  /* 0x8000000622227e21 */ /* 0x000fe20008010000 */
[----:B------:R-:W-:Y:S01]  /*37b0*/  FADD.FTZ R35, R35, -UR6 ;  /* 0x8000000623237e21 */ /* 0x000fe20008010000 */
[----:B------:R-:W-:Y:S01]  /*37c0*/  FMUL.FTZ R54, R54, UR7 ;  /* 0x0000000736367c20 */ /* 0x000fe20008410000 */
[----:B------:R-:W-:Y:S01]  /*37d0*/  FFMA.FTZ R14, R24, R15, R26 ;  /* 0x0000000f180e7223 */ /* 0x000fe2000001001a */
[----:B------:R-:W-:Y:S01]  /*37e0*/  FMUL.FTZ R34, R34, UR7 ;  /* 0x0000000722227c20 */ /* 0x000fe20008410000 */
        /* <DEDUP_REMOVED lines=13> */
.L_x_2992:
        /* <DEDUP_REMOVED lines=15> */
.L_x_2994:
[----:B------:R-:W-:Y:S05]  /*39b0*/  BSYNC B0 ;  /* 0x0000000000007941 */ /* 0x000fea0003800000 */
.L_x_2993:
        /* <DEDUP_REMOVED lines=15> */
.L_x_2995:
[----:B------:R-:W-:Y:S01]  /*3ab0*/  ISETP.NE.AND P5, PT, R4, RZ, PT ;  /* 0x000000ff0400720c */ /* 0x000fe20003fa5270 */
[----:B------:R-:W-:-:S12]  /*3ac0*/  BSSY B0, `(.L_x_2996) ;  /* 0x000000e000007945 */ /* 0x000fd80003800000 */
[----:B------:R-:W-:Y:S05]  /*3ad0*/  @!P5 BRA `(.L_x_2997) ;  /* 0x000000000030d947 */ /* 0x000fea0003800000 */
[----:B------:R-:W-:Y:S01]  /*3ae0*/  SHF.R.S32.HI R11, RZ, 0x1f, R67 ;  /* 0x0000001fff0b7819 */ /* 0x000fe20000011443 */
[----:B------:R-:W-:Y:S01]  /*3af0*/  ULDC.64 UR14, c[0x0][0x270] ;  /* 0x00009c00000e7ab9 */ /* 0x000fe20000000a00 */
[----:B------:R-:W-:Y:S02]  /*3b00*/  MOV R16, R30 ;  /* 0x0000001e00107202 */ /* 0x000fe40000000f00 */
[----:B------:R-:W-:Y:S01]  /*3b10*/  MOV R17, R33 ;  /* 0x0000002100117202 */ /* 0x000fe20000000f00 */
        /* <DEDUP_REMOVED lines=8> */
.L_x_2997:
[----:B------:R-:W-:Y:S05]  /*3ba0*/  BSYNC B0 ;  /* 0x0000000000007941 */ /* 0x000fea0003800000 */
.L_x_2996:
[----:B0-----:R-:W-:Y:S01]  /*3bb0*/  FADD.FTZ R28, R13, -UR6 ;  /* 0x800000060d1c7e21 */ /* 0x001fe20008010000 */
[----:B------:R-:W-:Y:S01]  /*3bc0*/  FMUL.FTZ R13, R36, UR7 ;  /* 0x00000007240d7c20 */ /* 0x000fe20008410000 */
[----:B------:R-:W-:Y:S01]  /*3bd0*/  FADD.FTZ R11, R12, -UR6 ;  /* 0x800000060c0b7e21 */ /* 0x000fe20008010000 */
[----:B------:R-:W-:Y:S01]  /*3be0*/  FMUL.FTZ R14, R37, UR7 ;  /* 0x00000007250e7c20 */ /* 0x000fe20008410000 */
[----:B------:R-:W-:Y:S01]  /*3bf0*/  FMUL.FTZ R28, R28, UR7 ;  /* 0x000000071c1c7c20 */ /* 0x000fe20008410000 */
[----:B------:R-:W-:Y:S01]  /*3c00*/  FFMA.FTZ R12, R24, R13, R26 ;  /* 0x0000000d180c7223 */ /* 0x000fe2000001001a */
        /* <DEDUP_REMOVED lines=13> */
.L_x_2998:
        /* <DEDUP_REMOVED lines=15> */
.L_x_3000:
[----:B------:R-:W-:Y:S05]  /*3dd0*/  BSYNC B0 ;  /* 0x0000000000007941 */ /* 0x000fea0003800000 */
.L_x_2999:
        /* <DEDUP_REMOVED lines=15> */
.L_x_3001:
        /* <DEDUP_REMOVED lines=15> */
.L_x_3003:
[----:B------:R-:W-:Y:S05]  /*3fc0*/  BSYNC B0 ;  /* 0x0000000000007941 */ /* 0x000fea0003800000 */
.L_x_3002:
        /* <DEDUP_REMOVED lines=19> */
.L_x_3004:
        /* <DEDUP_REMOVED lines=15> */
.L_x_3006:
[----:B------:R-:W-:Y:S05]  /*41f0*/  BSYNC B0 ;  /* 0x0000000000007941 */ /* 0x000fea0003800000 */
.L_x_3005:
        /* <DEDUP_REMOVED lines=15> */
.L_x_3007:
        /* <DEDUP_REMOVED lines=16> */
.L_x_3009:
[----:B------:R-:W-:Y:S05]  /*43f0*/  BSYNC B0 ;  /* 0x0000000000007941 */ /* 0x000fea0003800000 */
.L_x_3008:
        /* <DEDUP_REMOVED lines=19> */
.L_x_3010:
        /* <DEDUP_REMOVED lines=16> */
.L_x_3012:
[----:B------:R-:W-:Y:S05]  /*4630*/  BSYNC B0 ;  /* 0x0000000000007941 */ /* 0x000fea0003800000 */
.L_x_3011:
        /* <DEDUP_REMOVED lines=15> */
.L_x_3013:
        /* <DEDUP_REMOVED lines=15> */
.L_x_3015:
[----:B------:R-:W-:Y:S05]  /*4820*/  BSYNC B0 ;  /* 0x0000000000007941 */ /* 0x000fea0003800000 */
.L_x_3014:
        /* <DEDUP_REMOVED lines=19> */
.L_x_3016:
        /* <DEDUP_REMOVED lines=15> */
.L_x_3018:
[----:B------:R-:W-:Y:S05]  /*4a50*/  BSYNC B0 ;  /* 0x0000000000007941 */ /* 0x000fea0003800000 */
.L_x_3017:
        /* <DEDUP_REMOVED lines=15> */
.L_x_3019:
        /* <DEDUP_REMOVED lines=15> */
.L_x_3021:
[----:B------:R-:W-:Y:S05]  /*4c40*/  BSYNC B0 ;  /* 0x0000000000007941 */ /* 0x000fea0003800000 */
.L_x_3020:
[----:B------:R-:W-:Y:S01]  /*4c50*/  FADD.FTZ R46, R46, -UR6 ;  /* 0x800000062e2e7e21 */ /* 0x000fe20008010000 */
[----:B------:R-:W-:Y:S01]  /*4c60*/  FADD.FTZ R47, R47, -UR6 ;  /* 0x800000062f2f7e21 */ /* 0x000fe20008010000 */
[----:B------:R-:W-:Y:S01]  /*4c70*/  FMUL.FTZ R11, R48, UR7 ;  /* 0x00000007300b7c20 */ /* 0x000fe20008410000 */
[----:B------:R-:W-:Y:S01]  /*4c80*/  FMUL.FTZ R14, R49, UR7 ;  /* 0x00000007310e7c20 */ /* 0x000fe20008410000 */
[----:B------:R-:W-:Y:S01]  /*4c90*/  FMUL.FTZ R29, R46, UR7 ;  /* 0x000000072e1d7c20 */ /* 0x000fe20008410000 */
[----:B------:R-:W-:Y:S01]  /*4ca0*/  FMUL.FTZ R34, R47, UR7 ;  /* 0x000000072f227c20 */ /* 0x000fe20008410000 */
        /* <DEDUP_REMOVED lines=13> */
.L_x_3022:
        /* <DEDUP_REMOVED lines=15> */
.L_x_3024:
[----:B------:R-:W-:Y:S05]  /*4e70*/  BSYNC B0 ;  /* 0x0000000000007941 */ /* 0x000fea0003800000 */
.L_x_3023:
        /* <DEDUP_REMOVED lines=15> */
.L_x_3025:
        /* <DEDUP_REMOVED lines=15> */
.L_x_3027:
[----:B------:R-:W-:Y:S05]  /*5060*/  BSYNC B0 ;  /* 0x0000000000007941 */ /* 0x000fea0003800000 */
.L_x_3026:
[----:B------:R-:W-:Y:S01]  /*5070*/  IADD3 R29, R2, 0x1a0, RZ ;  /* 0x000001a0021d7810 */ /* 0x000fe20007ffe0ff */
[----:B------:R-:W-:Y:S01]  /*5080*/  FMUL.FTZ R11, R28, UR7 ;  /* 0x000000071c0b7c20 */ /* 0x000fe20008410000 */
[----:B0-----:R-:W-:Y:S01]  /*5090*/  FMUL.FTZ R12, R21, UR7 ;  /* 0x00000007150c7c20 */ /* 0x001fe20008410000 */
        /* <DEDUP_REMOVED lines=15> */
.L_x_3028:
[----:B------:R-:W-:Y:S01]  /*5190*/  ISETP.GE.U32.AND P5, PT, R29, UR14, PT ;  /* 0x0000000e1d007c0c */ /* 0x000fe2000bfa6070 */
[----:B------:R-:W-:Y:S01]  /*51a0*/  FADD.FTZ R22, R22, -UR6 ;  /* 0x8000000616167e21 */ /* 0x000fe20008010000 */
[----:B------:R-:W-:Y:S01]  /*51b0*/  FADD.FTZ R23, R23, -UR6 ;  /* 0x8000000617177e21 */ /* 0x000fe20008010000 */
[----:B------:R-:W-:Y:S01]  /*51c0*/  BSSY B0, `(.L_x_3029) ;  /* 0x0000011000007945 */ /* 0x000fe20003800000 */
[----:B------:R-:W-:Y:S01]  /*51d0*/  ISETP.GE.AND.EX P5, PT, R21, UR15, PT, P5 ;  /* 0x0000000f15007c0c */ /* 0x000fe2000bfa6350 */
[----:B------:R-:W-:Y:S01]  /*51e0*/  FMUL.FTZ R11, R22, UR7 ;  /* 0x00000007160b7c20 */ /* 0x000fe20008410000 */
[----:B------:R-:W-:Y:S02]  /*51f0*/  FMUL.FTZ R20, R23, UR7 ;  /* 0x0000000717147c20 */ /* 0x000fe40008410000 */
        /* <DEDUP_REMOVED lines=13> */
.L_x_3030:
[----:B------:R-:W-:Y:S05]  /*52d0*/  BSYNC B0 ;  /* 0x0000000000007941 */ /* 0x000fea0003800000 */
.L_x_3029:
[----:B------:R-:W-:Y:S01]  /*52e0*/  SHF.R.S32.HI R21, RZ, 0x1f, R61 ;  /* 0x0000001fff157819 */ /* 0x000fe2000001143d */
        /* <DEDUP_REMOVED lines=13> */
.L_x_3031:
[----:B------:R-:W-:Y:S01]  /*53c0*/  ISETP.GE.U32.AND P5, PT, R61, UR14, PT ;  /* 0x0000000e3d007c0c */ /* 0x000fe2000bfa6070 */
[----:B------:R-:W-:Y:S01]  /*53d0*/  FADD.FTZ R18, R18, -UR6 ;  /* 0x8000000612127e21 */ /* 0x000fe20008010000 */
[----:B------:R-:W-:Y:S01]  /*53e0*/  FADD.FTZ R19, R19, -UR6 ;  /* 0x8000000613137e21 */ /* 0x000fe20008010000 */
[----:B------:R-:W-:Y:S01]  /*53f0*/  BSSY B0, `(.L_x_3032) ;  /* 0x0000013000007945 */ /* 0x000fe20003800000 */
[----:B------:R-:W-:Y:S01]  /*5400*/  ISETP.GE.AND.EX P5, PT, R21, UR15, PT, P5 ;  /* 0x0000000f15007c0c */ /* 0x000fe2000bfa6350 */
[----:B------:R-:W-:Y:S01]  /*5410*/  FMUL.FTZ R11, R18, UR7 ;  /* 0x00000007120b7c20 */ /* 0x000fe20008410000 */
[----:B0-----:R-:W-:Y:S02]  /*5420*/  FMUL.FTZ R14, R19, UR7 ;  /* 0x00000007130e7c20 */ /* 0x001fe40008410000 */
[----:B------:R-:W-:Y:S01]  /*5430*/  ISETP.LT.U32.AND P5, PT, R69, 0x80, !P5 ;  /* 0x000000804500780c */ /* 0x000fe20006fa1070 */
[----:B------:R-:W-:Y:S01]  /*5440*/  FFMA.FTZ R24, R24, R11, R26 ;  /* 0x0000000b18187223 */ /* 0x000fe2000001001a */
[----:B------:R-:W-:-:S11]  /*5450*/  FFMA.FTZ R25, R25, R14, R27 ;  /* 0x0000000e19197223 */ /* 0x000fd6000001001b */
        /* <DEDUP_REMOVED lines=12> */
.L_x_3033:
[----:B------:R-:W-:Y:S05]  /*5520*/  BSYNC B0 ;  /* 0x0000000000007941 */ /* 0x000fea0003800000 */
.L_x_3032:
        /* <DEDUP_REMOVED lines=11> */
.L_x_3034:
        /* <DEDUP_REMOVED lines=16> */
.L_x_3036:
[----:B------:R-:W-:Y:S05]  /*56e0*/  BSYNC B0 ;  /* 0x0000000000007941 */ /* 0x000fea0003800000 */
.L_x_3035:
[----:B------:R-:W-:Y:S02]  /*56f0*/  UIADD3 UR11, UR12, UR11, URZ ;  /* 0x0000000b0c0b7290 */ /* 0x000fe4000fffe03f */
[----:B------:R-:W-:Y:S02]  /*5700*/  UIADD3 UR4, UR4, 0x1, URZ ;  /* 0x0000000104047890 */ /* 0x000fe4000fffe03f */
[----:B------:R-:W-:-:S06]  /*5710*/  UISETP.GE.AND UP0, UPT, UR11, UR5, UPT ;  /* 0x000000050b00728c */ /* 0x000fcc000bf06270 */
[----:B------:R-:W-:-:S13]  /*5720*/  PLOP3.LUT P5, PT, PT, PT, UP0, 0x40, 0x0 ;  /* 0x000000000000781c */ /* 0x000fda0003fae808 */
[----:B------:R-:W-:Y:S05]  /*5730*/  @P5 BRA `(.L_x_3037) ;  /* 0xffffffac00945947 */ /* 0x000fea000383ffff */
[----:B------:R-:W-:Y:S05]  /*5740*/  EXIT ;  /* 0x000000000000794d */ /* 0x000fea0003800000 */
.L_x_3038:
        /* <DEDUP_REMOVED lines=11> */
.L_x_3395:


//--------------------- .text._Z35group_norm_nhwc_fwd_one_pass_kernelI11Fp32IOBf16WLi64ELi8ELi128EEv26Group_norm_nhwc_fwd_params --------------------------
	.section	.text._Z35group_norm_nhwc_fwd_one_pass_kernelI11Fp32IOBf16WLi64ELi8ELi128EEv26Group_norm_nhwc_fwd_params,"ax",@progbits
	.align	128
        .global         _Z35group_norm_nhwc_fwd_one_pass_kernelI11Fp32IOBf16WLi64ELi8ELi128EEv26Group_norm_nhwc_fwd_params
        .type           _Z35group_norm_nhwc_fwd_one_pass_kernelI11Fp32IOBf16WLi64ELi8ELi128EEv26Group_norm_nhwc_fwd_params,@function
        .size           _Z35group_norm_nhwc_fwd_one_pass_kernelI11Fp32IOBf16WLi64ELi8ELi128EEv26Group_norm_nhwc_fwd_params,(.L_x_3396 - _Z35group_norm_nhwc_fwd_one_pass_kernelI11Fp32IOBf16WLi64ELi8ELi128EEv26Group_norm_nhwc_fwd_params)
        .other          _Z35group_norm_nhwc_fwd_one_pass_kernelI11Fp32IOBf16WLi64ELi8ELi128EEv26Group_norm_nhwc_fwd_params,@"STO_CUDA_ENTRY STV_DEFAULT"
_Z35group_norm_nhwc_fwd_one_pass_kernelI11Fp32IOBf16WLi64ELi8ELi128EEv26Group_norm_nhwc_fwd_params:
.text._Z35group_norm_nhwc_fwd_one_pass_kernelI11Fp32IOBf16WLi64ELi8ELi128EEv26Group_norm_nhwc_fwd_params:
        /* <DEDUP_REMOVED lines=23> */
.L_x_3057:
[----:B0-----:R-:W0:Y:S01]  /*0170*/  LDC R9, c[0x0][0x288] ;  /* 0x0000a200ff097b82 */ /* 0x001e220000000800 */
        /* <DEDUP_REMOVED lines=129> */
.L_x_3040:
[----:B------:R-:W-:Y:S05]  /*0990*/  BSYNC B0 ;  /* 0x0000000000007941 */ /* 0x000fea0003800000 */
.L_x_3039:
        /* <DEDUP_REMOVED lines=28> */
.L_x_3043:
[----:B0-----:R-:W2:Y:S04]  /*0b60*/  LDG.E.STRONG.GPU R9, desc[UR8][R10.64] ;  /* 0x000000080a097981 */ /* 0x001ea8000c1ef900 */
[----:B--2---:R-:W-:Y:S01]  /*0b70*/  CCTL.IVALL ;  /* 0x00000000ff00798f */ /* 0x004fe20002000000 */
[----:B------:R-:W-:Y:S05]  /*0b80*/  YIELD ;  /* 0x0000000000007946 */ /* 0x000fea0003800000 */
[----:B------:R-:W-:-:S13]  /*0b90*/  ISETP.NE.AND P0, PT, R9, R20, PT ;  /* 0x000000140900720c */ /* 0x000fda0003f05270 */
[----:B------:R-:W-:Y:S05]  /*0ba0*/  @P0 BRA `(.L_x_3043) ;  /* 0xfffffffc00ec0947 */ /* 0x000fea000383ffff */
.L_x_3042:
        /* <DEDUP_REMOVED lines=17> */
.L_x_3047:
        /* <DEDUP_REMOVED lines=115> */
.L_x_3046:
        /* <DEDUP_REMOVED lines=61> */
.L_x_3048:
[----:B------:R-:W-:-:S13]  /*17c0*/  ISETP.NE.OR P0, PT, R9, RZ, P0 ;  /* 0x000000ff0900720c */ /* 0x000fda0000705670 */
[----:B------:R-:W-:Y:S05]  /*17d0*/  @!P0 BRA `(.L_x_3044) ;  /* 0x00000000007c8947 */ /* 0x000fea0003800000 */
.L_x_3045:
        /* <DEDUP_REMOVED lines=31> */
.L_x_3044:
        /* <DEDUP_REMOVED lines=11> */
.L_x_3050:
[----:B------:R-:W-:Y:S05]  /*1a80*/  BSYNC B0 ;  /* 0x0000000000007941 */ /* 0x000fea0003800000 */
.L_x_3049:
        /* <DEDUP_REMOVED lines=16> */
.L_x_3041:
        /* <DEDUP_REMOVED lines=20> */
[----:B------:R-:W-:Y:S01]  /*1cd0*/  @!P2 STS.64 [UR5+0x30], R12 ;  /* 0x0000300cff00a988 */ /* 0x000fe20008000a05 */
[----:B0-----:R-:W-:-:S05]  /*1ce0*/  @!P0 IMAD.WIDE R8, R6, 0x8, R8 ;  /* 0x0000000806088825 */ /* 0x001fca00078e0208 */
[----:B------:R0:W-:Y:S01]  /*1cf0*/  @!P0 STG.E.64 desc[UR8][R8.64], R10 ;  /* 0x0000000a08008986 */ /* 0x0001e2000c101b08 */
[----:B------:R-:W-:Y:S01]  /*1d00*/  BAR.SYNC.DEFER_BLOCKING 0x0 ;  /* 0x0000000000007b1d */ /* 0x000fe20000010000 */
[----:B0-----:R-:W-:-:S07]  /*1d10*/  HFMA2.MMA R9, -RZ, RZ, 1.875, 0 ;  /* 0x3f800000ff097435 */ /* 0x001fce00000001ff */
[----:B------:R-:W0:Y:S01]  /*1d20*/  LDC R8, c[0x0][0x294] ;  /* 0x0000a500ff087b82 */ /* 0x000e220000000800 */
[----:B------:R-:W2:Y:S04]  /*1d30*/  LDG.E.U16 R29, desc[UR8][R20.64] ;  /* 0x00000008141d7981 */ /* 0x000ea8000c1e1500 */
[----:B------:R-:W3:Y:S04]  /*1d40*/  LDG.E.U16 R28, desc[UR8][R18.64] ;  /* 0x00000008121c7981 */ /* 0x000ee8000c1e1500 */
[----:B------:R-:W1:Y:S04]  /*1d50*/  LDS.64 R26, [UR5+0x30] ;  /* 0x00003005ff1a7984 */ /* 0x000e680008000a00 */
[----:B------:R-:W4:Y:S04]  /*1d60*/  LDG.E.U16 R20, desc[UR8][R20.64+0x2] ;  /* 0x0000020814147981 */ /* 0x000f28000c1e1500 */
[----:B------:R3:W5:Y:S01]  /*1d70*/  LDG.E.U16 R18, desc[UR8][R18.64+0x2] ;  /* 0x0000020812127981 */ /* 0x000762000c1e1500 */
[----:B-1----:R-:W-:-:S04]  /*1d80*/  FMUL.FTZ R11, R26, UR11 ;  /* 0x0000000b1a0b7c20 */ /* 0x002fc80008410000 */
[----:B------:R-:W-:-:S04]  /*1d90*/  FMUL.FTZ R26, R11, R11 ;  /* 0x0000000b0b1a7220 */ /* 0x000fc80000410000 */
[----:B------:R-:W-:-:S05]  /*1da0*/  FFMA.FTZ R26, R27, UR11, -R26 ;  /* 0x0000000b1b1a7c23 */ /* 0x000fca000801081a */
[----:B------:R-:W-:-:S13]  /*1db0*/  FSETP.GTU.FTZ.AND P0, PT, R26, RZ, PT ;  /* 0x000000ff1a00720b */ /* 0x000fda0003f1c000 */
[----:B------:R-:W1:Y:S01]  /*1dc0*/  @P0 LDC R13, c[0x0][0x238] ;  /* 0x00008e00ff0d0b82 */ /* 0x000e620000000800 */
[C---:B------:R-:W-:Y:S01]  /*1dd0*/  FADD.FTZ R12, -R11.reuse, R14 ;  /* 0x0000000e0b0c7221 */ /* 0x040fe20000010100 */
[----:B------:R-:W-:Y:S01]  /*1de0*/  FADD.FTZ R10, -R11, R16 ;  /* 0x000000100b0a7221 */ /* 0x000fe20000010100 */
[----:B-1----:R-:W-:-:S04]  /*1df0*/  @P0 FADD.FTZ R13, R26, R13 ;  /* 0x0000000d1a0d0221 */ /* 0x002fc80000010000 */
[----:B------:R-:W1:Y:S01]  /*1e00*/  @P0 MUFU.RSQ R9, R13 ;  /* 0x0000000d00090308 */ /* 0x000e620000001400 */
[----:B------:R-:W-:Y:S01]  /*1e10*/  ISETP.NE.AND P0, PT, RZ, UR10, PT ;  /* 0x0000000aff007c0c */ /* 0x000fe2000bf05270 */
[C---:B------:R-:W-:Y:S01]  /*1e20*/  FADD.FTZ R26, -R11.reuse, R15 ;  /* 0x0000000f0b1a7221 */ /* 0x040fe20000010100 */
[----:B------:R-:W-:Y:S01]  /*1e30*/  FADD.FTZ R11, -R11, R17 ;  /* 0x000000110b0b7221 */ /* 0x000fe20000010100 */
[----:B------:R-:W-:-:S05]  /*1e40*/  SHF.R.U32.HI R17, RZ, 0x2, R2 ;  /* 0x00000002ff117819 */ /* 0x000fca0000011602 */
[----:B0-----:R-:W-:Y:S02]  /*1e50*/  IMAD R17, R8, UR7, R17 ;  /* 0x0000000708117c24 */ /* 0x001fe4000f8e0211 */
[-C--:B-1----:R-:W-:Y:S01]  /*1e60*/  FMUL.FTZ R12, R12, R9.reuse ;  /* 0x000000090c0c7220 */ /* 0x082fe20000410000 */
[-C--:B------:R-:W-:Y:S01]  /*1e70*/  FMUL.FTZ R26, R26, R9.reuse ;  /* 0x000000091a1a7220 */ /* 0x080fe20000410000 */
[----:B--2---:R-:W-:Y:S02]  /*1e80*/  SHF.L.U32 R14, R29, 0x10, RZ ;  /* 0x000000101d0e7819 */ /* 0x004fe400000006ff */
[----:B---3--:R-:W-:Y:S02]  /*1e90*/  SHF.L.U32 R19, R28, 0x10, RZ ;  /* 0x000000101c137819 */ /* 0x008fe400000006ff */
[----:B----4-:R-:W-:Y:S02]  /*1ea0*/  SHF.L.U32 R15, R20, 0x10, RZ ;  /* 0x00000010140f7819 */ /* 0x010fe400000006ff */
[----:B-----5:R-:W-:Y:S01]  /*1eb0*/  SHF.L.U32 R16, R18, 0x10, RZ ;  /* 0x0000001012107819 */ /* 0x020fe200000006ff */
[-C--:B------:R-:W-:Y:S01]  /*1ec0*/  FMUL.FTZ R20, R10, R9.reuse ;  /* 0x000000090a147220 */ /* 0x080fe20000410000 */
[----:B------:R-:W-:Y:S01]  /*1ed0*/  FMUL.FTZ R18, R11, R9 ;  /* 0x000000090b127220 */ /* 0x000fe20000410000 */
[----:B------:R-:W-:-:S02]  /*1ee0*/  FFMA.FTZ R8, R14, R12, R19 ;  /* 0x0000000c0e087223 */ /* 0x000fc40000010013 */
        /* <DEDUP_REMOVED lines=12> */
.L_x_3051:
        /* <DEDUP_REMOVED lines=13> */
.L_x_3053:
[----:B------:R-:W-:Y:S05]  /*2080*/  BSYNC B0 ;  /* 0x0000000000007941 */ /* 0x000fea0003800000 */
.L_x_3052:
[----:B------:R-:W-:Y:S01]  /*2090*/  FFMA.FTZ R14, R14, R20, R19 ;  /* 0x000000140e0e7223 */ /* 0x000fe20000010013 */
[----:B------:R-:W-:Y:S01]  /*20a0*/  IADD3 R7, R17, 0x20, RZ ;  /* 0x0000002011077810 */ /* 0x000fe20007ffe0ff */
        /* <DEDUP_REMOVED lines=12> */
.L_x_3054:
        /* <DEDUP_REMOVED lines=17> */
.L_x_3056:
[----:B------:R-:W-:Y:S05]  /*2280*/  BSYNC B0 ;  /* 0x0000000000007941 */ /* 0x000fea0003800000 */
.L_x_3055:
[----:B------:R-:W-:Y:S02]  /*2290*/  IADD3 R6, R3, R6, RZ ;  /* 0x0000000603067210 */ /* 0x000fe40007ffe0ff */
[----:B------:R-:W-:Y:S02]  /*22a0*/  IADD3 R4, R4, 0x1, RZ ;  /* 0x0000000104047810 */ /* 0x000fe40007ffe0ff */
[----:B------:R-:W-:-:S13]  /*22b0*/  ISETP.GE.AND P0, PT, R6, UR4, PT ;  /* 0x0000000406007c0c */ /* 0x000fda000bf06270 */
[----:B------:R-:W-:Y:S05]  /*22c0*/  @!P0 BRA `(.L_x_3057) ;  /* 0xffffffdc00a88947 */ /* 0x000fea000383ffff */
[----:B------:R-:W-:Y:S05]  /*22d0*/  EXIT ;  /* 0x000000000000794d */ /* 0x000fea0003800000 */
.L_x_3058:
        /* <DEDUP_REMOVED lines=10> */
.L_x_3396:


//--------------------- .text._Z35group_norm_nhwc_fwd_one_pass_kernelI11Fp32IOBf16WLi128ELi8ELi128EEv26Group_norm_nhwc_fwd_params --------------------------
	.section	.text._Z35group_norm_nhwc_fwd_one_pass_kernelI11Fp32IOBf16WLi128ELi8ELi128EEv26Group_norm_nhwc_fwd_params,"ax",@progbits
	.align	128
        .global         _Z35group_norm_nhwc_fwd_one_pass_kernelI11Fp32IOBf16WLi128ELi8ELi128EEv26Group_norm_nhwc_fwd_params
        .type           _Z35group_norm_nhwc_fwd_one_pass_kernelI11Fp32IOBf16WLi128ELi8ELi128EEv26Group_norm_nhwc_fwd_params,@function
        .size           _Z35group_norm_nhwc_fwd_one_pass_kernelI11Fp32IOBf16WLi128ELi8ELi128EEv26Group_norm_nhwc_fwd_params,(.L_x_3397 - _Z35group_norm_nhwc_fwd_one_pass_kernelI11Fp32IOBf16WLi128ELi8ELi128EEv26Group_norm_nhwc_fwd_params)
        .other          _Z35group_norm_nhwc_fwd_one_pass_kernelI11Fp32IOBf16WLi128ELi8ELi128EEv26Group_norm_nhwc_fwd_params,@"STO_CUDA_ENTRY STV_DEFAULT"
_Z35group_norm_nhwc_fwd_one_pass_kernelI11Fp32IOBf16WLi128ELi8ELi128EEv26Group_norm_nhwc_fwd_params:
.text._Z35group_norm_nhwc_fwd_one_pass_kernelI11Fp32IOBf16WLi128ELi8ELi128EEv26Group_norm_nhwc_fwd_params:
        /* <DEDUP_REMOVED lines=8> */
[----:B------:R-:W0:Y:S01]  /*0080*/  S2UR UR8, SR_CTAID.X ;  /* 0x00000000000879c3 */ /* 0x000e220000002500 */
[----:B------:R-:W-:Y:S01]  /*0090*/  HFMA2.MMA R29, -RZ, RZ, 0, 0 ;  /* 0x00000000ff1d7435 */ /* 0x000fe200000001ff */
[----:B------:R-:W-:Y:S01]  /*00a0*/  MOV R28, R0 ;  /* 0x00000000001c7202 */ /* 0x000fe20000000f00 */
[----:B------:R-:W-:-:S05]  /*00b0*/  ULDC.64 UR6, c[0x0][0x208] ;  /* 0x0000820000067ab9 */ /* 0x000fca0000000a00 */
[----:B------:R-:W1:Y:S04]  /*00c0*/  LDC R2, c[0x0][0x10] ;  /* 0x00000400ff027b82 */ /* 0x000e680000000800 */
.L_x_3083:
[----:B------:R-:W2:Y:S01]  /*00d0*/  LDC R3, c[0x0][0x288] ;  /* 0x0000a200ff037b82 */ /* 0x000ea20000000800 */
[----:B------:R-:W3:Y:S01]  /*00e0*/  S2R R26, SR_TID.X ;  /* 0x00000000001a7919 */ /* 0x000ee20000002100 */
[----:B------:R-:W-:Y:S01]  /*00f0*/  ULDC.64 UR10, c[0x0][0x278] ;  /* 0x00009e00000a7ab9 */ /* 0x000fe20000000a00 */
[----:B------:R-:W-:-:S05]  /*0100*/  ULDC.64 UR4, c[0x0][0x280] ;  /* 0x0000a00000047ab9 */ /* 0x000fca0000000a00 */
[----:B0-----:R-:W0:Y:S01]  /*0110*/  LDC R10, c[0x0][0x294] ;  /* 0x0000a500ff0a7b82 */ /* 0x001e220000000800 */
[----:B-12---:R-:W-:Y:S02]  /*0120*/  IABS R7, R3 ;  /* 0x0000000300077213 */ /* 0x006fe40000000000 */
[----:B------:R-:W-:Y:S02]  /*0130*/  ISETP.NE.AND P2, PT, R3, RZ, PT ;  /* 0x000000ff0300720c */ /* 0x000fe40003f45270 */
[----:B------:R-:W2:Y:S01]  /*0140*/  I2F.RP R6, R7 ;  /* 0x0000000700067306 */ /* 0x000ea20000209400 */
[----:B---3--:R-:W-:-:S05]  /*0150*/  SHF.R.U32.HI R15, RZ, 0x2, R26 ;  /* 0x00000002ff0f7819 */ /* 0x008fca000001161a */
[----:B0-----:R-:W-:Y:S02]  /*0160*/  IMAD R15, R10, UR8, R15 ;  /* 0x000000080a0f7c24 */ /* 0x001fe4000f8e020f */
[----:B--2---:R-:W0:Y:S03]  /*0170*/  MUFU.RCP R6, R6 ;  /* 0x0000000600067308 */ /* 0x004e260000001000 */
[C---:B------:R-:W-:Y:S02]  /*0180*/  IADD3 R19, R15.reuse, 0x20, RZ ;  /* 0x000000200f137810 */ /* 0x040fe40007ffe0ff */
[C---:B------:R-:W-:Y:S02]  /*0190*/  ISETP.GE.U32.AND P0, PT, R15.reuse, UR10, PT ;  /* 0x0000000a0f007c0c */ /* 0x040fe4000bf06070 */
[----:B------:R-:W-:-:S04]  /*01a0*/  IADD3 R16, R15, 0x60, RZ ;  /* 0x000000600f107810 */ /* 0x000fc80007ffe0ff */
[----:B------:R-:W-:Y:S02]  /*01b0*/  SHF.R.S32.HI R18, RZ, 0x1f, R16 ;  /* 0x0000001fff127819 */ /* 0x000fe40000011410 */
[----:B0-----:R-:W-:-:S04]  /*01c0*/  IADD3 R4, R6, 0xffffffe, RZ ;  /* 0x0ffffffe06047810 */ /* 0x001fc80007ffe0ff */
[----:B------:R0:W2:Y:S02]  /*01d0*/  F2I.FTZ.U32.TRUNC.NTZ R5, R4 ;  /* 0x0000000400057305 */ /* 0x0000a4000021f000 */
[----:B0-----:R-:W-:Y:S02]  /*01e0*/  MOV R4, RZ ;  /* 0x000000ff00047202 */ /* 0x001fe40000000f00 */
[----:B--2---:R-:W-:-:S05]  /*01f0*/  IADD3 R8, RZ, -R5, RZ ;  /* 0x80000005ff087210 */ /* 0x004fca0007ffe0ff */
[----:B------:R-:W-:Y:S01]  /*0200*/  IMAD R9, R8, R7, RZ ;  /* 0x0000000708097224 */ /* 0x000fe200078e02ff */
[----:B------:R-:W-:-:S03]  /*0210*/  IABS R8, R28 ;  /* 0x0000001c00087213 */ /* 0x000fc60000000000 */
[----:B------:R-:W-:Y:S01]  /*0220*/  IMAD.HI.U32 R5, R5, R9, R4 ;  /* 0x0000000905057227 */ /* 0x000fe200078e0004 */
[----:B------:R-:W-:-:S05]  /*0230*/  SHF.R.S32.HI R9, RZ, 0x1f, R19 ;  /* 0x0000001fff097819 */ /* 0x000fca0000011413 */
[----:B------:R-:W-:-:S05]  /*0240*/  IMAD.HI.U32 R5, R5, R8, RZ ;  /* 0x0000000805057227 */ /* 0x000fca00078e00ff */
[----:B------:R-:W-:-:S05]  /*0250*/  IADD3 R6, -R5, RZ, RZ ;  /* 0x000000ff05067210 */ /* 0x000fca0007ffe1ff */
[----:B------:R-:W-:-:S05]  /*0260*/  IMAD R4, R7, R6, R8 ;  /* 0x0000000607047224 */ /* 0x000fca00078e0208 */
[----:B------:R-:W-:-:S13]  /*0270*/  ISETP.GT.U32.AND P1, PT, R7, R4, PT ;  /* 0x000000040700720c */ /* 0x000fda0003f24070 */
[-C--:B------:R-:W-:Y:S02]  /*0280*/  @!P1 IADD3 R4, R4, -R7.reuse, RZ ;  /* 0x8000000704049210 */ /* 0x080fe40007ffe0ff */
[----:B------:R-:W-:Y:S02]  /*0290*/  @!P1 IADD3 R5, R5, 0x1, RZ ;  /* 0x0000000105059810 */ /* 0x000fe40007ffe0ff */
[----:B------:R-:W-:Y:S02]  /*02a0*/  ISETP.GE.U32.AND P4, PT, R4, R7, PT ;  /* 0x000000070400720c */ /* 0x000fe40003f86070 */
[----:B------:R-:W-:Y:S02]  /*02b0*/  LOP3.LUT R4, R28, R3, RZ, 0x3c, !PT ;  /* 0x000000031c047212 */ /* 0x000fe400078e3cff */
[----:B------:R-:W-:Y:S02]  /*02c0*/  SHF.R.S32.HI R7, RZ, 0x1f, R15 ;  /* 0x0000001fff077819 */ /* 0x000fe4000001140f */
[----:B------:R-:W-:-:S02]  /*02d0*/  ISETP.GE.AND P3, PT, R4, RZ, PT ;  /* 0x000000ff0400720c */ /* 0x000fc40003f66270 */
[----:B------:R-:W-:Y:S02]  /*02e0*/  ISETP.GE.U32.AND P1, PT, R19, UR10, PT ;  /* 0x0000000a13007c0c */ /* 0x000fe4000bf26070 */
[----:B------:R-:W-:Y:S02]  /*02f0*/  ISETP.GE.AND.EX P0, PT, R7, UR11, PT, P0 ;  /* 0x0000000b07007c0c */ /* 0x000fe4000bf06300 */
[----:B------:R-:W-:Y:S02]  /*0300*/  ISETP.GE.AND.EX P1, PT, R9, UR11, PT, P1 ;  /* 0x0000000b09007c0c */ /* 0x000fe4000bf26310 */
[----:B------:R-:W-:Y:S02]  /*0310*/  @P4 IADD3 R5, R5, 0x1, RZ ;  /* 0x0000000105054810 */ /* 0x000fe40007ffe0ff */
[----:B------:R-:W-:Y:S02]  /*0320*/  ISETP.GT.U32.OR P0, PT, R26, 0x7f, P0 ;  /* 0x0000007f1a00780c */ /* 0x000fe40000704470 */
[----:B------:R-:W-:-:S02]  /*0330*/  MOV R23, R5 ;  /* 0x0000000500177202 */ /* 0x000fc40000000f00 */
[C---:B------:R-:W-:Y:S02]  /*0340*/  ISETP.GT.U32.OR P1, PT, R26.reuse, 0x7f, P1 ;  /* 0x0000007f1a00780c */ /* 0x040fe40000f24470 */
[----:B------:R-:W-:Y:S02]  /*0350*/  @!P3 IADD3 R23, -R23, RZ, RZ ;  /* 0x000000ff1717b210 */ /* 0x000fe40007ffe1ff */
[----:B------:R-:W-:Y:S02]  /*0360*/  @!P2 LOP3.LUT R23, RZ, R3, RZ, 0x33, !PT ;  /* 0x00000003ff17a212 */ /* 0x000fe400078e33ff */
[----:B------:R-:W-:Y:S02]  /*0370*/  SHF.L.U32 R4, R26, 0x1, RZ ;  /* 0x000000011a047819 */ /* 0x000fe400000006ff */
[----:B------:R-:W-:Y:S01]  /*0380*/  IADD3 R5, -R23, RZ, RZ ;  /* 0x000000ff17057210 */ /* 0x000fe20007ffe1ff */
[----:B------:R-:W0:Y:S01]  /*0390*/  @!P0 LDC.64 R12, c[0x0][0x270] ;  /* 0x00009c00ff0c8b82 */ /* 0x000e220000000a00 */
[----:B------:R-:W-:-:S02]  /*03a0*/  LOP3.LUT R24, R4, 0x6, RZ, 0xc0, !PT ;  /* 0x0000000604187812 */ /* 0x000fc400078ec0ff */
[----:B------:R-:W-:Y:S01]  /*03b0*/  SHF.R.S32.HI R6, RZ, 0x1f, R23 ;  /* 0x0000001fff067819 */ /* 0x000fe20000011417 */
[----:B------:R-:W-:Y:S01]  /*03c0*/  IMAD R3, R3, R5, R28 ;  /* 0x0000000503037224 */ /* 0x000fe200078e021c */
[----:B------:R-:W-:-:S03]  /*03d0*/  ISETP.GE.U32.AND P3, PT, R16, UR10, PT ;  /* 0x0000000a10007c0c */ /* 0x000fc6000bf66070 */
[----:B------:R-:W2:Y:S01]  /*03e0*/  @!P1 LDC.64 R4, c[0x0][0x270] ;  /* 0x00009c00ff049b82 */ /* 0x000ea20000000a00 */
[----:B------:R-:W-:Y:S01]  /*03f0*/  LEA R24, R3, R24, 0x3 ;  /* 0x0000001803187211 */ /* 0x000fe200078e18ff */
[----:B------:R-:W-:Y:S01]  /*0400*/  IMAD R6, R6, UR4, RZ ;  /* 0x0000000406067c24 */ /* 0x000fe2000f8e02ff */
[----:B------:R-:W-:Y:S02]  /*0410*/  IADD3 R3, R15, 0x40, RZ ;  /* 0x000000400f037810 */ /* 0x000fe40007ffe0ff */
[----:B------:R-:W-:Y:S01]  /*0420*/  SHF.R.S32.HI R25, RZ, 0x1f, R24 ;  /* 0x0000001fff197819 */ /* 0x000fe20000011418 */
[----:B------:R-:W-:Y:S01]  /*0430*/  IMAD R21, R23, UR5, R6 ;  /* 0x0000000517157c24 */ /* 0x000fe2000f8e0206 */
[----:B------:R-:W-:Y:S01]  /*0440*/  ISETP.GE.U32.AND P2, PT, R3, UR10, PT ;  /* 0x0000000a03007c0c */ /* 0x000fe2000bf46070 */
[----:B------:R-:W3:Y:S01]  /*0450*/  @!P0 LDC.64 R10, c[0x0][0x220] ;  /* 0x00008800ff0a8b82 */ /* 0x000ee20000000a00 */
[----:B------:R-:W-:Y:S01]  /*0460*/  SHF.R.S32.HI R17, RZ, 0x1f, R3 ;  /* 0x0000001fff117819 */ /* 0x000fe20000011403 */
[----:B------:R-:W-:Y:S01]  /*0470*/  IMAD.WIDE.U32 R22, R23, UR4, R24 ;  /* 0x0000000417167c25 */ /* 0x000fe2000f8e0018 */
[----:B------:R-:W-:-:S02]  /*0480*/  ISETP.GE.AND.EX P3, PT, R18, UR11, PT, P3 ;  /* 0x0000000b12007c0c */ /* 0x000fc4000bf66330 */
[----:B------:R-:W-:Y:S02]  /*0490*/  ISETP.GE.AND.EX P2, PT, R17, UR11, PT, P2 ;  /* 0x0000000b11007c0c */ /* 0x000fe4000bf46320 */
[----:B------:R-:W-:Y:S01]  /*04a0*/  IADD3 R21, R23, R21, RZ ;  /* 0x0000001517157210 */ /* 0x000fe20007ffe0ff */
[----:B0-----:R-:W-:Y:S01]  /*04b0*/  @!P0 IMAD R6, R7, R12, RZ ;  /* 0x0000000c07068224 */ /* 0x001fe200078e02ff */
[C---:B------:R-:W-:Y:S02]  /*04c0*/  ISETP.GT.U32.OR P2, PT, R26.reuse, 0x7f, P2 ;  /* 0x0000007f1a00780c */ /* 0x040fe40001744470 */
[----:B------:R-:W-:Y:S01]  /*04d0*/  @!P0 MOV R20, R22 ;  /* 0x0000001600148202 */ /* 0x000fe20000000f00 */
[----:B------:R-:W-:Y:S01]  /*04e0*/  @!P0 IMAD R13, R15, R13, R6 ;  /* 0x0000000d0f0d8224 */ /* 0x000fe200078e0206 */
[----:B------:R-:W-:Y:S01]  /*04f0*/  ISETP.GT.U32.OR P3, PT, R26, 0x7f, P3 ;  /* 0x0000007f1a00780c */ /* 0x000fe20001f64470 */
[----:B------:R-:W0:Y:S01]  /*0500*/  @!P1 LDC.64 R6, c[0x0][0x220] ;  /* 0x00008800ff069b82 */ /* 0x000e220000000a00 */
[----:B--2---:R-:W-:-:S02]  /*0510*/  @!P1 IMAD R14, R9, R4, RZ ;  /* 0x00000004090e9224 */ /* 0x004fc400078e02ff */
[----:B------:R-:W-:Y:S01]  /*0520*/  @!P0 IMAD.WIDE.U32 R8, R15, R12, R20 ;  /* 0x0000000c0f088225 */ /* 0x000fe200078e0014 */
[----:B------:R-:W-:-:S03]  /*0530*/  @!P1 MOV R15, R21 ;  /* 0x00000015000f9202 */ /* 0x000fc60000000f00 */
[----:B------:R-:W-:Y:S01]  /*0540*/  @!P1 IMAD R12, R19, R5, R14 ;  /* 0x00000005130c9224 */ /* 0x000fe200078e020e */
[----:B------:R-:W-:Y:S02]  /*0550*/  @!P1 MOV R14, R22 ;  /* 0x00000016000e9202 */ /* 0x000fe40000000f00 */
[----:B------:R-:W-:Y:S02]  /*0560*/  @!P0 IADD3 R13, R9, R13, RZ ;  /* 0x0000000d090d8210 */ /* 0x000fe40007ffe0ff */
[C---:B---3--:R-:W-:Y:S01]  /*0570*/  @!P0 LEA R10, P4, R8.reuse, R10, 0x2 ;  /* 0x0000000a080a8211 */ /* 0x048fe200078810ff */
[----:B------:R-:W-:Y:S02]  /*0580*/  @!P1 IMAD.WIDE.U32 R4, R19, R4, R14 ;  /* 0x0000000413049225 */ /* 0x000fe400078e000e */
[----:B------:R-:W2:Y:S01]  /*0590*/  @!P2 LDC.64 R14, c[0x0][0x270] ;  /* 0x00009c00ff0eab82 */ /* 0x000ea20000000a00 */
[----:B------:R-:W-:Y:S02]  /*05a0*/  @!P0 LEA.HI.X R11, R8, R11, R13, 0x2, P4 ;  /* 0x0000000b080b8211 */ /* 0x000fe400020f140d */
[----:B------:R-:W-:-:S05]  /*05b0*/  @!P1 IADD3 R5, R5, R12, RZ ;  /* 0x0000000c05059210 */ /* 0x000fca0007ffe0ff */
[----:B------:R-:W3:Y:S01]  /*05c0*/  @!P2 LDC.64 R8, c[0x0][0x220] ;  /* 0x00008800ff08ab82 */ /* 0x000ee20000000a00 */
[----:B0-----:R-:W-:-:S04]  /*05d0*/  @!P1 LEA R6, P4, R4, R6, 0x2 ;  /* 0x0000000604069211 */ /* 0x001fc800078810ff */
[----:B------:R-:W-:Y:S02]  /*05e0*/  @!P1 LEA.HI.X R7, R4, R7, R5, 0x2, P4 ;  /* 0x0000000704079211 */ /* 0x000fe400020f1405 */
[----:B------:R-:W-:Y:S01]  /*05f0*/  @!P2 MOV R5, R21 ;  /* 0x000000150005a202 */ /* 0x000fe20000000f00 */
[----:B------:R-:W0:Y:S01]  /*0600*/  @!P3 LDC.64 R12, c[0x0][0x270] ;  /* 0x00009c00ff0cbb82 */ /* 0x000e220000000a00 */
[----:B--2---:R-:W-:-:S04]  /*0610*/  @!P2 IMAD R4, R17, R14, RZ ;  /* 0x0000000e1104a224 */ /* 0x004fc800078e02ff */
[----:B------:R-:W-:Y:S01]  /*0620*/  @!P2 IMAD R17, R3, R15, R4 ;  /* 0x0000000f0311a224 */ /* 0x000fe200078e0204 */
[----:B------:R-:W-:-:S05]  /*0630*/  @!P2 MOV R4, R22 ;  /* 0x000000160004a202 */ /* 0x000fca0000000f00 */
[----:B------:R-:W-:Y:S02]  /*0640*/  @!P2 IMAD.WIDE.U32 R14, R3, R14, R4 ;  /* 0x0000000e030ea225 */ /* 0x000fe400078e0004 */
[----:B------:R-:W2:Y:S03]  /*0650*/  @!P3 LDC.64 R4, c[0x0][0x220] ;  /* 0x00008800ff04bb82 */ /* 0x000ea60000000a00 */
[----:B------:R-:W-:Y:S01]  /*0660*/  @!P2 IADD3 R17, R15, R17, RZ ;  /* 0x000000110f11a210 */ /* 0x000fe20007ffe0ff */
[----:B0-----:R-:W-:Y:S01]  /*0670*/  @!P3 IMAD R3, R18, R12, RZ ;  /* 0x0000000c1203b224 */ /* 0x001fe200078e02ff */
[----:B---3--:R-:W-:Y:S02]  /*0680*/  @!P2 LEA R8, P4, R14, R8, 0x2 ;  /* 0x000000080e08a211 */ /* 0x008fe400078810ff */
[----:B------:R-:W-:Y:S02]  /*0690*/  CS2R R18, SRZ ;  /* 0x0000000000127805 */ /* 0x000fe4000001ff00 */
[----:B------:R-:W-:Y:S01]  /*06a0*/  @!P3 MOV R15, R21 ;  /* 0x00000015000fb202 */ /* 0x000fe20000000f00 */
[----:B------:R-:W-:Y:S01]  /*06b0*/  @!P3 IMAD R3, R16, R13, R3 ;  /* 0x0000000d1003b224 */ /* 0x000fe200078e0203 */
[----:B------:R-:W-:-:S02]  /*06c0*/  @!P2 LEA.HI.X R9, R14, R9, R17, 0x2, P4 ;  /* 0x000000090e09a211 */ /* 0x000fc400020f1411 */
[----:B------:R-:W-:Y:S01]  /*06d0*/  @!P3 MOV R14, R22 ;  /* 0x00000016000eb202 */ /* 0x000fe20000000f00 */
[----:B------:R0:W3:Y:S04]  /*06e0*/  @!P0 LDG.E.64 R18, desc[UR6][R10.64] ;  /* 0x000000060a128981 */ /* 0x0000e8000c1e1b00 */
[----:B------:R-:W-:Y:S01]  /*06f0*/  @!P3 IMAD.WIDE.U32 R12, R16, R12, R14 ;  /* 0x0000000c100cb225 */ /* 0x000fe200078e000e */
[----:B------:R-:W-:Y:S02]  /*0700*/  CS2R R16, SRZ ;  /* 0x0000000000107805 */ /* 0x000fe4000001ff00 */
[----:B0-----:R-:W-:Y:S02]  /*0710*/  CS2R R10, SRZ ;  /* 0x00000000000a7805 */ /* 0x001fe4000001ff00 */
[----:B------:R-:W-:-:S02]  /*0720*/  @!P3 IADD3 R3, R13, R3, RZ ;  /* 0x000000030d03b210 */ /* 0x000fc40007ffe0ff */
[----:B------:R-:W4:Y:S01]  /*0730*/  @!P1 LDG.E.64 R16, desc[UR6][R6.64] ;  /* 0x0000000606109981 */ /* 0x000f22000c1e1b00 */
[----:B--2---:R-:W-:-:S03]  /*0740*/  @!P3 LEA R4, P0, R12, R4, 0x2 ;  /* 0x000000040c04b211 */ /* 0x004fc600078010ff */
[----:B------:R0:W2:Y:S01]  /*0750*/  @!P2 LDG.E.64 R10, desc[UR6][R8.64] ;  /* 0x00000006080aa981 */ /* 0x0000a2000c1e1b00 */
[----:B------:R-:W-:Y:S02]  /*0760*/  @!P3 LEA.HI.X R5, R12, R5, R3, 0x2, P0 ;  /* 0x000000050c05b211 */ /* 0x000fe400000f1403 */
[----:B0-----:R-:W-:-:S06]  /*0770*/  CS2R R8, SRZ ;  /* 0x0000000000087805 */ /* 0x001fcc000001ff00 */
[----:B------:R0:W5:Y:S01]  /*0780*/  @!P3 LDG.E.64 R8, desc[UR6][R4.64] ;  /* 0x000000060408b981 */ /* 0x000162000c1e1b00 */
        /* <DEDUP_REMOVED lines=11> */
[----:B------:R-:W-:-:S03]  /*0840*/  FADD.FTZ R12, RZ, R12 ;  /* 0x0000000cff0c7221 */ /* 0x000fc60000010000 */
[----:B------:R-:W-:Y:S01]  /*0850*/  FADD.FTZ R13, RZ, R13 ;  /* 0x0000000dff0d7221 */ /* 0x000fe20000010000 */
[----:B----4-:R-:W-:Y:S01]  /*0860*/  FMUL.FTZ R15, R17, R17 ;  /* 0x00000011110f7220 */ /* 0x010fe20000410000 */
[----:B------:R-:W-:-:S03]  /*0870*/  FADD.FTZ R7, R16, R17 ;  /* 0x0000001110077221 */ /* 0x000fc60000010000 */
[----:B------:R-:W-:Y:S01]  /*0880*/  FFMA.FTZ R6, R16, R16, R15 ;  /* 0x0000001010067223 */ /* 0x000fe2000001000f */
[----:B--2---:R-:W-:Y:S01]  /*0890*/  FMUL.FTZ R15, R11, R11 ;  /* 0x0000000b0b0f7220 */ /* 0x004fe20000410000 */
[----:B------:R-:W-:Y:S01]  /*08a0*/  FADD.FTZ R7, R12, R7 ;  /* 0x000000070c077221 */ /* 0x000fe20000010000 */
[C---:B0-----:R-:W-:Y:S01]  /*08b0*/  FADD.FTZ R4, R10.reuse, R11 ;  /* 0x0000000b0a047221 */ /* 0x041fe20000010000 */
[----:B------:R-:W-:Y:S01]  /*08c0*/  FADD.FTZ R6, R13, R6 ;  /* 0x000000060d067221 */ /* 0x000fe20000010000 */
[----:B------:R-:W-:Y:S02]  /*08d0*/  FFMA.FTZ R15, R10, R10, R15 ;  /* 0x0000000a0a0f7223 */ /* 0x000fe4000001000f */
[----:B------:R-:W-:Y:S02]  /*08e0*/  FADD.FTZ R4, R7, R4 ;  /* 0x0000000407047221 */ /* 0x000fe40000010000 */
[----:B------:R-:W-:Y:S01]  /*08f0*/  FADD.FTZ R15, R6, R15 ;  /* 0x0000000f060f7221 */ /* 0x000fe20000010000 */
[----:B-----5:R-:W-:Y:S01]  /*0900*/  FMUL.FTZ R13, R9, R9 ;  /* 0x00000009090d7220 */ /* 0x020fe20000410000 */
[----:B------:R-:W-:-:S03]  /*0910*/  FADD.FTZ R5, R8, R9 ;  /* 0x0000000908057221 */ /* 0x000fc60000010000 */
[----:B------:R-:W-:Y:S01]  /*0920*/  FFMA.FTZ R12, R8, R8, R13 ;  /* 0x00000008080c7223 */ /* 0x000fe2000001000d */
[----:B------:R-:W-:-:S03]  /*0930*/  FADD.FTZ R6, R4, R5 ;  /* 0x0000000504067221 */ /* 0x000fc60000010000 */
[----:B------:R-:W-:Y:S02]  /*0940*/  FADD.FTZ R7, R15, R12 ;  /* 0x0000000c0f077221 */ /* 0x000fe40000010000 */
        /* <DEDUP_REMOVED lines=42> */
.L_x_3060:
[----:B------:R-:W-:Y:S05]  /*0bf0*/  BSYNC B0 ;  /* 0x0000000000007941 */ /* 0x000fea0003800000 */
.L_x_3059:
[----:B------:R-:W1:Y:S02]  /*0c00*/  LDC R5, c[0x0][0xc] ;  /* 0x00000300ff057b82 */ /* 0x000e640000000800 */
[----:B-1----:R-:W-:-:S13]  /*0c10*/  ISETP.GE.U32.AND P0, PT, R5, 0x2, PT ;  /* 0x000000020500780c */ /* 0x002fda0003f06070 */
[----:B------:R-:W-:Y:S05]  /*0c20*/  @!P0 BRA `(.L_x_3061) ;  /* 0x0000001000708947 */ /* 0x000fea0003800000 */
[----:B------:R-:W1:Y:S01]  /*0c30*/  LDC.64 R14, c[0x0][0x240] ;  /* 0x00009000ff0e7b82 */ /* 0x000e620000000a00 */
[----:B------:R-:W-:-:S05]  /*0c40*/  LOP3.LUT R3, R29, 0x1, RZ, 0xc0, !PT ;  /* 0x000000011d037812 */ /* 0x000fca00078ec0ff */
        /* <DEDUP_REMOVED lines=23> */
.L_x_3063:
[----:B0-----:R-:W2:Y:S04]  /*0dc0*/  LDG.E.STRONG.GPU R3, desc[UR6][R14.64] ;  /* 0x000000060e037981 */ /* 0x001ea8000c1ef900 */
[----:B--2---:R-:W-:Y:S01]  /*0dd0*/  CCTL.IVALL ;  /* 0x00000000ff00798f */ /* 0x004fe20002000000 */
[----:B------:R-:W-:Y:S05]  /*0de0*/  YIELD ;  /* 0x0000000000007946 */ /* 0x000fea0003800000 */
[----:B------:R-:W-:-:S13]  /*0df0*/  ISETP.NE.AND P0, PT, R3, R4, PT ;  /* 0x000000040300720c */ /* 0x000fda0003f05270 */
[----:B------:R-:W-:Y:S05]  /*0e00*/  @P0 BRA `(.L_x_3063) ;  /* 0xfffffffc00ec0947 */ /* 0x000fea000383ffff */
.L_x_3062:
        /* <DEDUP_REMOVED lines=17> */
.L_x_3067:
[----:B------:R-:W-:-:S13]  /*0f20*/  ISETP.EQ.OR P2, PT, R4, UR8, P1 ;  /* 0x0000000804007c0c */ /* 0x000fda0008f42670 */
[----:B------:R-:W-:-:S04]  /*0f30*/  @!P2 IMAD R15, R2, R4, R0 ;  /* 0x00000004020fa224 */ /* 0x000fc800078e0200 */
[----:B------:R-:W-:-:S06]  /*0f40*/  @!P2 IMAD.WIDE.U32 R14, R15, 0x8, R12 ;  /* 0x000000080f0ea825 */ /* 0x000fcc00078e000c */
[----:B------:R-:W2:Y:S01]  /*0f50*/  @!P2 LDG.E.64 R14, desc[UR6][R14.64] ;  /* 0x000000060e0ea981 */ /* 0x000ea2000c1e1b00 */
[----:B------:R-:W-:-:S04]  /*0f60*/  IADD3 R27, R4, 0x1, RZ ;  /* 0x00000001041b7810 */ /* 0x000fc80007ffe0ff */
[----:B------:R-:W-:-:S13]  /*0f70*/  ISETP.EQ.OR P3, PT, R27, UR8, P1 ;  /* 0x000000081b007c0c */ /* 0x000fda0008f62670 */
[----:B------:R-:W-:Y:S02]  /*0f80*/  @!P3 IMAD R27, R2, R27, R0 ;  /* 0x0000001b021bb224 */ /* 0x000fe400078e0200 */
[----:B--2---:R-:W-:Y:S01]  /*0f90*/  @!P2 FADD.FTZ R6, R6, R14 ;  /* 0x0000000e0606a221 */ /* 0x004fe20000010000 */
[----:B------:R-:W-:Y:S01]  /*0fa0*/  @!P2 FADD.FTZ R7, R7, R15 ;  /* 0x0000000f0707a221 */ /* 0x000fe20000010000 */
        /* <DEDUP_REMOVED lines=106> */
.L_x_3066:
[----:B------:R-:W-:-:S13]  /*1650*/  ISETP.GT.AND P2, PT, R3, 0x4, PT ;  /* 0x000000040300780c */ /* 0x000fda0003f44270 */
[----:B------:R-:W-:Y:S05]  /*1660*/  @!P2 BRA `(.L_x_3068) ;  /* 0x0000000000eca947 */ /* 0x000fea0003800000 */
        /* <DEDUP_REMOVED lines=59> */
.L_x_3068:
[----:B------:R-:W-:-:S13]  /*1a20*/  ISETP.NE.OR P0, PT, R3, RZ, P0 ;  /* 0x000000ff0300720c */ /* 0x000fda0000705670 */
[----:B------:R-:W-:Y:S05]  /*1a30*/  @!P0 BRA `(.L_x_3064) ;  /* 0x00000000007c8947 */ /* 0x000fea0003800000 */
.L_x_3065:
        /* <DEDUP_REMOVED lines=31> */
.L_x_3064:
        /* <DEDUP_REMOVED lines=11> */
.L_x_3070:
[----:B------:R-:W-:Y:S05]  /*1ce0*/  BSYNC B0 ;  /* 0x0000000000007941 */ /* 0x000fea0003800000 */
.L_x_3069:
        /* <DEDUP_REMOVED lines=16> */
.L_x_3061:
[----:B0-----:R-:W0:Y:S01]  /*1df0*/  S2R R3, SR_TID.X ;  /* 0x0000000000037919 */ /* 0x001e220000002100 */
[----:B------:R-:W-:Y:S01]  /*1e00*/  ULDC.64 UR4, c[0x0][0x218] ;  /* 0x0000860000047ab9 */ /* 0x000fe20000000a00 */
[----:B------:R-:W-:Y:S01]  /*1e10*/  SHF.L.U32 R12, R24, 0x1, RZ ;  /* 0x00000001180c7819 */ /* 0x000fe200000006ff */
[----:B------:R-:W-:Y:S01]  /*1e20*/  ULDC.64 UR10, c[0x0][0x228] ;  /* 0x00008a00000a7ab9 */ /* 0x000fe20000000a00 */
[----:B------:R-:W-:Y:S01]  /*1e30*/  ISETP.EQ.U32.AND P2, PT, RZ, UR4, PT ;  /* 0x00000004ff007c0c */ /* 0x000fe2000bf42070 */
[----:B------:R-:W-:Y:S01]  /*1e40*/  UMOV UR4, 0x400 ;  /* 0x0000040000047882 */ /* 0x000fe20000000000 */
[----:B------:R-:W-:Y:S01]  /*1e50*/  ULDC.64 UR12, c[0x0][0x230] ;  /* 0x00008c00000c7ab9 */ /* 0x000fe20000000a00 */
[----:B0-----:R-:W-:Y:S02]  /*1e60*/  LOP3.LUT P0, RZ, R3, UR8, RZ, 0xfc, !PT ;  /* 0x0000000803ff7c12 */ /* 0x001fe4000f80fcff */
[----:B------:R-:W-:Y:S02]  /*1e70*/  SHF.R.S32.HI R3, RZ, 0x1f, R24 ;  /* 0x0000001fff037819 */ /* 0x000fe40000011418 */
[----:B------:R-:W-:Y:S01]  /*1e80*/  ISETP.EQ.OR.EX P0, PT, RZ, UR5, P0, P2 ;  /* 0x00000005ff007c0c */ /* 0x000fe20008702720 */
[----:B------:R-:W0:Y:S01]  /*1e90*/  S2UR UR5, SR_CgaCtaId ;  /* 0x00000000000579c3 */ /* 0x000e220000008800 */
[----:B------:R-:W-:-:S02]  /*1ea0*/  IADD3 R14, P2, R12, UR10, RZ ;  /* 0x0000000a0c0e7c10 */ /* 0x000fc4000ff5e0ff */
[----:B------:R-:W-:Y:S02]  /*1eb0*/  SHF.L.U64.HI R3, R24, 0x1, R3 ;  /* 0x0000000118037819 */ /* 0x000fe40000010203 */
[----:B------:R-:W-:Y:S02]  /*1ec0*/  IADD3 R12, P3, R12, UR12, RZ ;  /* 0x0000000c0c0c7c10 */ /* 0x000fe4000ff7e0ff */
[C---:B------:R-:W-:Y:S02]  /*1ed0*/  IADD3.X R15, R3.reuse, UR11, RZ, P2, !PT ;  /* 0x0000000b030f7c10 */ /* 0x040fe400097fe4ff */
[----:B------:R-:W-:-:S03]  /*1ee0*/  IADD3.X R13, R3, UR13, RZ, P3, !PT ;  /* 0x0000000d030d7c10 */ /* 0x000fc60009ffe4ff */
[----:B------:R-:W1:Y:S01]  /*1ef0*/  @!P0 LDC.64 R4, c[0x0][0x218] ;  /* 0x00008600ff048b82 */ /* 0x000e620000000a00 */
[----:B0-----:R-:W-:-:S03]  /*1f00*/  ULEA UR4, UR5, UR4, 0x18 ;  /* 0x0000000405047291 */ /* 0x001fc6000f8ec03f */
[----:B------:R-:W-:-:S06]  /*1f10*/  ULDC UR5, c[0x0][0x2a4] ;  /* 0x0000a90000057ab9 */ /* 0x000fcc0000000800 */
[----:B------:R0:W-:Y:S01]  /*1f20*/  @!P1 STS.64 [UR4+0x30], R6 ;  /* 0x00003006ff009988 */ /* 0x0001e20008000a04 */
[----:B-1----:R-:W-:-:S04]  /*1f30*/  @!P0 IMAD.WIDE R4, R28, 0x8, R4 ;  /* 0x000000081c048825 */ /* 0x002fc800078e0204 */
[----:B0-----:R-:W-:Y:S01]  /*1f40*/  @!P0 FMUL.FTZ R7, R7, UR5 ;  /* 0x0000000507078c20 */ /* 0x001fe20008410000 */
[----:B------:R-:W-:-:S05]  /*1f50*/  @!P0 FMUL.FTZ R6, R6, UR5 ;  /* 0x0000000506068c20 */ /* 0x000fca0008410000 */
[----:B------:R-:W-:Y:S01]  /*1f60*/  @!P0 STG.E.64 desc[UR6][R4.64], R6 ;  /* 0x0000000604008986 */ /* 0x000fe2000c101b06 */
[----:B------:R-:W-:Y:S06]  /*1f70*/  BAR.SYNC.DEFER_BLOCKING 0x0 ;  /* 0x0000000000007b1d */ /* 0x000fec0000010000 */
[----:B------:R-:W2:Y:S04]  /*1f80*/  LDG.E.U16 R27, desc[UR6][R14.64] ;  /* 0x000000060e1b7981 */ /* 0x000ea8000c1e1500 */
[----:B------:R-:W3:Y:S04]  /*1f90*/  LDG.E.U16 R26, desc[UR6][R12.64] ;  /* 0x000000060c1a7981 */ /* 0x000ee8000c1e1500 */
[----:B------:R-:W0:Y:S01]  /*1fa0*/  LDS.64 R24, [UR4+0x30] ;  /* 0x00003004ff187984 */ /* 0x000e220008000a00 */
[----:B------:R-:W-:-:S03]  /*1fb0*/  ULDC.U8 UR4, c[0x0][0x28c] ;  /* 0x0000a30000047ab9 */ /* 0x000fc60000000000 */
[----:B------:R-:W4:Y:S04]  /*1fc0*/  LDG.E.U16 R14, desc[UR6][R14.64+0x2] ;  /* 0x000002060e0e7981 */ /* 0x000f28000c1e1500 */
[----:B------:R1:W5:Y:S01]  /*1fd0*/  LDG.E.U16 R12, desc[UR6][R12.64+0x2] ;  /* 0x000002060c0c7981 */ /* 0x000362000c1e1500 */
[----:B0-----:R-:W-:-:S04]  /*1fe0*/  FMUL.FTZ R4, R24, UR5 ;  /* 0x0000000518047c20 */ /* 0x001fc80008410000 */
[----:B------:R-:W-:-:S04]  /*1ff0*/  FMUL.FTZ R24, R4, R4 ;  /* 0x0000000404187220 */ /* 0x000fc80000410000 */
[----:B------:R-:W-:Y:S01]  /*2000*/  FFMA.FTZ R24, R25, UR5, -R24 ;  /* 0x0000000519187c23 */ /* 0x000fe20008010818 */
[----:B------:R-:W1:Y:S01]  /*2010*/  S2R R5, SR_TID.X ;  /* 0x0000000000057919 */ /* 0x000e620000002100 */
[----:B------:R-:W0:Y:S03]  /*2020*/  LDC R25, c[0x0][0x294] ;  /* 0x0000a500ff197b82 */ /* 0x000e260000000800 */
[----:B------:R-:W-:-:S13]  /*2030*/  FSETP.GTU.FTZ.AND P0, PT, R24, RZ, PT ;  /* 0x000000ff1800720b */ /* 0x000fda0003f1c000 */
[----:B------:R-:W1:Y:S01]  /*2040*/  @P0 LDC R3, c[0x0][0x238] ;  /* 0x00008e00ff030b82 */ /* 0x000e620000000800 */
[----:B------:R-:W-:Y:S01]  /*2050*/  ISETP.NE.AND P3, PT, RZ, UR4, PT ;  /* 0x00000004ff007c0c */ /* 0x000fe2000bf65270 */
[----:B-1----:R-:W-:Y:S01]  /*2060*/  @P0 FADD.FTZ R24, R24, R3 ;  /* 0x0000000318180221 */ /* 0x002fe20000010000 */
[----:B------:R-:W-:-:S10]  /*2070*/  HFMA2.MMA R3, -RZ, RZ, 1.875, 0 ;  /* 0x3f800000ff037435 */ /* 0x000fd400000001ff */
[----:B------:R-:W1:Y:S01]  /*2080*/  @P0 MUFU.RSQ R3, R24 ;  /* 0x0000001800030308 */ /* 0x000e620000001400 */
[C---:B------:R-:W-:Y:S01]  /*2090*/  FADD.FTZ R19, -R4.reuse, R19 ;  /* 0x0000001304137221 */ /* 0x040fe20000010100 */
[----:B------:R-:W-:Y:S01]  /*20a0*/  FADD.FTZ R18, -R4, R18 ;  /* 0x0000001204127221 */ /* 0x000fe20000010100 */
[----:B------:R-:W-:-:S05]  /*20b0*/  SHF.R.U32.HI R13, RZ, 0x2, R5 ;  /* 0x00000002ff0d7819 */ /* 0x000fca0000011605 */
[----:B0-----:R-:W-:Y:S02]  /*20c0*/  IMAD R25, R25, UR8, R13 ;  /* 0x0000000819197c24 */ /* 0x001fe4000f8e020d */
[-C--:B-1----:R-:W-:Y:S01]  /*20d0*/  FMUL.FTZ R15, R18, R3.reuse ;  /* 0x00000003120f7220 */ /* 0x082fe20000410000 */
[----:B--2---:R-:W-:Y:S02]  /*20e0*/  SHF.L.U32 R24, R27, 0x10, RZ ;  /* 0x000000101b187819 */ /* 0x004fe400000006ff */
[----:B---3--:R-:W-:Y:S02]  /*20f0*/  SHF.L.U32 R6, R26, 0x10, RZ ;  /* 0x000000101a067819 */ /* 0x008fe400000006ff */
[----:B----4-:R-:W-:Y:S02]  /*2100*/  SHF.L.U32 R7, R14, 0x10, RZ ;  /* 0x000000100e077819 */ /* 0x010fe400000006ff */
[----:B-----5:R-:W-:Y:S01]  /*2110*/  SHF.L.U32 R5, R12, 0x10, RZ ;  /* 0x000000100c057819 */ /* 0x020fe200000006ff */
[----:B------:R-:W-:-:S04]  /*2120*/  FMUL.FTZ R12, R19, R3 ;  /* 0x00000003130c7220 */ /* 0x000fc80000410000 */
        /* <DEDUP_REMOVED lines=13> */
.L_x_3071:
[----:B------:R-:W0:Y:S01]  /*2200*/  S2R R15, SR_TID.X ;  /* 0x00000000000f7919 */ /* 0x000e220000002100 */
[----:B------:R-:W-:Y:S01]  /*2210*/  ULDC.64 UR4, c[0x0][0x278] ;  /* 0x00009e0000047ab9 */ /* 0x000fe20000000a00 */
[----:B------:R-:W-:Y:S01]  /*2220*/  SHF.R.S32.HI R14, RZ, 0x1f, R25 ;  /* 0x0000001fff0e7819 */ /* 0x000fe20000011419 */
[----:B------:R-:W-:Y:S01]  /*2230*/  BSSY B0, `(.L_x_3072) ;  /* 0x0000010000007945 */ /* 0x000fe20003800000 */
[----:B------:R-:W-:-:S04]  /*2240*/  ISETP.GE.U32.AND P0, PT, R25, UR4, PT ;  /* 0x0000000419007c0c */ /* 0x000fc8000bf06070 */
[----:B------:R-:W-:-:S04]  /*2250*/  ISETP.GE.AND.EX P0, PT, R14, UR5, PT, P0 ;  /* 0x000000050e007c0c */ /* 0x000fc8000bf06300 */
[----:B0-----:R-:W-:-:S13]  /*2260*/  ISETP.GT.U32.OR P0, PT, R15, 0x7f, P0 ;  /* 0x0000007f0f00780c */ /* 0x001fda0000704470 */
        /* <DEDUP_REMOVED lines=12> */
.L_x_3073:
[----:B------:R-:W-:Y:S05]  /*2330*/  BSYNC B0 ;  /* 0x0000000000007941 */ /* 0x000fea0003800000 */
.L_x_3072:
[----:B------:R-:W1:Y:S01]  /*2340*/  S2R R15, SR_TID.X ;  /* 0x00000000000f7919 */ /* 0x000e620000002100 */
[C---:B0-----:R-:W-:Y:S01]  /*2350*/  FADD.FTZ R19, -R4.reuse, R10 ;  /* 0x0000000a04137221 */ /* 0x041fe20000010100 */
[C---:B------:R-:W-:Y:S01]  /*2360*/  FADD.FTZ R18, -R4.reuse, R11 ;  /* 0x0000000b04127221 */ /* 0x040fe20000010100 */
[C---:B------:R-:W-:Y:S01]  /*2370*/  IADD3 R14, R25.reuse, 0x20, RZ ;  /* 0x00000020190e7810 */ /* 0x040fe20007ffe0ff */
[----:B------:R-:W-:Y:S01]  /*2380*/  ULDC.64 UR4, c[0x0][0x278] ;  /* 0x00009e0000047ab9 */ /* 0x000fe20000000a00 */
[C---:B------:R-:W-:Y:S01]  /*2390*/  IADD3 R10, R25.reuse, 0x40, RZ ;  /* 0x00000040190a7810 */ /* 0x040fe20007ffe0ff */
[C---:B------:R-:W-:Y:S01]  /*23a0*/  FADD.FTZ R16, -R4.reuse, R16 ;  /* 0x0000001004107221 */ /* 0x040fe20000010100 */
[----:B------:R-:W-:Y:S01]  /*23b0*/  IADD3 R11, R25, 0x60, RZ ;  /* 0x00000060190b7810 */ /* 0x000fe20007ffe0ff */
[C---:B------:R-:W-:Y:S01]  /*23c0*/  FADD.FTZ R13, -R4.reuse, R17 ;  /* 0x00000011040d7221 */ /* 0x040fe20000010100 */
[C---:B------:R-:W-:Y:S01]  /*23d0*/  FADD.FTZ R8, -R4.reuse, R8 ;  /* 0x0000000804087221 */ /* 0x040fe20000010100 */
[----:B------:R-:W-:Y:S01]  /*23e0*/  FADD.FTZ R9, -R4, R9 ;  /* 0x0000000904097221 */ /* 0x000fe20000010100 */
[----:B------:R-:W-:Y:S01]  /*23f0*/  ISETP.GE.U32.AND P2, PT, R14, UR4, PT ;  /* 0x000000040e007c0c */ /* 0x000fe2000bf46070 */
[-C--:B------:R-:W-:Y:S01]  /*2400*/  FMUL.FTZ R13, R13, R3.reuse ;  /* 0x000000030d0d7220 */ /* 0x080fe20000410000 */
[----:B------:R-:W-:Y:S01]  /*2410*/  ISETP.GE.U32.AND P0, PT, R10, UR4, PT ;  /* 0x000000040a007c0c */ /* 0x000fe2000bf06070 */
[-C--:B------:R-:W-:Y:S01]  /*2420*/  FMUL.FTZ R19, R19, R3.reuse ;  /* 0x0000000313137220 */ /* 0x080fe20000410000 */
[----:B------:R-:W-:Y:S01]  /*2430*/  ISETP.GE.U32.AND P1, PT, R11, UR4, PT ;  /* 0x000000040b007c0c */ /* 0x000fe2000bf26070 */
[----:B------:R-:W-:Y:S01]  /*2440*/  FMUL.FTZ R18, R18, R3 ;  /* 0x0000000312127220 */ /* 0x000fe20000410000 */
[----:B------:R-:W-:-:S02]  /*2450*/  SHF.R.S32.HI R12, RZ, 0x1f, R14 ;  /* 0x0000001fff0c7819 */ /* 0x000fc4000001140e */
[----:B------:R-:W-:Y:S02]  /*2460*/  SHF.R.S32.HI R17, RZ, 0x1f, R10 ;  /* 0x0000001fff117819 */ /* 0x000fe4000001140a */
[----:B------:R-:W-:Y:S02]  /*2470*/  SHF.R.S32.HI R4, RZ, 0x1f, R11 ;  /* 0x0000001fff047819 */ /* 0x000fe4000001140b */
[----:B------:R-:W-:Y:S02]  /*2480*/  ISETP.GE.AND.EX P2, PT, R12, UR5, PT, P2 ;  /* 0x000000050c007c0c */ /* 0x000fe4000bf46320 */
[----:B------:R-:W-:Y:S02]  /*2490*/  ISETP.GE.AND.EX P0, PT, R17, UR5, PT, P0 ;  /* 0x0000000511007c0c */ /* 0x000fe4000bf06300 */
[----:B------:R-:W-:Y:S02]  /*24a0*/  ISETP.GE.AND.EX P1, PT, R4, UR5, PT, P1 ;  /* 0x0000000504007c0c */ /* 0x000fe4000bf26310 */
[----:B-1----:R-:W-:-:S02]  /*24b0*/  ISETP.GT.U32.OR P2, PT, R15, 0x7f, P2 ;  /* 0x0000007f0f00780c */ /* 0x002fc40001744470 */
[C---:B------:R-:W-:Y:S02]  /*24c0*/  ISETP.GT.U32.OR P0, PT, R15.reuse, 0x7f, P0 ;  /* 0x0000007f0f00780c */ /* 0x040fe40000704470 */
[----:B------:R-:W-:Y:S01]  /*24d0*/  ISETP.GT.U32.OR P1, PT, R15, 0x7f, P1 ;  /* 0x0000007f0f00780c */ /* 0x000fe20000f24470 */
[-C--:B------:R-:W-:Y:S01]  /*24e0*/  FMUL.FTZ R15, R16, R3.reuse ;  /* 0x00000003100f7220 */ /* 0x080fe20000410000 */
[-C--:B------:R-:W-:Y:S01]  /*24f0*/  FMUL.FTZ R16, R8, R3.reuse ;  /* 0x0000000308107220 */ /* 0x080fe20000410000 */
[----:B------:R-:W-:Y:S01]  /*2500*/  FMUL.FTZ R3, R9, R3 ;  /* 0x0000000309037220 */ /* 0x000fe20000410000 */
[----:B------:R-:W-:Y:S01]  /*2510*/  FFMA.FTZ R9, R7, R13, R5 ;  /* 0x0000000d07097223 */ /* 0x000fe20000010005 */
[----:B------:R-:W-:Y:S01]  /*2520*/  FFMA.FTZ R8, R24, R15, R6 ;  /* 0x0000000f18087223 */ /* 0x000fe20000010006 */
[----:B------:R-:W-:Y:S07]  /*2530*/  @!P3 BRA `(.L_x_3074) ;  /* 0x000000000028b947 */ /* 0x000fee0003800000 */
        /* <DEDUP_REMOVED lines=10> */
.L_x_3074:
[----:B------:R-:W-:Y:S04]  /*25e0*/  BSSY B0, `(.L_x_3075) ;  /* 0x000000d000007945 */ /* 0x000fe80003800000 */
[----:B------:R-:W-:Y:S05]  /*25f0*/  @P2 BRA `(.L_x_3076) ;  /* 0x00000000002c2947 */ /* 0x000fea0003800000 */
[----:B------:R-:W-:Y:S02]  /*2600*/  ULDC.64 UR4, c[0x0][0x270] ;  /* 0x00009c0000047ab9 */ /* 0x000fe40000000a00 */
[----:B------:R-:W-:Y:S01]  /*2610*/  IMAD R13, R12, UR4, RZ ;  /* 0x000000040c0d7c24 */ /* 0x000fe2000f8e02ff */
[----:B------:R-:W-:-:S03]  /*2620*/  MOV R12, R22 ;  /* 0x00000016000c7202 */ /* 0x000fc60000000f00 */
[----:B------:R-:W-:Y:S01]  /*2630*/  IMAD R15, R14, UR5, R13 ;  /* 0x000000050e0f7c24 */ /* 0x000fe2000f8e020d */
[----:B------:R-:W-:-:S03]  /*2640*/  MOV R13, R21 ;  /* 0x00000015000d7202 */ /* 0x000fc60000000f00 */
[----:B------:R-:W-:Y:S01]  /*2650*/  IMAD.WIDE.U32 R12, R14, UR4, R12 ;  /* 0x000000040e0c7c25 */ /* 0x000fe2000f8e000c */
[----:B------:R-:W-:-:S04]  /*2660*/  ULDC.64 UR4, c[0x0][0x210] ;  /* 0x0000840000047ab9 */ /* 0x000fc80000000a00 */
[----:B------:R-:W-:Y:S02]  /*2670*/  IADD3 R15, R13, R15, RZ ;  /* 0x0000000f0d0f7210 */ /* 0x000fe40007ffe0ff */
[----:B------:R-:W-:-:S04]  /*2680*/  LEA R14, P2, R12, UR4, 0x2 ;  /* 0x000000040c0e7c11 */ /* 0x000fc8000f8410ff */
[----:B------:R-:W-:-:S05]  /*2690*/  LEA.HI.X R15, R12, UR5, R15, 0x2, P2 ;  /* 0x000000050c0f7c11 */ /* 0x000fca00090f140f */
[----:B------:R0:W-:Y:S04]  /*26a0*/  STG.E.64 desc[UR6][R14.64], R8 ;  /* 0x000000080e007986 */ /* 0x0001e8000c101b06 */
.L_x_3076:
[----:B------:R-:W-:Y:S05]  /*26b0*/  BSYNC B0 ;  /* 0x0000000000007941 */ /* 0x000fea0003800000 */
.L_x_3075:
        /* <DEDUP_REMOVED lines=13> */
.L_x_3077:
        /* <DEDUP_REMOVED lines=13> */
.L_x_3079:
[----:B------:R-:W-:Y:S05]  /*2860*/  BSYNC B0 ;  /* 0x0000000000007941 */ /* 0x000fea0003800000 */
.L_x_3078:
        /* <DEDUP_REMOVED lines=13> */
.L_x_3080:
[----:B------:R-:W-:Y:S04]  /*2940*/  BSSY B0, `(.L_x_3081) ;  /* 0x000000c000007945 */ /* 0x000fe80003800000 */
[----:B------:R-:W-:Y:S05]  /*2950*/  @P1 BRA `(.L_x_3082) ;  /* 0x0000000000281947 */ /* 0x000fea0003800000 */
[----:B------:R-:W-:Y:S01]  /*2960*/  ULDC.64 UR4, c[0x0][0x270] ;  /* 0x00009c0000047ab9 */ /* 0x000fe20000000a00 */
[----:B------:R-:W-:Y:S01]  /*2970*/  MOV R20, R22 ;  /* 0x0000001600147202 */ /* 0x000fe20000000f00 */
[----:B------:R-:W-:-:S04]  /*2980*/  IMAD R4, R4, UR4, RZ ;  /* 0x0000000404047c24 */ /* 0x000fc8000f8e02ff */
[----:B------:R-:W-:-:S04]  /*2990*/  IMAD.WIDE.U32 R20, R11, UR4, R20 ;  /* 0x000000040b147c25 */ /* 0x000fc8000f8e0014 */
[----:B------:R-:W-:Y:S01]  /*29a0*/  IMAD R11, R11, UR5, R4 ;  /* 0x000000050b0b7c24 */ /* 0x000fe2000f8e0204 */
[----:B------:R-:W-:Y:S02]  /*29b0*/  ULDC.64 UR4, c[0x0][0x210] ;  /* 0x0000840000047ab9 */ /* 0x000fe40000000a00 */
[----:B------:R-:W-:Y:S02]  /*29c0*/  LEA R4, P0, R20, UR4, 0x2 ;  /* 0x0000000414047c11 */ /* 0x000fe4000f8010ff */
[----:B------:R-:W-:-:S04]  /*29d0*/  IADD3 R11, R21, R11, RZ ;  /* 0x0000000b150b7210 */ /* 0x000fc80007ffe0ff */
[----:B------:R-:W-:-:S05]  /*29e0*/  LEA.HI.X R5, R20, UR5, R11, 0x2, P0 ;  /* 0x0000000514057c11 */ /* 0x000fca00080f140b */
[----:B------:R1:W-:Y:S02]  /*29f0*/  STG.E.64 desc[UR6][R4.64], R6 ;  /* 0x0000000604007986 */ /* 0x0003e4000c101b06 */
.L_x_3082:
[----:B------:R-:W-:Y:S05]  /*2a00*/  BSYNC B0 ;  /* 0x0000000000007941 */ /* 0x000fea0003800000 */
.L_x_3081:
        /* <DEDUP_REMOVED lines=8> */
.L_x_3084:
        /* <DEDUP_REMOVED lines=15> */
.L_x_3397:


//--------------------- .text._Z35group_norm_nhwc_fwd_one_pass_kernelI11Fp32IOBf16WLi256ELi8ELi128EEv26Group_norm_nhwc_fwd_params --------------------------
	.section	.text._Z35group_norm_nhwc_fwd_one_pass_kernelI11Fp32IOBf16WLi256ELi8ELi128EEv26Group_norm_nhwc_fwd_params,"ax",@progbits
	.align	128
        .global         _Z35group_norm_nhwc_fwd_one_pass_kernelI11Fp32IOBf16WLi256ELi8ELi128EEv26Group_norm_nhwc_fwd_params
        .type           _Z35group_norm_nhwc_fwd_one_pass_kernelI11Fp32IOBf16WLi256ELi8ELi128EEv26Group_norm_nhwc_fwd_params,@function
        .size           _Z35group_norm_nhwc_fwd_one_pass_kernelI11Fp32IOBf16WLi256ELi8ELi128EEv26Group_norm_nhwc_fwd_params,(.L_x_3398 - _Z35group_norm_nhwc_fwd_one_pass_kernelI11Fp32IOBf16WLi256ELi8ELi128EEv26Group_norm_nhwc_fwd_params)
        .other          _Z35group_norm_nhwc_fwd_one_pass_kernelI11Fp32IOBf16WLi256ELi8ELi128EEv26Group_norm_nhwc_fwd_params,@"STO_CUDA_ENTRY STV_DEFAULT"
_Z35group_norm_nhwc_fwd_one_pass_kernelI11Fp32IOBf16WLi256ELi8ELi128EEv26Group_norm_nhwc_fwd_params:
.text._Z35group_norm_nhwc_fwd_one_pass_kernelI11Fp32IOBf16WLi256ELi8ELi128EEv26Group_norm_nhwc_fwd_params:
        /* <DEDUP_REMOVED lines=35> */
.L_x_3121:
        /* <DEDUP_REMOVED lines=247> */
.L_x_3086:
[----:B------:R-:W-:Y:S05]  /*11a0*/  BSYNC B0 ;  /* 0x0000000000007941 */ /* 0x000fea0003800000 */
.L_x_3085:
        /* <DEDUP_REMOVED lines=29> */
.L_x_3089:
[----:B------:R-:W2:Y:S04]  /*1380*/  LDG.E.STRONG.GPU R8, desc[UR8][R12.64] ;  /* 0x000000080c087981 */ /* 0x000ea8000c1ef900 */
[----:B--2---:R-:W-:Y:S01]  /*1390*/  CCTL.IVALL ;  /* 0x00000000ff00798f */ /* 0x004fe20002000000 */
[----:B------:R-:W-:Y:S05]  /*13a0*/  YIELD ;  /* 0x0000000000007946 */ /* 0x000fea0003800000 */
[----:B------:R-:W-:-:S13]  /*13b0*/  ISETP.NE.AND P0, PT, R8, R35, PT ;  /* 0x000000230800720c */ /* 0x000fda0003f05270 */
[----:B------:R-:W-:Y:S05]  /*13c0*/  @P0 BRA `(.L_x_3089) ;  /* 0xfffffffc00ec0947 */ /* 0x000fea000383ffff */
.L_x_3088:
        /* <DEDUP_REMOVED lines=17> */
.L_x_3093:
        /* <DEDUP_REMOVED lines=115> */
.L_x_3092:
        /* <DEDUP_REMOVED lines=61> */
.L_x_3094:
[----:B------:R-:W-:-:S13]  /*1fe0*/  ISETP.NE.OR P0, PT, R8, RZ, P0 ;  /* 0x000000ff0800720c */ /* 0x000fda0000705670 */
[----:B------:R-:W-:Y:S05]  /*1ff0*/  @!P0 BRA `(.L_x_3090) ;  /* 0x00000000007c8947 */ /* 0x000fea0003800000 */
.L_x_3091:
        /* <DEDUP_REMOVED lines=31> */
.L_x_3090:
        /* <DEDUP_REMOVED lines=11> */
.L_x_3096:
[----:B------:R-:W-:Y:S05]  /*22a0*/  BSYNC B0 ;  /* 0x0000000000007941 */ /* 0x000fea0003800000 */
.L_x_3095:
        /* <DEDUP_REMOVED lines=16> */
.L_x_3087:
        /* <DEDUP_REMOVED lines=25> */
[----:B------:R-:W2:Y:S04]  /*2540*/  LDG.E.U16 R44, desc[UR8][R14.64] ;  /* 0x000000080e2c7981 */ /* 0x000ea8000c1e1500 */
[----:B------:R-:W3:Y:S04]  /*2550*/  LDG.E.U16 R10, desc[UR8][R12.64] ;  /* 0x000000080c0a7981 */ /* 0x000ee8000c1e1500 */
[----:B------:R0:W4:Y:S04]  /*2560*/  LDG.E.U16 R45, desc[UR8][R12.64+0x2] ;  /* 0x000002080c2d7981 */ /* 0x000128000c1e1500 */
[----:B------:R-:W5:Y:S04]  /*2570*/  LDG.E.U16 R14, desc[UR8][R14.64+0x2] ;  /* 0x000002080e0e7981 */ /* 0x000f68000c1e1500 */
        /* <DEDUP_REMOVED lines=8> */
[----:B0-----:R-:W-:-:S06]  /*2600*/  @P0 FADD.FTZ R12, R8, UR6 ;  /* 0x00000006080c0e21 */ /* 0x001fcc0008010000 */
[----:B------:R-:W0:Y:S01]  /*2610*/  @P0 MUFU.RSQ R12, R12 ;  /* 0x0000000c000c0308 */ /* 0x000e220000001400 */
[----:B------:R-:W-:Y:S01]  /*2620*/  ISETP.NE.AND P6, PT, RZ, UR13, PT ;  /* 0x0000000dff007c0c */ /* 0x000fe2000bfc5270 */
[C---:B------:R-:W-:Y:S01]  /*2630*/  FADD.FTZ R18, -R6.reuse, R18 ;  /* 0x0000001206127221 */ /* 0x040fe20000010100 */
[----:B------:R-:W-:Y:S01]  /*2640*/  FADD.FTZ R19, -R6, R19 ;  /* 0x0000001306137221 */ /* 0x000fe20000010100 */
[----:B------:R-:W-:Y:S01]  /*2650*/  UMOV UR6, 0x3f800000 ;  /* 0x3f80000000067882 */ /* 0x000fe20000000000 */
[----:B0-----:R-:W-:Y:S02]  /*2660*/  @P0 R2UR UR7, R12 ;  /* 0x000000000c0702ca */ /* 0x001fe400000e0000 */
[----:B------:R-:W-:Y:S01]  /*2670*/  IADD3 R8, R3, 0x80, RZ ;  /* 0x0000008003087810 */ /* 0x000fe20007ffe0ff */
[C---:B------:R-:W-:Y:S01]  /*2680*/  FADD.FTZ R20, -R6.reuse, R20 ;  /* 0x0000001406147221 */ /* 0x040fe20000010100 */
[----:B------:R-:W-:Y:S02]  /*2690*/  FADD.FTZ R21, -R6, R21 ;  /* 0x0000001506157221 */ /* 0x000fe40000010100 */
[----:B------:R-:W-:-:S07]  /*26a0*/  ISETP.GE.U32.AND P0, PT, R8, UR16, PT ;  /* 0x0000001008007c0c */ /* 0x000fce000bf06070 */
[----:B------:R-:W-:Y:S02]  /*26b0*/  @UP0 UMOV UR6, UR7 ;  /* 0x0000000700060c82 */ /* 0x000fe40008000000 */
[----:B------:R-:W-:Y:S01]  /*26c0*/  FMUL.FTZ R18, R18, UR6 ;  /* 0x0000000612127c20 */ /* 0x000fe20008410000 */
[----:B------:R-:W-:Y:S01]  /*26d0*/  FMUL.FTZ R19, R19, UR6 ;  /* 0x0000000613137c20 */ /* 0x000fe20008410000 */
[----:B--2---:R-:W-:Y:S02]  /*26e0*/  SHF.L.U32 R33, R44, 0x10, RZ ;  /* 0x000000102c217819 */ /* 0x004fe400000006ff */
[----:B---3--:R-:W-:Y:S02]  /*26f0*/  SHF.L.U32 R10, R10, 0x10, RZ ;  /* 0x000000100a0a7819 */ /* 0x008fe400000006ff */
[----:B----4-:R-:W-:Y:S02]  /*2700*/  SHF.L.U32 R32, R45, 0x10, RZ ;  /* 0x000000102d207819 */ /* 0x010fe400000006ff */
[----:B-----5:R-:W-:Y:S01]  /*2710*/  SHF.L.U32 R35, R14, 0x10, RZ ;  /* 0x000000100e237819 */ /* 0x020fe200000006ff */
[----:B------:R-:W-:-:S04]  /*2720*/  FFMA.FTZ R12, R10, R18, R33 ;  /* 0x000000120a0c7223 */ /* 0x000fc80000010021 */
        /* <DEDUP_REMOVED lines=12> */
.L_x_3097:
        /* <DEDUP_REMOVED lines=13> */
.L_x_3099:
[----:B------:R-:W-:Y:S05]  /*28c0*/  BSYNC B0 ;  /* 0x0000000000007941 */ /* 0x000fea0003800000 */
.L_x_3098:
[----:B------:R-:W-:Y:S01]  /*28d0*/  FMUL.FTZ R20, R20, UR6 ;  /* 0x0000000614147c20 */ /* 0x000fe20008410000 */
[----:B------:R-:W-:Y:S01]  /*28e0*/  FMUL.FTZ R21, R21, UR6 ;  /* 0x0000000615157c20 */ /* 0x000fe20008410000 */
[C---:B------:R-:W-:Y:S01]  /*28f0*/  FADD.FTZ R22, -R6.reuse, R22 ;  /* 0x0000001606167221 */ /* 0x040fe20000010100 */
[----:B------:R-:W-:Y:S01]  /*2900*/  FADD.FTZ R23, -R6, R23 ;  /* 0x0000001706177221 */ /* 0x000fe20000010100 */
        /* <DEDUP_REMOVED lines=13> */
.L_x_3100:
        /* <DEDUP_REMOVED lines=13> */
.L_x_3102:
[----:B------:R-:W-:Y:S05]  /*2ab0*/  BSYNC B0 ;  /* 0x0000000000007941 */ /* 0x000fea0003800000 */
.L_x_3101:
        /* <DEDUP_REMOVED lines=17> */
.L_x_3103:
        /* <DEDUP_REMOVED lines=13> */
.L_x_3105:
[----:B------:R-:W-:Y:S05]  /*2ca0*/  BSYNC B0 ;  /* 0x0000000000007941 */ /* 0x000fea0003800000 */
.L_x_3104:
[----:B------:R-:W-:Y:S01]  /*2cb0*/  FMUL.FTZ R24, R24, UR6 ;  /* 0x0000000618187c20 */ /* 0x000fe20008410000 */
[----:B------:R-:W-:Y:S01]  /*2cc0*/  FMUL.FTZ R25, R25, UR6 ;  /* 0x0000000619197c20 */ /* 0x000fe20008410000 */
[----:B------:R-:W-:Y:S02]  /*2cd0*/  IADD3 R20, R3, 0xa0, RZ ;  /* 0x000000a003147810 */ /* 0x000fe40007ffe0ff */
[----:B------:R-:W-:Y:S01]  /*2ce0*/  SHF.R.S32.HI R21, RZ, 0x1f, R8 ;  /* 0x0000001fff157819 */ /* 0x000fe20000011408 */
        /* <DEDUP_REMOVED lines=13> */
.L_x_3106:
        /* <DEDUP_REMOVED lines=15> */
.L_x_3108:
[----:B------:R-:W-:Y:S05]  /*2eb0*/  BSYNC B0 ;  /* 0x0000000000007941 */ /* 0x000fea0003800000 */
.L_x_3107:
[C---:B------:R-:W-:Y:S01]  /*2ec0*/  FADD.FTZ R16, -R6.reuse, R16 ;  /* 0x0000001006107221 */ /* 0x040fe20000010100 */
[----:B------:R-:W-:Y:S01]  /*2ed0*/  FADD.FTZ R17, -R6, R17 ;  /* 0x0000001106117221 */ /* 0x000fe20000010100 */
[----:B------:R-:W-:Y:S02]  /*2ee0*/  ISETP.GE.U32.AND P5, PT, R20, UR16, PT ;  /* 0x0000001014007c0c */ /* 0x000fe4000bfa6070 */
[----:B0-----:R-:W-:Y:S01]  /*2ef0*/  SHF.R.S32.HI R19, RZ, 0x1f, R20 ;  /* 0x0000001fff137819 */ /* 0x001fe20000011414 */
[----:B------:R-:W-:Y:S01]  /*2f00*/  FMUL.FTZ R16, R16, UR6 ;  /* 0x0000000610107c20 */ /* 0x000fe20008410000 */
[----:B------:R-:W-:Y:S01]  /*2f10*/  ISETP.GE.AND.EX P0, PT, R21, UR17, PT, P0 ;  /* 0x0000001115007c0c */ /* 0x000fe2000bf06300 */
[----:B------:R-:W-:Y:S01]  /*2f20*/  FMUL.FTZ R17, R17, UR6 ;  /* 0x0000000611117c20 */ /* 0x000fe20008410000 */
[----:B------:R-:W-:Y:S01]  /*2f30*/  ISETP.GE.AND.EX P5, PT, R19, UR17, PT, P5 ;  /* 0x0000001113007c0c */ /* 0x000fe2000bfa6350 */
[----:B------:R-:W-:Y:S01]  /*2f40*/  FFMA.FTZ R12, R10, R16, R33 ;  /* 0x000000100a0c7223 */ /* 0x000fe20000010021 */
[----:B------:R-:W-:Y:S01]  /*2f50*/  ISETP.LT.U32.AND P0, PT, R2, 0x80, !P0 ;  /* 0x000000800200780c */ /* 0x000fe20004701070 */
[----:B------:R-:W-:Y:S01]  /*2f60*/  FFMA.FTZ R13, R32, R17, R35 ;  /* 0x00000011200d7223 */ /* 0x000fe20000010023 */
        /* <DEDUP_REMOVED lines=12> */
.L_x_3109:
        /* <DEDUP_REMOVED lines=13> */
.L_x_3111:
[----:B------:R-:W-:Y:S05]  /*3100*/  BSYNC B0 ;  /* 0x0000000000007941 */ /* 0x000fea0003800000 */
.L_x_3110:
[C---:B------:R-:W-:Y:S01]  /*3110*/  FADD.FTZ R26, -R6.reuse, R26 ;  /* 0x0000001a061a7221 */ /* 0x040fe20000010100 */
[----:B------:R-:W-:Y:S01]  /*3120*/  FADD.FTZ R27, -R6, R27 ;  /* 0x0000001b061b7221 */ /* 0x000fe20000010100 */
[----:B------:R-:W-:Y:S02]  /*3130*/  ISETP.GE.U32.AND P0, PT, R18, UR16, PT ;  /* 0x0000001012007c0c */ /* 0x000fe4000bf06070 */
[----:B------:R-:W-:Y:S01]  /*3140*/  FMUL.FTZ R26, R26, UR6 ;  /* 0x000000061a1a7c20 */ /* 0x000fe20008410000 */
[----:B------:R-:W-:Y:S01]  /*3150*/  FMUL.FTZ R27, R27, UR6 ;  /* 0x000000061b1b7c20 */ /* 0x000fe20008410000 */
[----:B------:R-:W-:Y:S02]  /*3160*/  ISETP.LT.U32.AND P5, PT, R2, 0x80, !P5 ;  /* 0x000000800200780c */ /* 0x000fe40006fa1070 */
[----:B------:R-:W-:Y:S01]  /*3170*/  IADD3 R8, R3, 0xe0, RZ ;  /* 0x000000e003087810 */ /* 0x000fe20007ffe0ff */
[----:B0-----:R-:W-:Y:S01]  /*3180*/  FFMA.FTZ R12, R10, R26, R33 ;  /* 0x0000001a0a0c7223 */ /* 0x001fe20000010021 */
        /* <DEDUP_REMOVED lines=12> */
.L_x_3112:
        /* <DEDUP_REMOVED lines=13> */
.L_x_3114:
[----:B------:R-:W-:Y:S05]  /*3320*/  BSYNC B0 ;  /* 0x0000000000007941 */ /* 0x000fea0003800000 */
.L_x_3113:
[----:B------:R-:W-:Y:S01]  /*3330*/  ISETP.GE.U32.AND P5, PT, R8, UR16, PT ;  /* 0x0000001008007c0c */ /* 0x000fe2000bfa6070 */
[C---:B------:R-:W-:Y:S01]  /*3340*/  FADD.FTZ R28, -R6.reuse, R28 ;  /* 0x0000001c061c7221 */ /* 0x040fe20000010100 */
[----:B------:R-:W-:Y:S01]  /*3350*/  SHF.R.S32.HI R19, RZ, 0x1f, R18 ;  /* 0x0000001fff137819 */ /* 0x000fe20000011412 */
[C---:B------:R-:W-:Y:S01]  /*3360*/  FADD.FTZ R29, -R6.reuse, R29 ;  /* 0x0000001d061d7221 */ /* 0x040fe20000010100 */
[----:B------:R-:W-:Y:S01]  /*3370*/  SHF.R.S32.HI R14, RZ, 0x1f, R8 ;  /* 0x0000001fff0e7819 */ /* 0x000fe20000011408 */
[C---:B------:R-:W-:Y:S01]  /*3380*/  FADD.FTZ R30, -R6.reuse, R30 ;  /* 0x0000001e061e7221 */ /* 0x040fe20000010100 */
[----:B------:R-:W-:Y:S01]  /*3390*/  ISETP.GE.AND.EX P0, PT, R19, UR17, PT, P0 ;  /* 0x0000001113007c0c */ /* 0x000fe2000bf06300 */
[----:B------:R-:W-:Y:S01]  /*33a0*/  FADD.FTZ R6, -R6, R31 ;  /* 0x0000001f06067221 */ /* 0x000fe20000010100 */
[----:B------:R-:W-:Y:S01]  /*33b0*/  ISETP.GE.AND.EX P5, PT, R14, UR17, PT, P5 ;  /* 0x000000110e007c0c */ /* 0x000fe2000bfa6350 */
[----:B------:R-:W-:Y:S01]  /*33c0*/  FMUL.FTZ R28, R28, UR6 ;  /* 0x000000061c1c7c20 */ /* 0x000fe20008410000 */
[----:B------:R-:W-:Y:S01]  /*33d0*/  FMUL.FTZ R29, R29, UR6 ;  /* 0x000000061d1d7c20 */ /* 0x000fe20008410000 */
[----:B------:R-:W-:Y:S01]  /*33e0*/  ISETP.LT.U32.AND P0, PT, R2, 0x80, !P0 ;  /* 0x000000800200780c */ /* 0x000fe20004701070 */
[----:B------:R-:W-:Y:S01]  /*33f0*/  FMUL.FTZ R30, R30, UR6 ;  /* 0x000000061e1e7c20 */ /* 0x000fe20008410000 */
[----:B------:R-:W-:Y:S01]  /*3400*/  ISETP.LT.U32.AND P5, PT, R2, 0x80, !P5 ;  /* 0x000000800200780c */ /* 0x000fe20006fa1070 */
[----:B------:R-:W-:Y:S01]  /*3410*/  FMUL.FTZ R21, R6, UR6 ;  /* 0x0000000606157c20 */ /* 0x000fe20008410000 */
[----:B0-----:R-:W-:Y:S01]  /*3420*/  FFMA.FTZ R12, R10, R28, R33 ;  /* 0x0000001c0a0c7223 */ /* 0x001fe20000010021 */
        /* <DEDUP_REMOVED lines=12> */
.L_x_3115:
        /* <DEDUP_REMOVED lines=13> */
.L_x_3117:
[----:B------:R-:W-:Y:S05]  /*35c0*/  BSYNC B0 ;  /* 0x0000000000007941 */ /* 0x000fea0003800000 */
.L_x_3116:
        /* <DEDUP_REMOVED lines=13> */
.L_x_3118:
        /* <DEDUP_REMOVED lines=12> */
.L_x_3120:
[----:B------:R-:W-:Y:S05]  /*3760*/  BSYNC B0 ;  /* 0x0000000000007941 */ /* 0x000fea0003800000 */
.L_x_3119:
[----:B------:R-:W-:Y:S02]  /*3770*/  UIADD3 UR11, UR12, UR11, URZ ;  /* 0x0000000b0c0b7290 */ /* 0x000fe4000fffe03f */
[----:B------:R-:W-:Y:S02]  /*3780*/  UIADD3 UR4, UR4, 0x1, URZ ;  /* 0x0000000104047890 */ /* 0x000fe4000fffe03f */
[----:B------:R-:W-:-:S06]  /*3790*/  UISETP.GE.AND UP0, UPT, UR11, UR5, UPT ;  /* 0x000000050b00728c */ /* 0x000fcc000bf06270 */
[----:B------:R-:W-:-:S13]  /*37a0*/  PLOP3.LUT P0, PT, PT, PT, UP0, 0x80, 0x0 ;  /* 0x000000000000781c */ /* 0x000fda0003f0f008 */
[----:B------:R-:W-:Y:S05]  /*37b0*/  @!P0 BRA `(.L_x_3121) ;  /* 0xffffffc8009c8947 */ /* 0x000fea000383ffff */
[----:B------:R-:W-:Y:S05]  /*37c0*/  EXIT ;  /* 0x000000000000794d */ /* 0x000fea0003800000 */
.L_x_3122:
        /* <DEDUP_REMOVED lines=11> */
.L_x_3398:


//--------------------- .text._Z35group_norm_nhwc_fwd_one_pass_kernelI11Fp32IOBf16WLi512ELi8ELi128EEv26Group_norm_nhwc_fwd_params --------------------------
	.section	.text._Z35group_norm_nhwc_fwd_one_pass_kernelI11Fp32IOBf16WLi512ELi8ELi128EEv26Group_norm_nhwc_fwd_params,"ax",@progbits
	.align	128
        .global         _Z35group_norm_nhwc_fwd_one_pass_kernelI11Fp32IOBf16WLi512ELi8ELi128EEv26Group_norm_nhwc_fwd_params
        .type           _Z35group_norm_nhwc_fwd_one_pass_kernelI11Fp32IOBf16WLi512ELi8ELi128EEv26Group_norm_nhwc_fwd_params,@function
        .size           _Z35group_norm_nhwc_fwd_one_pass_kernelI11Fp32IOBf16WLi512ELi8ELi128EEv26Group_norm_nhwc_fwd_params,(.L_x_3399 - _Z35group_norm_nhwc_fwd_one_pass_kernelI11Fp32IOBf16WLi512ELi8ELi128EEv26Group_norm_nhwc_fwd_params)
        .other          _Z35group_norm_nhwc_fwd_one_pass_kernelI11Fp32IOBf16WLi512ELi8ELi128EEv26Group_norm_nhwc_fwd_params,@"STO_CUDA_ENTRY STV_DEFAULT"
_Z35group_norm_nhwc_fwd_one_pass_kernelI11Fp32IOBf16WLi512ELi8ELi128EEv26Group_norm_nhwc_fwd_params:
.text._Z35group_norm_nhwc_fwd_one_pass_kernelI11Fp32IOBf16WLi512ELi8ELi128EEv26Group_norm_nhwc_fwd_params:
        /* <DEDUP_REMOVED lines=12> */
[----:B------:R-:W-:Y:S01]  /*00c0*/  R2UR UR11, R0 ;  /* 0x00000000000b72ca */ /* 0x000fe200000e0000 */
        /* <DEDUP_REMOVED lines=12> */
[----:B------:R-:W-:Y:S02]  /*0190*/  ISETP.LT.U32.AND P1, PT, R4, UR6, PT ;  /* 0x0000000604007c0c */ /* 0x000fe4000bf21070 */
[----:B------:R-:W-:-:S02]  /*01a0*/  SHF.R.S32.HI R3, RZ, 0x1f, R3 ;  /* 0x0000001fff037819 */ /* 0x000fc40000011403 */
[----:B------:R-:W-:Y:S02]  /*01b0*/  SHF.R.S32.HI R4, RZ, 0x1f, R4 ;  /* 0x0000001fff047819 */ /* 0x000fe40000011404 */
[----:B------:R-:W-:Y:S02]  /*01c0*/  ISETP.LT.AND.EX P0, PT, R3, UR7, !P6, P0 ;  /* 0x0000000703007c0c */ /* 0x000fe4000f701300 */
[----:B------:R-:W-:Y:S02]  /*01d0*/  ISETP.LT.AND.EX P1, PT, R4, UR7, !P6, P1 ;  /* 0x0000000704007c0c */ /* 0x000fe4000f721310 */
[C---:B------:R-:W-:Y:S02]  /*01e0*/  IADD3 R5, R2.reuse, 0x100, RZ ;  /* 0x0000010002057810 */ /* 0x040fe40007ffe0ff */
[----:B------:R-:W-:Y:S02]  /*01f0*/  IADD3 R3, R2, 0x120, RZ ;  /* 0x0000012002037810 */ /* 0x000fe40007ffe0ff */
[----:B------:R-:W-:-:S02]  /*0200*/  P2R R9, PR, RZ, 0x2 ;  /* 0x00000002ff097803 */ /* 0x000fc40000000000 */
[----:B------:R-:W-:Y:S02]  /*0210*/  ISETP.LT.U32.AND P2, PT, R5, UR6, PT ;  /* 0x0000000605007c0c */ /* 0x000fe4000bf41070 */
[----:B------:R-:W-:Y:S02]  /*0220*/  ISETP.LT.U32.AND P1, PT, R3, UR6, PT ;  /* 0x0000000603007c0c */ /* 0x000fe4000bf21070 */
[----:B------:R-:W-:Y:S02]  /*0230*/  SHF.R.S32.HI R5, RZ, 0x1f, R5 ;  /* 0x0000001fff057819 */ /* 0x000fe40000011405 */
[----:B------:R-:W-:Y:S02]  /*0240*/  SHF.R.S32.HI R3, RZ, 0x1f, R3 ;  /* 0x0000001fff037819 */ /* 0x000fe40000011403 */
[C---:B------:R-:W-:Y:S02]  /*0250*/  IADD3 R4, R2.reuse, 0x140, RZ ;  /* 0x0000014002047810 */ /* 0x040fe40007ffe0ff */
[----:B------:R-:W-:-:S02]  /*0260*/  IADD3 R6, R2, 0x180, RZ ;  /* 0x0000018002067810 */ /* 0x000fc40007ffe0ff */
[----:B------:R-:W-:Y:S02]  /*0270*/  SHF.R.S32.HI R7, RZ, 0x1f, R2 ;  /* 0x0000001fff077819 */ /* 0x000fe40000011402 */
[----:B------:R-:W-:Y:S02]  /*0280*/  ISETP.LT.U32.AND P5, PT, R2, UR6, PT ;  /* 0x0000000602007c0c */ /* 0x000fe4000bfa1070 */
[----:B------:R-:W-:Y:S02]  /*0290*/  P2R R60, PR, RZ, 0x1 ;  /* 0x00000001ff3c7803 */ /* 0x000fe40000000000 */
[----:B------:R-:W-:Y:S02]  /*02a0*/  ISETP.LT.AND.EX P0, PT, R5, UR7, !P6, P2 ;  /* 0x0000000705007c0c */ /* 0x000fe4000f701320 */
[----:B------:R-:W-:Y:S02]  /*02b0*/  ISETP.LT.AND.EX P1, PT, R3, UR7, !P6, P1 ;  /* 0x0000000703007c0c */ /* 0x000fe4000f721310 */
[----:B------:R-:W-:-:S02]  /*02c0*/  ISETP.LT.U32.AND P2, PT, R4, UR6, PT ;  /* 0x0000000604007c0c */ /* 0x000fc4000bf41070 */
[----:B------:R-:W-:Y:S02]  /*02d0*/  SHF.R.S32.HI R3, RZ, 0x1f, R6 ;  /* 0x0000001fff037819 */ /* 0x000fe40000011406 */
[----:B------:R-:W-:Y:S02]  /*02e0*/  ISETP.LT.U32.AND P4, PT, R6, UR6, PT ;  /* 0x0000000606007c0c */ /* 0x000fe4000bf81070 */
[----:B------:R-:W-:Y:S02]  /*02f0*/  SHF.R.S32.HI R4, RZ, 0x1f, R4 ;  /* 0x0000001fff047819 */ /* 0x000fe40000011404 */
        /* <DEDUP_REMOVED lines=32> */
[----:B------:R-:W-:Y:S02]  /*0500*/  SHF.R.S32.HI R10, RZ, 0x5, R10 ;  /* 0x00000005ff0a7819 */ /* 0x000fe4000001140a */
[----:B------:R-:W-:-:S02]  /*0510*/  ISETP.LT.AND.EX P5, PT, R8, UR7, !P6, P5 ;  /* 0x0000000708007c0c */ /* 0x000fc4000f7a1350 */
[C---:B------:R-:W-:Y:S02]  /*0520*/  IADD3 R62, R2.reuse, 0x1e0, RZ ;  /* 0x000001e0023e7810 */ /* 0x040fe40007ffe0ff */
[----:B------:R-:W-:Y:S02]  /*0530*/  P2R R8, PR, RZ, 0x20 ;  /* 0x00000020ff087803 */ /* 0x000fe40000000000 */
[----:B------:R-:W-:Y:S01]  /*0540*/  IADD3 R61, R2, 0x1c0, RZ ;  /* 0x000001c0023d7810 */ /* 0x000fe20007ffe0ff */
[----:B0-----:R-:W-:-:S06]  /*0550*/  ULEA UR4, UR6, UR4, 0x18 ;  /* 0x0000000406047291 */ /* 0x001fcc000f8ec03f */
[----:B------:R-:W-:Y:S01]  /*0560*/  LEA R63, R10, UR4, 0x3 ;  /* 0x000000040a3f7c11 */ /* 0x000fe2000f8e18ff */
[----:B------:R-:W-:Y:S01]  /*0570*/  UMOV UR4, URZ ;  /* 0x0000003f00047c82 */ /* 0x000fe20008000000 */
[----:B------:R-:W-:-:S07]  /*0580*/  SHF.R.S32.HI R10, RZ, 0x1f, R62 ;  /* 0x0000001fff0a7819 */ /* 0x000fce000001143e */
.L_x_3183:
[----:B0-----:R-:W0:Y:S01]  /*0590*/  LDC R19, c[0x0][0x288] ;  /* 0x0000a200ff137b82 */ /* 0x001e220000000800 */
[----:B------:R-:W-:Y:S01]  /*05a0*/  ISETP.NE.AND P6, PT, R3, RZ, PT ;  /* 0x000000ff0300720c */ /* 0x000fe20003fc5270 */
[----:B------:R-:W-:Y:S01]  /*05b0*/  ULDC.64 UR6, c[0x0][0x280] ;  /* 0x0000a00000067ab9 */ /* 0x000fe20000000a00 */
[----:B------:R-:W-:Y:S02]  /*05c0*/  SHF.R.S32.HI R18, RZ, 0x1f, R2 ;  /* 0x0000001fff127819 */ /* 0x000fe40000011402 */
[----:B------:R-:W-:Y:S02]  /*05d0*/  P2R R15, PR, RZ, 0x8 ;  /* 0x00000008ff0f7803 */ /* 0x000fe40000000000 */
[----:B------:R-:W-:Y:S01]  /*05e0*/  ISETP.NE.AND P3, PT, R4, RZ, PT ;  /* 0x000000ff0400720c */ /* 0x000fe20003f65270 */
[----:B------:R-:W1:Y:S01]  /*05f0*/  @P0 LDC.64 R28, c[0x0][0x220] ;  /* 0x00008800ff1c0b82 */ /* 0x000e620000000a00 */
[----:B------:R-:W-:Y:S02]  /*0600*/  P2R R14, PR, RZ, 0x10 ;  /* 0x00000010ff0e7803 */ /* 0x000fe40000000000 */
[----:B------:R-:W-:-:S02]  /*0610*/  ISETP.NE.AND P4, PT, R5, RZ, PT ;  /* 0x000000ff0500720c */ /* 0x000fc40003f85270 */
[----:B------:R-:W-:Y:S02]  /*0620*/  IADD3 R22, R2, 0x1a0, RZ ;  /* 0x000001a002167810 */ /* 0x000fe40007ffe0ff */
[----:B------:R-:W-:Y:S01]  /*0630*/  SHF.R.S32.HI R23, RZ, 0x1f, R62 ;  /* 0x0000001fff177819 */ /* 0x000fe2000001143e */
[----:B------:R-:W2:Y:S01]  /*0640*/  @P6 LDC.64 R36, c[0x0][0x220] ;  /* 0x00008800ff246b82 */ /* 0x000ea20000000a00 */
[----:B------:R-:W-:Y:S02]  /*0650*/  SHF.R.S32.HI R20, RZ, 0x1f, R22 ;  /* 0x0000001fff147819 */ /* 0x000fe40000011416 */
[----:B------:R-:W-:Y:S02]  /*0660*/  P2R R57, PR, RZ, 0x2 ;  /* 0x00000002ff397803 */ /* 0x000fe40000000000 */
[----:B0-----:R-:W-:-:S03]  /*0670*/  IABS R13, R19 ;  /* 0x00000013000d7213 */ /* 0x001fc60000000000 */
        /* <DEDUP_REMOVED lines=13> */
[----:B------:R-:W-:-:S05]  /*0750*/  LOP3.LUT R10, R19, UR11, RZ, 0x3c, !PT ;  /* 0x0000000b130a7c12 */ /* 0x000fca000f8e3cff */
        /* <DEDUP_REMOVED lines=31> */
[----:B------:R-:W-:Y:S02]  /*0950*/  @P6 MOV R32, R26 ;  /* 0x0000001a00206202 */ /* 0x000fe40000000f00 */
[----:B------:R-:W-:-:S03]  /*0960*/  @P1 MOV R17, R33 ;  /* 0x0000002100111202 */ /* 0x000fc60000000f00 */
        /* <DEDUP_REMOVED lines=54> */
[----:B------:R-:W-:Y:S02]  /*0cd0*/  ISETP.NE.AND P3, PT, R15, RZ, PT ;  /* 0x000000ff0f00720c */ /* 0x000fe40003f65270 */
[----:B------:R-:W-:-:S11]  /*0ce0*/  IADD3 R15, R2, 0xe0, RZ ;  /* 0x000000e0020f7810 */ /* 0x000fd60007ffe0ff */
[----:B------:R-:W1:Y:S01]  /*0cf0*/  @P3 LDC.64 R44, c[0x0][0x220] ;  /* 0x00008800ff2c3b82 */ /* 0x000e620000000a00 */
[----:B0-----:R-:W-:-:S04]  /*0d00*/  @P4 IMAD R12, R16, R10, RZ ;  /* 0x0000000a100c4224 */ /* 0x001fc800078e02ff */
        /* <DEDUP_REMOVED lines=18> */
[----:B------:R-:W-:Y:S02]  /*0e30*/  SHF.R.S32.HI R13, RZ, 0x1f, R15 ;  /* 0x0000001fff0d7819 */ /* 0x000fe4000001140f */
[----:B------:R-:W-:Y:S02]  /*0e40*/  @P6 LEA.HI.X R51, R12, R51, R10, 0x2, P5 ;  /* 0x000000330c336211 */ /* 0x000fe400028f140a */
[----:B------:R-:W0:Y:S02]  /*0e50*/  @P0 LDC.64 R10, c[0x0][0x270] ;  /* 0x00009c00ff0a0b82 */ /* 0x000e240000000a00 */
[----:B0-----:R-:W-:Y:S01]  /*0e60*/  @P0 IMAD R12, R13, R10, RZ ;  /* 0x0000000a0d0c0224 */ /* 0x001fe200078e02ff */
[----:B------:R-:W-:-:S03]  /*0e70*/  @P0 MOV R13, R33 ;  /* 0x00000021000d0202 */ /* 0x000fc60000000f00 */
[----:B------:R-:W-:Y:S01]  /*0e80*/  @P0 IMAD R11, R15, R11, R12 ;  /* 0x0000000b0f0b0224 */ /* 0x000fe200078e020c */
[----:B------:R-:W-:-:S05]  /*0e90*/  @P0 MOV R12, R26 ;  /* 0x0000001a000c0202 */ /* 0x000fca0000000f00 */
[----:B------:R-:W-:Y:S02]  /*0ea0*/  @P0 IMAD.WIDE.U32 R12, R15, R10, R12 ;  /* 0x0000000a0f0c0225 */ /* 0x000fe400078e000c */
[----:B------:R-:W0:Y:S03]  /*0eb0*/  @P1 LDC.64 R14, c[0x0][0x270] ;  /* 0x00009c00ff0e1b82 */ /* 0x000e260000000a00 */
[----:B------:R-:W-:Y:S02]  /*0ec0*/  @P0 IADD3 R10, R13, R11, RZ ;  /* 0x0000000b0d0a0210 */ /* 0x000fe40007ffe0ff */
[----:B------:R-:W-:Y:S02]  /*0ed0*/  SHF.R.S32.HI R13, RZ, 0x1f, R19 ;  /* 0x0000001fff0d7819 */ /* 0x000fe40000011413 */
[----:B------:R-:W-:-:S04]  /*0ee0*/  @P0 LEA R28, P5, R12, R28, 0x2 ;  /* 0x0000001c0c1c0211 */ /* 0x000fc800078a10ff */
[----:B------:R-:W-:Y:S02]  /*0ef0*/  @P0 LEA.HI.X R29, R12, R29, R10, 0x2, P5 ;  /* 0x0000001d0c1d0211 */ /* 0x000fe400028f140a */
[----:B------:R-:W-:Y:S02]  /*0f00*/  P2R R12, PR, RZ, 0x1 ;  /* 0x00000001ff0c7803 */ /* 0x000fe40000000000 */
[----:B------:R-:W-:-:S04]  /*0f10*/  ISETP.NE.AND P0, PT, R7, RZ, PT ;  /* 0x000000ff0700720c */ /* 0x000fc80003f05270 */
[----:B------:R-:W-:Y:S02]  /*0f20*/  P2R R59, PR, RZ, 0x1 ;  /* 0x00000001ff3b7803 */ /* 0x000fe40000000000 */
[----:B------:R-:W-:Y:S01]  /*0f30*/  ISETP.NE.AND P0, PT, R6, RZ, PT ;  /* 0x000000ff0600720c */ /* 0x000fe20003f05270 */
[----:B0-----:R-:W-:-:S03]  /*0f40*/  @P1 IMAD R16, R13, R14, RZ ;  /* 0x0000000e0d101224 */ /* 0x001fc600078e02ff */
[----:B------:R-:W-:Y:S02]  /*0f50*/  P2R R11, PR, RZ, 0x1 ;  /* 0x00000001ff0b7803 */ /* 0x000fe40000000000 */
[----:B------:R-:W-:Y:S01]  /*0f60*/  ISETP.NE.AND P0, PT, R5, RZ, PT ;  /* 0x000000ff0500720c */ /* 0x000fe20003f05270 */
[C---:B------:R-:W-:Y:S01]  /*0f70*/  @P1 IMAD R13, R19.reuse, R15, R16 ;  /* 0x0000000f130d1224 */ /* 0x040fe200078e0210 */
[----:B------:R-:W-:Y:S02]  /*0f80*/  @P1 MOV R16, R26 ;  /* 0x0000001a00101202 */ /* 0x000fe40000000f00 */
[----:B------:R-:W-:Y:S02]  /*0f90*/  P2R R10, PR, RZ, 0x1 ;  /* 0x00000001ff0a7803 */ /* 0x000fe40000000000 */
[----:B------:R-:W-:Y:S01]  /*0fa0*/  ISETP.NE.AND P0, PT, R4, RZ, PT ;  /* 0x000000ff0400720c */ /* 0x000fe20003f05270 */
[----:B------:R-:W-:Y:S01]  /*0fb0*/  @P1 IMAD.WIDE.U32 R16, R19, R14, R16 ;  /* 0x0000000e13101225 */ /* 0x000fe200078e0010 */
[----:B------:R-:W-:Y:S01]  /*0fc0*/  IADD3 R19, R2, 0x140, RZ ;  /* 0x0000014002137810 */ /* 0x000fe20007ffe0ff */
[----:B------:R-:W0:Y:S01]  /*0fd0*/  @P2 LDC.64 R14, c[0x0][0x270] ;  /* 0x00009c00ff0e2b82 */ /* 0x000e220000000a00 */
[----:B------:R-:W-:-:S02]  /*0fe0*/  P2R R58, PR, RZ, 0x1 ;  /* 0x00000001ff3a7803 */ /* 0x000fc40000000000 */
[----:B------:R-:W-:Y:S02]  /*0ff0*/  @P1 IADD3 R13, R17, R13, RZ ;  /* 0x0000000d110d1210 */ /* 0x000fe40007ffe0ff */
[C---:B-----5:R-:W-:Y:S02]  /*1000*/  @P1 LEA R54, P5, R16.reuse, R54, 0x2 ;  /* 0x0000003610361211 */ /* 0x060fe400078a10ff */
[----:B------:R-:W-:Y:S02]  /*1010*/  @P2 MOV R17, R33 ;  /* 0x0000002100112202 */ /* 0x000fe40000000f00 */
[----:B------:R-:W-:Y:S02]  /*1020*/  @P1 LEA.HI.X R55, R16, R55, R13, 0x2, P5 ;  /* 0x0000003710371211 */ /* 0x000fe400028f140d */
[----:B------:R-:W-:Y:S02]  /*1030*/  SHF.R.S32.HI R13, RZ, 0x1f, R19 ;  /* 0x0000001fff0d7819 */ /* 0x000fe40000011413 */
[----:B------:R-:W-:-:S04]  /*1040*/  ISETP.NE.AND P0, PT, R3, RZ, PT ;  /* 0x000000ff0300720c */ /* 0x000fc80003f05270 */
[----:B------:R-:W-:Y:S01]  /*1050*/  P2R R56, PR, RZ, 0x1 ;  /* 0x00000001ff387803 */ /* 0x000fe20000000000 */
[----:B0-----:R-:W-:-:S04]  /*1060*/  @P2 IMAD R16, R13, R14, RZ ;  /* 0x0000000e0d102224 */ /* 0x001fc800078e02ff */
[----:B------:R-:W-:Y:S01]  /*1070*/  @P2 IMAD R13, R19, R15, R16 ;  /* 0x0000000f130d2224 */ /* 0x000fe200078e0210 */
[----:B------:R-:W-:-:S05]  /*1080*/  @P2 MOV R16, R26 ;  /* 0x0000001a00102202 */ /* 0x000fca0000000f00 */
[----:B------:R-:W-:Y:S02]  /*1090*/  @P2 IMAD.WIDE.U32 R16, R19, R14, R16 ;  /* 0x0000000e13102225 */ /* 0x000fe400078e0010 */
[----:B------:R-:W0:Y:S03]  /*10a0*/  @P3 LDC.64 R14, c[0x0][0x270] ;  /* 0x00009c00ff0e3b82 */ /* 0x000e260000000a00 */
[----:B------:R-:W-:Y:S02]  /*10b0*/  @P2 IADD3 R13, R17, R13, RZ ;  /* 0x0000000d110d2210 */ /* 0x000fe40007ffe0ff */
[----:B------:R-:W-:-:S04]  /*10c0*/  @P2 LEA R48, P5, R16, R48, 0x2 ;  /* 0x0000003010302211 */ /* 0x000fc800078a10ff */
[----:B------:R-:W-:Y:S02]  /*10d0*/  @P2 LEA.HI.X R49, R16, R49, R13, 0x2, P5 ;  /* 0x0000003110312211 */ /* 0x000fe400028f140d */
[----:B------:R-:W-:-:S04]  /*10e0*/  IADD3 R13, R2, 0x160, RZ ;  /* 0x00000160020d7810 */ /* 0x000fc80007ffe0ff */
[----:B------:R-:W-:-:S05]  /*10f0*/  SHF.R.S32.HI R17, RZ, 0x1f, R13 ;  /* 0x0000001fff117819 */ /* 0x000fca000001140d */
[----:B0-----:R-:W-:Y:S01]  /*1100*/  @P3 IMAD R16, R17, R14, RZ ;  /* 0x0000000e11103224 */ /* 0x001fe200078e02ff */
[----:B------:R-:W-:-:S03]  /*1110*/  @P3 MOV R17, R33 ;  /* 0x0000002100113202 */ /* 0x000fc60000000f00 */
[----:B------:R-:W-:Y:S01]  /*1120*/  @P3 IMAD R15, R13, R15, R16 ;  /* 0x0000000f0d0f3224 */ /* 0x000fe200078e0210 */
[----:B------:R-:W-:-:S05]  /*1130*/  @P3 MOV R16, R26 ;  /* 0x0000001a00103202 */ /* 0x000fca0000000f00 */
[----:B------:R-:W-:-:S05]  /*1140*/  @P3 IMAD.WIDE.U32 R16, R13, R14, R16 ;  /* 0x0000000e0d103225 */ /* 0x000fca00078e0010 */
[----:B------:R-:W-:Y:S02]  /*1150*/  @P3 IADD3 R13, R17, R15, RZ ;  /* 0x0000000f110d3210 */ /* 0x000fe40007ffe0ff */
[----:B------:R-:W0:Y:S01]  /*1160*/  @P4 LDC.64 R14, c[0x0][0x270] ;  /* 0x00009c00ff0e4b82 */ /* 0x000e220000000a00 */
[C---:B-1----:R-:W-:Y:S02]  /*1170*/  @P3 LEA R44, P5, R16.reuse, R44, 0x2 ;  /* 0x0000002c102c3211 */ /* 0x042fe400078a10ff */
[----:B------:R-:W-:Y:S02]  /*1180*/  SHF.R.S32.HI R17, RZ, 0x1f, R18 ;  /* 0x0000001fff117819 */ /* 0x000fe40000011412 */
[----:B------:R-:W-:Y:S02]  /*1190*/  @P3 LEA.HI.X R45, R16, R45, R13, 0x2, P5 ;  /* 0x0000002d102d3211 */ /* 0x000fe400028f140d */
[----:B------:R-:W-:Y:S02]  /*11a0*/  P2R R13, PR, RZ, 0x8 ;  /* 0x00000008ff0d7803 */ /* 0x000fe40000000000 */
        /* <DEDUP_REMOVED lines=16> */
[----:B------:R-:W2:Y:S01]  /*12b0*/  @P5 LDC.64 R18, c[0x0][0x220] ;  /* 0x00008800ff125b82 */ /* 0x000ea20000000a00 */
        /* <DEDUP_REMOVED lines=61> */
[----:B------:R-:W-:Y:S01]  /*1690*/  ISETP.NE.AND P0, PT, R11, RZ, PT ;  /* 0x000000ff0b00720c */ /* 0x000fe20003f05270 */
[----:B------:R-:W-:Y:S01]  /*16a0*/  HFMA2.MMA R11, -RZ, RZ, 0, 0 ;  /* 0x00000000ff0b7435 */ /* 0x000fe200000001ff */
[----:B------:R-:W-:Y:S02]  /*16b0*/  MOV R10, RZ ;  /* 0x000000ff000a7202 */ /* 0x000fe40000000f00 */
[----:B------:R-:W-:Y:S02]  /*16c0*/  ISETP.NE.AND P6, PT, R8, RZ, PT ;  /* 0x000000ff0800720c */ /* 0x000fe40003fc5270 */
[----:B------:R-:W-:-:S07]  /*16d0*/  CS2R R36, SRZ ;  /* 0x0000000000247805 */ /* 0x000fce000001ff00 */
[----:B------:R1:W5:Y:S01]  /*16e0*/  @P0 LDG.E.64 R10, desc[UR8][R42.64] ;  /* 0x000000082a0a0981 */ /* 0x000362000c1e1b00 */
[----:B------:R-:W-:Y:S02]  /*16f0*/  ISETP.NE.AND P0, PT, R59, RZ, PT ;  /* 0x000000ff3b00720c */ /* 0x000fe40003f05270 */
[----:B0-----:R-:W-:-:S06]  /*1700*/  CS2R R38, SRZ ;  /* 0x0000000000267805 */ /* 0x001fcc000001ff00 */
[----:B------:R0:W5:Y:S01]  /*1710*/  @P6 LDG.E.64 R38, desc[UR8][R46.64] ;  /* 0x000000082e266981 */ /* 0x000162000c1e1b00 */
[----:B-1----:R-:W-:-:S04]  /*1720*/  CS2R R42, SRZ ;  /* 0x00000000002a7805 */ /* 0x002fc8000001ff00 */
[----:B------:R1:W5:Y:S01]  /*1730*/  @P0 LDG.E.64 R36, desc[UR8][R40.64] ;  /* 0x0000000828240981 */ /* 0x000362000c1e1b00 */
[----:B------:R-:W-:-:S03]  /*1740*/  ISETP.NE.AND P0, PT, R12, RZ, PT ;  /* 0x000000ff0c00720c */ /* 0x000fc60003f05270 */
[----:B------:R1:W5:Y:S01]  /*1750*/  @P3 LDG.E.64 R42, desc[UR8][R52.64] ;  /* 0x00000008342a3981 */ /* 0x000362000c1e1b00 */
[----:B0-----:R-:W-:Y:S02]  /*1760*/  CS2R R46, SRZ ;  /* 0x00000000002e7805 */ /* 0x001fe4000001ff00 */
[----:B-1----:R-:W-:Y:S02]  /*1770*/  CS2R R40, SRZ ;  /* 0x0000000000287805 */ /* 0x002fe4000001ff00 */
[----:B------:R-:W-:Y:S02]  /*1780*/  ISETP.NE.AND P3, PT, R13, RZ, PT ;  /* 0x000000ff0d00720c */ /* 0x000fe40003f65270 */
[----:B------:R-:W-:-:S03]  /*1790*/  CS2R R52, SRZ ;  /* 0x0000000000347805 */ /* 0x000fc6000001ff00 */
[----:B------:R-:W5:Y:S04]  /*17a0*/  @P0 LDG.E.64 R46, desc[UR8][R28.64] ;  /* 0x000000081c2e0981 */ /* 0x000f68000c1e1b00 */
[----:B------:R0:W5:Y:S04]  /*17b0*/  @P5 LDG.E.64 R40, desc[UR8][R50.64] ;  /* 0x0000000832285981 */ /* 0x000168000c1e1b00 */
[----:B------:R-:W5:Y:S01]  /*17c0*/  @P1 LDG.E.64 R52, desc[UR8][R54.64] ;  /* 0x0000000836341981 */ /* 0x000f62000c1e1b00 */
[----:B0-----:R-:W-:-:S06]  /*17d0*/  CS2R R50, SRZ ;  /* 0x0000000000327805 */ /* 0x001fcc000001ff00 */
        /* <DEDUP_REMOVED lines=11> */
[----:B------:R-:W-:Y:S01]  /*1890*/  FADD.FTZ R29, RZ, R29 ;  /* 0x0000001dff1d7221 */ /* 0x000fe20000010000 */
[----:B--2---:R-:W-:Y:S01]  /*18a0*/  FMUL.FTZ R57, R15, R15 ;  /* 0x0000000f0f397220 */ /* 0x004fe20000410000 */
[----:B------:R-:W-:-:S03]  /*18b0*/  FADD.FTZ R12, R14, R15 ;  /* 0x0000000f0e0c7221 */ /* 0x000fc60000010000 */
[----:B0-----:R-:W-:Y:S01]  /*18c0*/  FFMA.FTZ R30, R14, R14, R57 ;  /* 0x0000000e0e1e7223 */ /* 0x001fe20000010039 */
        /* <DEDUP_REMOVED lines=17> */
[C---:B------:R-:W-:Y:S01]  /*19e0*/  FADD.FTZ R13, R38.reuse, R39 ;  /* 0x00000027260d7221 */ /* 0x040fe20000010000 */
[----:B------:R-:W-:Y:S01]  /*19f0*/  FADD.FTZ R29, R29, R30 ;  /* 0x0000001e1d1d7221 */ /* 0x000fe20000010000 */
[----:B------:R-:W-:Y:S01]  /*1a00*/  FFMA.FTZ R30, R38, R38, R28 ;  /* 0x00000026261e7223 */ /* 0x000fe2000001001c */
[----:B------:R-:W-:Y:S01]  /*1a10*/  FMUL.FTZ R28, R43, R43 ;  /* 0x0000002b2b1c7220 */ /* 0x000fe20000410000 */
[----:B------:R-:W-:Y:S01]  /*1a20*/  FADD.FTZ R12, R12, R13 ;  /* 0x0000000d0c0c7221 */ /* 0x000fe20000010000 */
[C---:B------:R-:W-:Y:S01]  /*1a30*/  FADD.FTZ R13, R42.reuse, R43 ;  /* 0x0000002b2a0d7221 */ /* 0x040fe20000010000 */
[----:B------:R-:W-:Y:S01]  /*1a40*/  FADD.FTZ R29, R29, R30 ;  /* 0x0000001e1d1d7221 */ /* 0x000fe20000010000 */
[----:B------:R-:W-:-:S02]  /*1a50*/  FFMA.FTZ R30, R42, R42, R28 ;  /* 0x0000002a2a1e7223 */ /* 0x000fc4000001001c */
[----:B------:R-:W-:Y:S01]  /*1a60*/  FADD.FTZ R12, R12, R13 ;  /* 0x0000000d0c0c7221 */ /* 0x000fe20000010000 */
[----:B------:R-:W-:Y:S01]  /*1a70*/  FMUL.FTZ R28, R41, R41 ;  /* 0x00000029291c7220 */ /* 0x000fe20000410000 */
[----:B------:R-:W-:Y:S01]  /*1a80*/  FADD.FTZ R29, R29, R30 ;  /* 0x0000001e1d1d7221 */ /* 0x000fe20000010000 */
[C---:B------:R-:W-:Y:S02]  /*1a90*/  FADD.FTZ R13, R40.reuse, R41 ;  /* 0x00000029280d7221 */ /* 0x040fe40000010000 */
        /* <DEDUP_REMOVED lines=10> */
[----:B------:R-:W-:Y:S01]  /*1b40*/  FFMA.FTZ R30, R52, R52, R28 ;  /* 0x00000034341e7223 */ /* 0x000fe2000001001c */
[----:B------:R-:W-:Y:S01]  /*1b50*/  FMUL.FTZ R28, R51, R51 ;  /* 0x00000033331c7220 */ /* 0x000fe20000410000 */
[----:B------:R-:W-:-:S02]  /*1b60*/  FADD.FTZ R12, R12, R13 ;  /* 0x0000000d0c0c7221 */ /* 0x000fc40000010000 */
        /* <DEDUP_REMOVED lines=73> */
.L_x_3124:
[----:B------:R-:W-:Y:S05]  /*2000*/  BSYNC B0 ;  /* 0x0000000000007941 */ /* 0x000fea0003800000 */
.L_x_3123:
        /* <DEDUP_REMOVED lines=21> */
[----:B------:R-:W-:Y:S01]  /*2160*/  IMAD.WIDE.U32 R56, R13, 0x8, R28 ;  /* 0x000000080d387825 */ /* 0x000fe200078e001c */
[----:B------:R-:W-:-:S04]  /*2170*/  SEL R13, R12, RZ, P6 ;  /* 0x000000ff0c0d7207 */ /* 0x000fc80003000000 */
[----:B------:R-:W-:Y:S01]  /*2180*/  ISETP.NE.AND P6, PT, R13, -0x1, PT ;  /* 0xffffffff0d00780c */ /* 0x000fe20003fc5270 */
[----:B------:R0:W-:Y:S02]  /*2190*/  STG.E.64 desc[UR8][R56.64], R54 ;  /* 0x0000003638007986 */ /* 0x0001e4000c101b08 */
[----:B0-----:R-:W-:Y:S01]  /*21a0*/  MOV R56, UR6 ;  /* 0x0000000600387c02 */ /* 0x001fe20008000f00 */
[----:B------:R-:W-:Y:S06]  /*21b0*/  MEMBAR.ALL.GPU ;  /* 0x0000000000007992 */ /* 0x000fec000000a000 */
[----:B------:R-:W-:-:S00]  /*21c0*/  ERRBAR ;  /* 0x00000000000079ab */ /* 0x000fc00000000000 */
[----:B------:R-:W-:Y:S06]  /*21d0*/  CGAERRBAR ;  /* 0x00000000000075ab */ /* 0x000fec0000000000 */
[----:B------:R0:W-:Y:S01]  /*21e0*/  REDG.E.ADD.S32.STRONG.GPU desc[UR8][R30.64], R56 ;  /* 0x000000381e00798e */ /* 0x0001e2000c10e388 */
[----:B------:R-:W-:Y:S05]  /*21f0*/  @!P6 BRA `(.L_x_3126) ;  /* 0x000000000014e947 */ /* 0x000fea0003800000 */
.L_x_3127:
[----:B0-----:R-:W2:Y:S04]  /*2200*/  LDG.E.STRONG.GPU R56, desc[UR8][R30.64] ;  /* 0x000000081e387981 */ /* 0x001ea8000c1ef900 */
[----:B--2---:R-:W-:Y:S01]  /*2210*/  CCTL.IVALL ;  /* 0x00000000ff00798f */ /* 0x004fe20002000000 */
[----:B------:R-:W-:Y:S05]  /*2220*/  YIELD ;  /* 0x0000000000007946 */ /* 0x000fea0003800000 */
[----:B------:R-:W-:-:S13]  /*2230*/  ISETP.NE.AND P6, PT, R56, R13, PT ;  /* 0x0000000d3800720c */ /* 0x000fda0003fc5270 */
[----:B------:R-:W-:Y:S05]  /*2240*/  @P6 BRA `(.L_x_3127) ;  /* 0xfffffffc00ec6947 */ /* 0x000fea000383ffff */
.L_x_3126:
        /* <DEDUP_REMOVED lines=19> */
.L_x_3131:
[----:B------:R-:W-:-:S13]  /*2380*/  ISETP.EQ.OR P6, PT, R13, UR10, P5 ;  /* 0x0000000a0d007c0c */ /* 0x000fda000afc2670 */
[----:B------:R-:W-:-:S04]  /*2390*/  @!P6 IMAD R30, R13, UR12, R0 ;  /* 0x0000000c0d1eec24 */ /* 0x000fc8000f8e0200 */
[----:B------:R-:W-:-:S06]  /*23a0*/  @!P6 IMAD.WIDE.U32 R30, R30, 0x8, R28 ;  /* 0x000000081e1ee825 */ /* 0x000fcc00078e001c */
[----:B------:R-:W2:Y:S02]  /*23b0*/  @!P6 LDG.E.64 R30, desc[UR8][R30.64] ;  /* 0x000000081e1ee981 */ /* 0x000ea4000c1e1b00 */
[----:B--2---:R-:W-:Y:S01]  /*23c0*/  @!P6 FADD.FTZ R54, R54, R30 ;  /* 0x0000001e3636e221 */ /* 0x004fe20000010000 */
[----:B------:R-:W-:Y:S01]  /*23d0*/  IADD3 R30, R13, 0x1, RZ ;  /* 0x000000010d1e7810 */ /* 0x000fe20007ffe0ff */
[----:B------:R-:W-:-:S03]  /*23e0*/  @!P6 FADD.FTZ R55, R55, R31 ;  /* 0x0000001f3737e221 */ /* 0x000fc60000010000 */
        /* <DEDUP_REMOVED lines=109> */
.L_x_3130:
[----:B------:R-:W-:-:S06]  /*2ac0*/  UISETP.GT.AND UP1, UPT, UR6, 0x4, UPT ;  /* 0x000000040600788c */ /* 0x000fcc000bf24270 */
[----:B------:R-:W-:-:S13]  /*2ad0*/  PLOP3.LUT P6, PT, PT, PT, UP1, 0x40, 0x0 ;  /* 0x000000000000781c */ /* 0x000fda0003fce818 */
[----:B------:R-:W-:Y:S05]  /*2ae0*/  @P6 BRA `(.L_x_3132) ;  /* 0x0000000000ec6947 */ /* 0x000fea0003800000 */
        /* <DEDUP_REMOVED lines=59> */
.L_x_3132:
[----:B------:R-:W-:-:S06]  /*2ea0*/  UISETP.NE.OR UP0, UPT, UR6, URZ, UP0 ;  /* 0x0000003f0600728c */ /* 0x000fcc0008705670 */
[----:B------:R-:W-:-:S13]  /*2eb0*/  PLOP3.LUT P6, PT, PT, PT, UP0, 0x80, 0x0 ;  /* 0x000000000000781c */ /* 0x000fda0003fcf008 */
[----:B------:R-:W-:Y:S05]  /*2ec0*/  @!P6 BRA `(.L_x_3128) ;  /* 0x00000000007ce947 */ /* 0x000fea0003800000 */
.L_x_3129:
        /* <DEDUP_REMOVED lines=31> */
.L_x_3128:
        /* <DEDUP_REMOVED lines=10> */
.L_x_3134:
[----:B------:R-:W-:Y:S05]  /*3160*/  BSYNC B0 ;  /* 0x0000000000007941 */ /* 0x000fea0003800000 */
.L_x_3133:
        /* <DEDUP_REMOVED lines=17> */
.L_x_3125:
[----:B------:R-:W-:Y:S01]  /*3280*/  ULDC.64 UR6, c[0x0][0x218] ;  /* 0x0000860000067ab9 */ /* 0x000fe20000000a00 */
[----:B------:R-:W-:Y:S01]  /*3290*/  P2R R12, PR, RZ, 0x1 ;  /* 0x00000001ff0c7803 */ /* 0x000fe20000000000 */
[----:B------:R-:W-:Y:S01]  /*32a0*/  ULDC.64 UR14, c[0x0][0x228] ;  /* 0x00008a00000e7ab9 */ /* 0x000fe20000000a00 */
[----:B------:R-:W-:Y:S02]  /*32b0*/  LOP3.LUT P0, RZ, R69, UR10, RZ, 0xfc, !PT ;  /* 0x0000000a45ff7c12 */ /* 0x000fe4000f80fcff */
[----:B------:R-:W-:Y:S01]  /*32c0*/  ISETP.EQ.U32.AND P6, PT, RZ, UR6, PT ;  /* 0x00000006ff007c0c */ /* 0x000fe2000bfc2070 */
[----:B------:R-:W-:Y:S01]  /*32d0*/  UMOV UR6, 0x400 ;  /* 0x0000040000067882 */ /* 0x000fe20000000000 */
[----:B------:R-:W-:Y:S02]  /*32e0*/  MOV R28, UR11 ;  /* 0x0000000b001c7c02 */ /* 0x000fe40008000f00 */
[----:B------:R-:W-:Y:S01]  /*32f0*/  ISETP.EQ.OR.EX P6, PT, RZ, UR7, P0, P6 ;  /* 0x00000007ff007c0c */ /* 0x000fe200087c2760 */
[----:B------:R-:W1:Y:S01]  /*3300*/  S2UR UR7, SR_CgaCtaId ;  /* 0x00000000000779c3 */ /* 0x000e620000008800 */
[----:B------:R-:W-:-:S02]  /*3310*/  ISETP.NE.AND P0, PT, R12, RZ, PT ;  /* 0x000000ff0c00720c */ /* 0x000fc40003f05270 */
[C---:B------:R-:W-:Y:S02]  /*3320*/  SHF.L.U32 R29, R24.reuse, 0x1, RZ ;  /* 0x00000001181d7819 */ /* 0x040fe400000006ff */
[----:B------:R-:W-:-:S07]  /*3330*/  SHF.L.U64.HI R25, R24, 0x1, R25 ;  /* 0x0000000118197819 */ /* 0x000fce0000010219 */
[----:B------:R-:W2:Y:S01]  /*3340*/  @!P6 LDC.64 R12, c[0x0][0x218] ;  /* 0x00008600ff0ceb82 */ /* 0x000ea20000000a00 */
[----:B-1----:R-:W-:-:S03]  /*3350*/  ULEA UR6, UR7, UR6, 0x18 ;  /* 0x0000000607067291 */ /* 0x002fc6000f8ec03f */
[----:B------:R-:W-:-:S06]  /*3360*/  ULDC UR7, c[0x0][0x2a4] ;  /* 0x0000a90000077ab9 */ /* 0x000fcc0000000800 */
[----:B------:R1:W-:Y:S01]  /*3370*/  @!P5 STS.64 [UR6+0x30], R54 ;  /* 0x00003036ff00d988 */ /* 0x0003e20008000a06 */
[----:B--2---:R-:W-:-:S04]  /*3380*/  @!P6 IMAD.WIDE R12, R28, 0x8, R12 ;  /* 0x000000081c0ce825 */ /* 0x004fc800078e020c */
[----:B-1----:R-:W-:Y:S01]  /*3390*/  @!P6 FMUL.FTZ R55, R55, UR7 ;  /* 0x000000073737ec20 */ /* 0x002fe20008410000 */
[----:B------:R-:W-:-:S05]  /*33a0*/  @!P6 FMUL.FTZ R54, R54, UR7 ;  /* 0x000000073636ec20 */ /* 0x000fca0008410000 */
[----:B------:R-:W-:Y:S01]  /*33b0*/  @!P6 STG.E.64 desc[UR8][R12.64], R54 ;  /* 0x000000360c00e986 */ /* 0x000fe2000c101b08 */
[----:B------:R-:W-:Y:S06]  /*33c0*/  BAR.SYNC.DEFER_BLOCKING 0x0 ;  /* 0x0000000000007b1d */ /* 0x000fec0000010000 */
[----:B------:R-:W1:Y:S02]  /*33d0*/  LDS.64 R12, [UR6+0x30] ;  /* 0x00003006ff0c7984 */ /* 0x000e640008000a00 */
[----:B-1----:R-:W-:-:S05]  /*33e0*/  FMUL.FTZ R28, R12, UR7 ;  /* 0x000000070c1c7c20 */ /* 0x002fca0008410000 */
        /* <DEDUP_REMOVED lines=10> */
[----:B------:R-:W-:-:S12]  /*3490*/  ULDC.64 UR14, c[0x0][0x230] ;  /* 0x00008c00000e7ab9 */ /* 0x000fd80000000a00 */
[----:B0-----:R-:W-:Y:S01]  /*34a0*/  @P5 FADD.FTZ R30, R28, UR7 ;  /* 0x000000071c1e5e21 */ /* 0x001fe20008010000 */
[----:B------:R-:W-:Y:S01]  /*34b0*/  PLOP3.LUT P5, PT, PT, PT, UP0, 0x80, 0x0 ;  /* 0x000000000000781c */ /* 0x000fe20003faf008 */
[----:B------:R-:W-:-:S12]  /*34c0*/  UMOV UR7, 0x3f800000 ;  /* 0x3f80000000077882 */ /* 0x000fd80000000000 */
[----:B------:R-:W0:Y:S01]  /*34d0*/  @P5 MUFU.RSQ R28, R30 ;  /* 0x0000001e001c5308 */ /* 0x000e220000001400 */
[----:B------:R-:W-:Y:S02]  /*34e0*/  IADD3 R24, P5, R29, UR14, RZ ;  /* 0x0000000e1d187c10 */ /* 0x000fe4000ffbe0ff */
[----:B------:R-:W2:Y:S02]  /*34f0*/  LDG.E.U16 R29, desc[UR8][R12.64] ;  /* 0x000000080c1d7981 */ /* 0x000ea4000c1e1500 */
[----:B------:R-:W-:Y:S02]  /*3500*/  IADD3.X R25, R25, UR15, RZ, P5, !PT ;  /* 0x0000000f19197c10 */ /* 0x000fe4000affe4ff */
[----:B------:R-:W-:Y:S01]  /*3510*/  PLOP3.LUT P5, PT, PT, PT, UP0, 0x80, 0x0 ;  /* 0x000000000000781c */ /* 0x000fe20003faf008 */
[----:B------:R2:W3:-:S12]  /*3520*/  LDG.E.U16 R13, desc[UR8][R12.64+0x2] ;  /* 0x000002080c0d7981 */ /* 0x0004d8000c1e1500 */
[----:B0-----:R-:W-:Y:S02]  /*3530*/  @P5 R2UR UR7, R28 ;  /* 0x000000001c0752ca */ /* 0x001fe400000e0000 */
[----:B------:R-:W4:Y:S04]  /*3540*/  LDG.E.U16 R28, desc[UR8][R24.64] ;  /* 0x00000008181c7981 */ /* 0x000f28000c1e1500 */
[----:B------:R-:W5:Y:S01]  /*3550*/  LDG.E.U16 R24, desc[UR8][R24.64+0x2] ;  /* 0x0000020818187981 */ /* 0x000f62000c1e1500 */
[----:B------:R-:W-:Y:S01]  /*3560*/  ISETP.NE.AND P6, PT, RZ, UR13, PT ;  /* 0x0000000dff007c0c */ /* 0x000fe2000bfc5270 */
[----:B------:R-:W-:Y:S01]  /*3570*/  FADD.FTZ R16, R16, -UR6 ;  /* 0x8000000610107e21 */ /* 0x000fe20008010000 */
[----:B------:R-:W-:-:S04]  /*3580*/  FADD.FTZ R17, R17, -UR6 ;  /* 0x8000000611117e21 */ /* 0x000fc80008010000 */
[----:B------:R-:W-:Y:S01]  /*3590*/  FMUL.FTZ R16, R16, UR7 ;  /* 0x0000000710107c20 */ /* 0x000fe20008410000 */
[----:B------:R-:W-:Y:S01]  /*35a0*/  FMUL.FTZ R17, R17, UR7 ;  /* 0x0000000711117c20 */ /* 0x000fe20008410000 */
[----:B------:R-:W-:Y:S01]  /*35b0*/  FADD.FTZ R30, R14, -UR6 ;  /* 0x800000060e1e7e21 */ /* 0x000fe20008010000 */
[----:B------:R-:W-:Y:S01]  /*35c0*/  FADD.FTZ R31, R15, -UR6 ;  /* 0x800000060f1f7e21 */ /* 0x000fe20008010000 */
[----:B--2---:R-:W-:Y:S02]  /*35d0*/  SHF.L.U32 R12, R29, 0x10, RZ ;  /* 0x000000101d0c7819 */ /* 0x004fe400000006ff */
[----:B---3--:R-:W-:Y:S02]  /*35e0*/  SHF.L.U32 R13, R13, 0x10, RZ ;  /* 0x000000100d0d7819 */ /* 0x008fe400000006ff */
[----:B----4-:R-:W-:-:S05]  /*35f0*/  SHF.L.U32 R28, R28, 0x10, RZ ;  /* 0x000000101c1c7819 */ /* 0x010fca00000006ff */
[----:B------:R-:W-:Y:S01]  /*3600*/  FFMA.FTZ R14, R12, R16, R28 ;  /* 0x000000100c0e7223 */ /* 0x000fe2000001001c */
[----:B-----5:R-:W-:-:S05]  /*3610*/  SHF.L.U32 R29, R24, 0x10, RZ ;  /* 0x00000010181d7819 */ /* 0x020fca00000006ff */
        /* <DEDUP_REMOVED lines=12> */
.L_x_3135:
        /* <DEDUP_REMOVED lines=15> */
.L_x_3137:
[----:B------:R-:W-:Y:S05]  /*37d0*/  BSYNC B0 ;  /* 0x0000000000007941 */ /* 0x000fea0003800000 */
.L_x_3136:
        /* <DEDUP_REMOVED lines=19> */
.L_x_3138:
        /* <DEDUP_REMOVED lines=15> */
.L_x_3140:
[----:B------:R-:W-:Y:S05]  /*3a00*/  BSYNC B0 ;  /* 0x0000000000007941 */ /* 0x000fea0003800000 */
.L_x_3139:
[----:B0-----:R-:W-:Y:S01]  /*3a10*/  FADD.FTZ R24, R10, -UR6 ;  /* 0x800000060a187e21 */ /* 0x001fe20008010000 */
        /* <DEDUP_REMOVED lines=14> */
.L_x_3141:
        /* <DEDUP_REMOVED lines=15> */
.L_x_3143:
[----:B------:R-:W-:Y:S05]  /*3bf0*/  BSYNC B0 ;  /* 0x0000000000007941 */ /* 0x000fea0003800000 */
.L_x_3142:
        /* <DEDUP_REMOVED lines=19> */
.L_x_3144:
        /* <DEDUP_REMOVED lines=15> */
.L_x_3146:
[----:B------:R-:W-:Y:S05]  /*3e20*/  BSYNC B0 ;  /* 0x0000000000007941 */ /* 0x000fea0003800000 */
.L_x_3145:
        /* <DEDUP_REMOVED lines=15> */
.L_x_3147:
        /* <DEDUP_REMOVED lines=15> */
.L_x_3149:
[----:B------:R-:W-:Y:S05]  /*4010*/  BSYNC B0 ;  /* 0x0000000000007941 */ /* 0x000fea0003800000 */
.L_x_3148:
        /* <DEDUP_REMOVED lines=19> */
.L_x_3150:
        /* <DEDUP_REMOVED lines=15> */
.L_x_3152:
[----:B------:R-:W-:Y:S05]  /*4240*/  BSYNC B0 ;  /* 0x0000000000007941 */ /* 0x000fea0003800000 */
.L_x_3151:
        /* <DEDUP_REMOVED lines=15> */
.L_x_3153:
        /* <DEDUP_REMOVED lines=16> */
.L_x_3155:
[----:B------:R-:W-:Y:S05]  /*4440*/  BSYNC B0 ;  /* 0x0000000000007941 */ /* 0x000fea0003800000 */
.L_x_3154:
        /* <DEDUP_REMOVED lines=19> */
.L_x_3156:
        /* <DEDUP_REMOVED lines=16> */
.L_x_3158:
[----:B------:R-:W-:Y:S05]  /*4680*/  BSYNC B0 ;  /* 0x0000000000007941 */ /* 0x000fea0003800000 */
.L_x_3157:
        /* <DEDUP_REMOVED lines=15> */
.L_x_3159:
        /* <DEDUP_REMOVED lines=15> */
.L_x_3161:
[----:B------:R-:W-:Y:S05]  /*4870*/  BSYNC B0 ;  /* 0x0000000000007941 */ /* 0x000fea0003800000 */
.L_x_3160:
        /* <DEDUP_REMOVED lines=19> */
.L_x_3162:
        /* <DEDUP_REMOVED lines=15> */
.L_x_3164:
[----:B------:R-:W-:Y:S05]  /*4aa0*/  BSYNC B0 ;  /* 0x0000000000007941 */ /* 0x000fea0003800000 */
.L_x_3163:
        /* <DEDUP_REMOVED lines=15> */
.L_x_3165:
        /* <DEDUP_REMOVED lines=15> */
.L_x_3167:
[----:B------:R-:W-:Y:S05]  /*4c90*/  BSYNC B0 ;  /* 0x0000000000007941 */ /* 0x000fea0003800000 */
.L_x_3166:
        /* <DEDUP_REMOVED lines=19> */
.L_x_3168:
        /* <DEDUP_REMOVED lines=15> */
.L_x_3170:
[----:B------:R-:W-:Y:S05]  /*4ec0*/  BSYNC B0 ;  /* 0x0000000000007941 */ /* 0x000fea0003800000 */
.L_x_3169:
        /* <DEDUP_REMOVED lines=15> */
.L_x_3171:
        /* <DEDUP_REMOVED lines=15> */
.L_x_3173:
[----:B------:R-:W-:Y:S05]  /*50b0*/  BSYNC B0 ;  /* 0x0000000000007941 */ /* 0x000fea0003800000 */
.L_x_3172:
[----:B0-----:R-:W-:Y:S01]  /*50c0*/  FMUL.FTZ R11, R24, UR7 ;  /* 0x00000007180b7c20 */ /* 0x001fe20008410000 */
[----:B------:R-:W-:Y:S01]  /*50d0*/  IADD3 R25, R2, 0x1a0, RZ ;  /* 0x000001a002197810 */ /* 0x000fe20007ffe0ff */
        /* <DEDUP_REMOVED lines=16> */
.L_x_3174:
        /* <DEDUP_REMOVED lines=20> */
.L_x_3176:
[----:B------:R-:W-:Y:S05]  /*5320*/  BSYNC B0 ;  /* 0x0000000000007941 */ /* 0x000fea0003800000 */
.L_x_3175:
        /* <DEDUP_REMOVED lines=14> */
.L_x_3177:
[----:B------:R-:W-:Y:S01]  /*5410*/  ISETP.GE.U32.AND P5, PT, R61, UR14, PT ;  /* 0x0000000e3d007c0c */ /* 0x000fe2000bfa6070 */
[----:B------:R-:W-:Y:S01]  /*5420*/  FADD.FTZ R18, R18, -UR6 ;  /* 0x8000000612127e21 */ /* 0x000fe20008010000 */
[----:B------:R-:W-:Y:S01]  /*5430*/  FADD.FTZ R19, R19, -UR6 ;  /* 0x8000000613137e21 */ /* 0x000fe20008010000 */
[----:B------:R-:W-:Y:S01]  /*5440*/  BSSY B0, `(.L_x_3178) ;  /* 0x0000013000007945 */ /* 0x000fe20003800000 */
[----:B------:R-:W-:Y:S01]  /*5450*/  ISETP.GE.AND.EX P5, PT, R22, UR15, PT, P5 ;  /* 0x0000000f16007c0c */ /* 0x000fe2000bfa6350 */
[----:B------:R-:W-:Y:S01]  /*5460*/  FMUL.FTZ R15, R18, UR7 ;  /* 0x00000007120f7c20 */ /* 0x000fe20008410000 */
[----:B------:R-:W-:Y:S02]  /*5470*/  FMUL.FTZ R14, R19, UR7 ;  /* 0x00000007130e7c20 */ /* 0x000fe40008410000 */
        /* <DEDUP_REMOVED lines=15> */
.L_x_3179:
[----:B------:R-:W-:Y:S05]  /*5570*/  BSYNC B0 ;  /* 0x0000000000007941 */ /* 0x000fea0003800000 */
.L_x_3178:
        /* <DEDUP_REMOVED lines=11> */
.L_x_3180:
        /* <DEDUP_REMOVED lines=16> */
.L_x_3182:
[----:B------:R-:W-:Y:S05]  /*5730*/  BSYNC B0 ;  /* 0x0000000000007941 */ /* 0x000fea0003800000 */
.L_x_3181:
[----:B------:R-:W-:Y:S02]  /*5740*/  UIADD3 UR11, UR12, UR11, URZ ;  /* 0x0000000b0c0b7290 */ /* 0x000fe4000fffe03f */
[----:B------:R-:W-:Y:S02]  /*5750*/  UIADD3 UR4, UR4, 0x1, URZ ;  /* 0x0000000104047890 */ /* 0x000fe4000fffe03f */
[----:B------:R-:W-:-:S06]  /*5760*/  UISETP.GE.AND UP0, UPT, UR11, UR5, UPT ;  /* 0x000000050b00728c */ /* 0x000fcc000bf06270 */
[----:B------:R-:W-:-:S13]  /*5770*/  PLOP3.LUT P5, PT, PT, PT, UP0, 0x40, 0x0 ;  /* 0x000000000000781c */ /* 0x000fda0003fae808 */
[----:B------:R-:W-:Y:S05]  /*5780*/  @P5 BRA `(.L_x_3183) ;  /* 0xffffffac00805947 */ /* 0x000fea000383ffff */
[----:B------:R-:W-:Y:S05]  /*5790*/  EXIT ;  /* 0x000000000000794d */ /* 0x000fea0003800000 */
.L_x_3184:
        /* <DEDUP_REMOVED lines=14> */
.L_x_3399:


//--------------------- .text._Z35group_norm_nhwc_fwd_one_pass_kernelI11Fp32IOFp16WLi64ELi8ELi128EEv26Group_norm_nhwc_fwd_params --------------------------
	.section	.text._Z35group_norm_nhwc_fwd_one_pass_kernelI11Fp32IOFp16WLi64ELi8ELi128EEv26Group_norm_nhwc_fwd_params,"ax",@progbits
	.align	128
        .global         _Z35group_norm_nhwc_fwd_one_pass_kernelI11Fp32IOFp16WLi64ELi8ELi128EEv26Group_norm_nhwc_fwd_params
        .type           _Z35group_norm_nhwc_fwd_one_pass_kernelI11Fp32IOFp16WLi64ELi8ELi128EEv26Group_norm_nhwc_fwd_params,@function
        .size           _Z35group_norm_nhwc_fwd_one_pass_kernelI11Fp32IOFp16WLi64ELi8ELi128EEv26Group_norm_nhwc_fwd_params,(.L_x_3400 - _Z35group_norm_nhwc_fwd_one_pass_kernelI11Fp32IOFp16WLi64ELi8ELi128EEv26Group_norm_nhwc_fwd_params)
        .other          _Z35group_norm_nhwc_fwd_one_pass_kernelI11Fp32IOFp16WLi64ELi8ELi128EEv26Group_norm_nhwc_fwd_params,@"STO_CUDA_ENTRY STV_DEFAULT"
_Z35group_norm_nhwc_fwd_one_pass_kernelI11Fp32IOFp16WLi64ELi8ELi128EEv26Group_norm_nhwc_fwd_params:
.text._Z35group_norm_nhwc_fwd_one_pass_kernelI11Fp32IOFp16WLi64ELi8ELi128EEv26Group_norm_nhwc_fwd_params:
        /* <DEDUP_REMOVED lines=23> */
.L_x_3203:
        /* <DEDUP_REMOVED lines=130> */
.L_x_3186:
[----:B------:R-:W-:Y:S05]  /*0990*/  BSYNC B0 ;  /* 0x0000000000007941 */ /* 0x000fea0003800000 */
.L_x_3185:
        /* <DEDUP_REMOVED lines=28> */
.L_x_3189:
[----:B0-----:R-:W2:Y:S04]  /*0b60*/  LDG.E.STRONG.GPU R9, desc[UR8][R10.64] ;  /* 0x000000080a097981 */ /* 0x001ea8000c1ef900 */
[----:B--2---:R-:W-:Y:S01]  /*0b70*/  CCTL.IVALL ;  /* 0x00000000ff00798f */ /* 0x004fe20002000000 */
[----:B------:R-:W-:Y:S05]  /*0b80*/  YIELD ;  /* 0x0000000000007946 */ /* 0x000fea0003800000 */
[----:B------:R-:W-:-:S13]  /*0b90*/  ISETP.NE.AND P0, PT, R9, R20, PT ;  /* 0x000000140900720c */ /* 0x000fda0003f05270 */
[----:B------:R-:W-:Y:S05]  /*0ba0*/  @P0 BRA `(.L_x_3189) ;  /* 0xfffffffc00ec0947 */ /* 0x000fea000383ffff */
.L_x_3188:
        /* <DEDUP_REMOVED lines=17> */
.L_x_3193:
        /* <DEDUP_REMOVED lines=115> */
.L_x_3192:
        /* <DEDUP_REMOVED lines=61> */
.L_x_3194:
[----:B------:R-:W-:-:S13]  /*17c0*/  ISETP.NE.OR P0, PT, R9, RZ, P0 ;  /* 0x000000ff0900720c */ /* 0x000fda0000705670 */
[----:B------:R-:W-:Y:S05]  /*17d0*/  @!P0 BRA `(.L_x_3190) ;  /* 0x00000000007c8947 */ /* 0x000fea0003800000 */
.L_x_3191:
        /* <DEDUP_REMOVED lines=31> */
.L_x_3190:
        /* <DEDUP_REMOVED lines=11> */
.L_x_3196:
[----:B------:R-:W-:Y:S05]  /*1a80*/  BSYNC B0 ;  /* 0x0000000000007941 */ /* 0x000fea0003800000 */
.L_x_3195:
        /* <DEDUP_REMOVED lines=16> */
.L_x_3187:
        /* <DEDUP_REMOVED lines=46> */
[----:B------:R-:W-:Y:S01]  /*1e70*/  FMUL.FTZ R26, R26, R9 ;  /* 0x000000091a1a7220 */ /* 0x000fe20000410000 */
[----:B--2---:R-:W-:Y:S02]  /*1e80*/  HADD2.F32 R14, -RZ, R29.H0_H0 ;  /* 0x2000001dff0e7230 */ /* 0x004fe40000004100 */
[----:B---3--:R-:W-:Y:S02]  /*1e90*/  HADD2.F32 R19, -RZ, R28.H0_H0 ;  /* 0x2000001cff137230 */ /* 0x008fe40000004100 */
[----:B----4-:R-:W-:Y:S02]  /*1ea0*/  HADD2.F32 R15, -RZ, R20.H0_H0 ;  /* 0x20000014ff0f7230 */ /* 0x010fe40000004100 */
[----:B-----5:R-:W-:-:S02]  /*1eb0*/  HADD2.F32 R16, -RZ, R18.H0_H0 ;  /* 0x20000012ff107230 */ /* 0x020fc40000004100 */
[-C--:B------:R-:W-:Y:S01]  /*1ec0*/  FMUL.FTZ R20, R10, R9.reuse ;  /* 0x000000090a147220 */ /* 0x080fe20000410000 */
[----:B------:R-:W-:Y:S01]  /*1ed0*/  FMUL.FTZ R18, R11, R9 ;  /* 0x000000090b127220 */ /* 0x000fe20000410000 */
        /* <DEDUP_REMOVED lines=13> */
.L_x_3197:
        /* <DEDUP_REMOVED lines=13> */
.L_x_3199:
[----:B------:R-:W-:Y:S05]  /*2080*/  BSYNC B0 ;  /* 0x0000000000007941 */ /* 0x000fea0003800000 */
.L_x_3198:
        /* <DEDUP_REMOVED lines=14> */
.L_x_3200:
        /* <DEDUP_REMOVED lines=17> */
.L_x_3202:
[----:B------:R-:W-:Y:S05]  /*2280*/  BSYNC B0 ;  /* 0x0000000000007941 */ /* 0x000fea0003800000 */
.L_x_3201:
[----:B------:R-:W-:Y:S02]  /*2290*/  IADD3 R6, R3, R6, RZ ;  /* 0x0000000603067210 */ /* 0x000fe40007ffe0ff */
[----:B------:R-:W-:Y:S02]  /*22a0*/  IADD3 R4, R4, 0x1, RZ ;  /* 0x0000000104047810 */ /* 0x000fe40007ffe0ff */
[----:B------:R-:W-:-:S13]  /*22b0*/  ISETP.GE.AND P0, PT, R6, UR4, PT ;  /* 0x0000000406007c0c */ /* 0x000fda000bf06270 */
[----:B------:R-:W-:Y:S05]  /*22c0*/  @!P0 BRA `(.L_x_3203) ;  /* 0xffffffdc00a88947 */ /* 0x000fea000383ffff */
[----:B------:R-:W-:Y:S05]  /*22d0*/  EXIT ;  /* 0x000000000000794d */ /* 0x000fea0003800000 */
.L_x_3204:
        /* <DEDUP_REMOVED lines=10> */
.L_x_3400:


//--------------------- .text._Z35group_norm_nhwc_fwd_one_pass_kernelI11Fp32IOFp16WLi128ELi8ELi128EEv26Group_norm_nhwc_fwd_params --------------------------
	.section	.text._Z35group_norm_nhwc_fwd_one_pass_kernelI11Fp32IOFp16WLi128ELi8ELi128EEv26Group_norm_nhwc_fwd_params,"ax",@progbits
	.align	128
        .global         _Z35group_norm_nhwc_fwd_one_pass_kernelI11Fp32IOFp16WLi128ELi8ELi128EEv26Group_norm_nhwc_fwd_params
        .type           _Z35group_norm_nhwc_fwd_one_pass_kernelI11Fp32IOFp16WLi128ELi8ELi128EEv26Group_norm_nhwc_fwd_params,@function
        .size           _Z35group_norm_nhwc_fwd_one_pass_kernelI11Fp32IOFp16WLi128ELi8ELi128EEv26Group_norm_nhwc_fwd_params,(.L_x_3401 - _Z35group_norm_nhwc_fwd_one_pass_kernelI11Fp32IOFp16WLi128ELi8ELi128EEv26Group_norm_nhwc_fwd_params)
        .other          _Z35group_norm_nhwc_fwd_one_pass_kernelI11Fp32IOFp16WLi128ELi8ELi128EEv26Group_norm_nhwc_fwd_params,@"STO_CUDA_ENTRY STV_DEFAULT"
_Z35group_norm_nhwc_fwd_one_pass_kernelI11Fp32IOFp16WLi128ELi8ELi128EEv26Group_norm_nhwc_fwd_params:
.text._Z35group_norm_nhwc_fwd_one_pass_kernelI11Fp32IOFp16WLi128ELi8ELi128EEv26Group_norm_nhwc_fwd_params:
        /* <DEDUP_REMOVED lines=13> */
.L_x_3229:
        /* <DEDUP_REMOVED lines=178> */
.L_x_3206:
[----:B------:R-:W-:Y:S05]  /*0bf0*/  BSYNC B0 ;  /* 0x0000000000007941 */ /* 0x000fea0003800000 */
.L_x_3205:
        /* <DEDUP_REMOVED lines=28> */
.L_x_3209:
[----:B0-----:R-:W2:Y:S04]  /*0dc0*/  LDG.E.STRONG.GPU R3, desc[UR6][R14.64] ;  /* 0x000000060e037981 */ /* 0x001ea8000c1ef900 */
[----:B--2---:R-:W-:Y:S01]  /*0dd0*/  CCTL.IVALL ;  /* 0x00000000ff00798f */ /* 0x004fe20002000000 */
[----:B------:R-:W-:Y:S05]  /*0de0*/  YIELD ;  /* 0x0000000000007946 */ /* 0x000fea0003800000 */
[----:B------:R-:W-:-:S13]  /*0df0*/  ISETP.NE.AND P0, PT, R3, R4, PT ;  /* 0x000000040300720c */ /* 0x000fda0003f05270 */
[----:B------:R-:W-:Y:S05]  /*0e00*/  @P0 BRA `(.L_x_3209) ;  /* 0xfffffffc00ec0947 */ /* 0x000fea000383ffff */
.L_x_3208:
        /* <DEDUP_REMOVED lines=17> */
.L_x_3213:
        /* <DEDUP_REMOVED lines=115> */
.L_x_3212:
        /* <DEDUP_REMOVED lines=61> */
.L_x_3214:
[----:B------:R-:W-:-:S13]  /*1a20*/  ISETP.NE.OR P0, PT, R3, RZ, P0 ;  /* 0x000000ff0300720c */ /* 0x000fda0000705670 */
[----:B------:R-:W-:Y:S05]  /*1a30*/  @!P0 BRA `(.L_x_3210) ;  /* 0x00000000007c8947 */ /* 0x000fea0003800000 */
.L_x_3211:
        /* <DEDUP_REMOVED lines=31> */
.L_x_3210:
        /* <DEDUP_REMOVED lines=11> */
.L_x_3216:
[----:B------:R-:W-:Y:S05]  /*1ce0*/  BSYNC B0 ;  /* 0x0000000000007941 */ /* 0x000fea0003800000 */
.L_x_3215:
        /* <DEDUP_REMOVED lines=16> */
.L_x_3207:
        /* <DEDUP_REMOVED lines=47> */
[----:B--2---:R-:W-:Y:S02]  /*20e0*/  HADD2.F32 R24, -RZ, R27.H0_H0 ;  /* 0x2000001bff187230 */ /* 0x004fe40000004100 */
[----:B---3--:R-:W-:Y:S02]  /*20f0*/  HADD2.F32 R6, -RZ, R26.H0_H0 ;  /* 0x2000001aff067230 */ /* 0x008fe40000004100 */
[----:B----4-:R-:W-:Y:S02]  /*2100*/  HADD2.F32 R7, -RZ, R14.H0_H0 ;  /* 0x2000000eff077230 */ /* 0x010fe40000004100 */
[----:B-----5:R-:W-:Y:S02]  /*2110*/  HADD2.F32 R5, -RZ, R12.H0_H0 ;  /* 0x2000000cff057230 */ /* 0x020fe40000004100 */
        /* <DEDUP_REMOVED lines=14> */
.L_x_3217:
        /* <DEDUP_REMOVED lines=19> */
.L_x_3219:
[----:B------:R-:W-:Y:S05]  /*2330*/  BSYNC B0 ;  /* 0x0000000000007941 */ /* 0x000fea0003800000 */
.L_x_3218:
        /* <DEDUP_REMOVED lines=42> */
.L_x_3220:
        /* <DEDUP_REMOVED lines=13> */
.L_x_3222:
[----:B------:R-:W-:Y:S05]  /*26b0*/  BSYNC B0 ;  /* 0x0000000000007941 */ /* 0x000fea0003800000 */
.L_x_3221:
        /* <DEDUP_REMOVED lines=13> */
.L_x_3223:
        /* <DEDUP_REMOVED lines=13> */
.L_x_3225:
[----:B------:R-:W-:Y:S05]  /*2860*/  BSYNC B0 ;  /* 0x0000000000007941 */ /* 0x000fea0003800000 */
.L_x_3224:
        /* <DEDUP_REMOVED lines=13> */
.L_x_3226:
        /* <DEDUP_REMOVED lines=12> */
.L_x_3228:
[----:B------:R-:W-:Y:S05]  /*2a00*/  BSYNC B0 ;  /* 0x0000000000007941 */ /* 0x000fea0003800000 */
.L_x_3227:
        /* <DEDUP_REMOVED lines=8> */
.L_x_3230:
        /* <DEDUP_REMOVED lines=15> */
.L_x_3401:


//--------------------- .text._Z35group_norm_nhwc_fwd_one_pass_kernelI11Fp32IOFp16WLi256ELi8ELi128EEv26Group_norm_nhwc_fwd_params --------------------------
	.section	.text._Z35group_norm_nhwc_fwd_one_pass_kernelI11Fp32IOFp16WLi256ELi8ELi128EEv26Group_norm_nhwc_fwd_params,"ax",@progbits
	.align	128
        .global         _Z35group_norm_nhwc_fwd_one_pass_kernelI11Fp32IOFp16WLi256ELi8ELi128EEv26Group_norm_nhwc_fwd_params
        .type           _Z35group_norm_nhwc_fwd_one_pass_kernelI11Fp32IOFp16WLi256ELi8ELi128EEv26Group_norm_nhwc_fwd_params,@function
        .size           _Z35group_norm_nhwc_fwd_one_pass_kernelI11Fp32IOFp16WLi256ELi8ELi128EEv26Group_norm_nhwc_fwd_params,(.L_x_3402 - _Z35group_norm_nhwc_fwd_one_pass_kernelI11Fp32IOFp16WLi256ELi8ELi128EEv26Group_norm_nhwc_fwd_params)
        .other          _Z35group_norm_nhwc_fwd_one_pass_kernelI11Fp32IOFp16WLi256ELi8ELi128EEv26Group_norm_nhwc_fwd_params,@"STO_CUDA_ENTRY STV_DEFAULT"
_Z35group_norm_nhwc_fwd_one_pass_kernelI11Fp32IOFp16WLi256ELi8ELi128EEv26Group_norm_nhwc_fwd_params:
.text._Z35group_norm_nhwc_fwd_one_pass_kernelI11Fp32IOFp16WLi256ELi8ELi128EEv26Group_norm_nhwc_fwd_params:
        /* <DEDUP_REMOVED lines=35> */
.L_x_3267:
        /* <DEDUP_REMOVED lines=247> */
.L_x_3232:
[----:B------:R-:W-:Y:S05]  /*11a0*/  BSYNC B0 ;  /* 0x0000000000007941 */ /* 0x000fea0003800000 */
.L_x_3231:
        /* <DEDUP_REMOVED lines=29> */
.L_x_3235:
[----:B------:R-:W2:Y:S04]  /*1380*/  LDG.E.STRONG.GPU R8, desc[UR8][R12.64] ;  /* 0x000000080c087981 */ /* 0x000ea8000c1ef900 */
[----:B--2---:R-:W-:Y:S01]  /*1390*/  CCTL.IVALL ;  /* 0x00000000ff00798f */ /* 0x004fe20002000000 */
[----:B------:R-:W-:Y:S05]  /*13a0*/  YIELD ;  /* 0x0000000000007946 */ /* 0x000fea0003800000 */
[----:B------:R-:W-:-:S13]  /*13b0*/  ISETP.NE.AND P0, PT, R8, R35, PT ;  /* 0x000000230800720c */ /* 0x000fda0003f05270 */
[----:B------:R-:W-:Y:S05]  /*13c0*/  @P0 BRA `(.L_x_3235) ;  /* 0xfffffffc00ec0947 */ /* 0x000fea000383ffff */
.L_x_3234:
        /* <DEDUP_REMOVED lines=17> */
.L_x_3239:
        /* <DEDUP_REMOVED lines=115> */
.L_x_3238:
        /* <DEDUP_REMOVED lines=61> */
.L_x_3240:
[----:B------:R-:W-:-:S13]  /*1fe0*/  ISETP.NE.OR P0, PT, R8, RZ, P0 ;  /* 0x000000ff0800720c */ /* 0x000fda0000705670 */
[----:B------:R-:W-:Y:S05]  /*1ff0*/  @!P0 BRA `(.L_x_3236) ;  /* 0x00000000007c8947 */ /* 0x000fea0003800000 */
.L_x_3237:
        /* <DEDUP_REMOVED lines=31> */
.L_x_3236:
        /* <DEDUP_REMOVED lines=11> */
.L_x_3242:
[----:B------:R-:W-:Y:S05]  /*22a0*/  BSYNC B0 ;  /* 0x0000000000007941 */ /* 0x000fea0003800000 */
.L_x_3241:
        /* <DEDUP_REMOVED lines=16> */
.L_x_3233:
        /* <DEDUP_REMOVED lines=51> */
[----:B--2---:R-:W-:Y:S02]  /*26e0*/  HADD2.F32 R33, -RZ, R44.H0_H0 ;  /* 0x2000002cff217230 */ /* 0x004fe40000004100 */
[----:B---3--:R-:W-:Y:S02]  /*26f0*/  HADD2.F32 R10, -RZ, R10.H0_H0 ;  /* 0x2000000aff0a7230 */ /* 0x008fe40000004100 */
[----:B----4-:R-:W-:Y:S02]  /*2700*/  HADD2.F32 R32, -RZ, R45.H0_H0 ;  /* 0x2000002dff207230 */ /* 0x010fe40000004100 */
[----:B-----5:R-:W-:-:S02]  /*2710*/  HADD2.F32 R35, -RZ, R14.H0_H0 ;  /* 0x2000000eff237230 */ /* 0x020fc40000004100 */
        /* <DEDUP_REMOVED lines=13> */
.L_x_3243:
        /* <DEDUP_REMOVED lines=13> */
.L_x_3245:
[----:B------:R-:W-:Y:S05]  /*28c0*/  BSYNC B0 ;  /* 0x0000000000007941 */ /* 0x000fea0003800000 */
.L_x_3244:
        /* <DEDUP_REMOVED lines=17> */
.L_x_3246:
        /* <DEDUP_REMOVED lines=13> */
.L_x_3248:
[----:B------:R-:W-:Y:S05]  /*2ab0*/  BSYNC B0 ;  /* 0x0000000000007941 */ /* 0x000fea0003800000 */
.L_x_3247:
        /* <DEDUP_REMOVED lines=17> */
.L_x_3249:
        /* <DEDUP_REMOVED lines=13> */
.L_x_3251:
[----:B------:R-:W-:Y:S05]  /*2ca0*/  BSYNC B0 ;  /* 0x0000000000007941 */ /* 0x000fea0003800000 */
.L_x_3250:
        /* <DEDUP_REMOVED lines=17> */
.L_x_3252:
        /* <DEDUP_REMOVED lines=15> */
.L_x_3254:
[----:B------:R-:W-:Y:S05]  /*2eb0*/  BSYNC B0 ;  /* 0x0000000000007941 */ /* 0x000fea0003800000 */
.L_x_3253:
        /* <DEDUP_REMOVED lines=23> */
.L_x_3255:
        /* <DEDUP_REMOVED lines=13> */
.L_x_3257:
[----:B------:R-:W-:Y:S05]  /*3100*/  BSYNC B0 ;  /* 0x0000000000007941 */ /* 0x000fea0003800000 */
.L_x_3256:
        /* <DEDUP_REMOVED lines=20> */
.L_x_3258:
        /* <DEDUP_REMOVED lines=13> */
.L_x_3260:
[----:B------:R-:W-:Y:S05]  /*3320*/  BSYNC B0 ;  /* 0x0000000000007941 */ /* 0x000fea0003800000 */
.L_x_3259:
        /* <DEDUP_REMOVED lines=28> */
.L_x_3261:
        /* <DEDUP_REMOVED lines=13> */
.L_x_3263:
[----:B------:R-:W-:Y:S05]  /*35c0*/  BSYNC B0 ;  /* 0x0000000000007941 */ /* 0x000fea0003800000 */
.L_x_3262:
        /* <DEDUP_REMOVED lines=13> */
.L_x_3264:
        /* <DEDUP_REMOVED lines=12> */
.L_x_3266:
[----:B------:R-:W-:Y:S05]  /*3760*/  BSYNC B0 ;  /* 0x0000000000007941 */ /* 0x000fea0003800000 */
.L_x_3265:
[----:B------:R-:W-:Y:S02]  /*3770*/  UIADD3 UR11, UR12, UR11, URZ ;  /* 0x0000000b0c0b7290 */ /* 0x000fe4000fffe03f */
[----:B------:R-:W-:Y:S02]  /*3780*/  UIADD3 UR4, UR4, 0x1, URZ ;  /* 0x0000000104047890 */ /* 0x000fe4000fffe03f */
[----:B------:R-:W-:-:S06]  /*3790*/  UISETP.GE.AND UP0, UPT, UR11, UR5, UPT ;  /* 0x000000050b00728c */ /* 0x000fcc000bf06270 */
[----:B------:R-:W-:-:S13]  /*37a0*/  PLOP3.LUT P0, PT, PT, PT, UP0, 0x80, 0x0 ;  /* 0x000000000000781c */ /* 0x000fda0003f0f008 */
[----:B------:R-:W-:Y:S05]  /*37b0*/  @!P0 BRA `(.L_x_3267) ;  /* 0xffffffc8009c8947 */ /* 0x000fea000383ffff */
[----:B------:R-:W-:Y:S05]  /*37c0*/  EXIT ;  /* 0x000000000000794d */ /* 0x000fea0003800000 */
.L_x_3268:
        /* <DEDUP_REMOVED lines=11> */
.L_x_3402:


//--------------------- .text._Z35group_norm_nhwc_fwd_one_pass_kernelI11Fp32IOFp16WLi512ELi8ELi128EEv26Group_norm_nhwc_fwd_params --------------------------
	.section	.text._Z35group_norm_nhwc_fwd_one_pass_kernelI11Fp32IOFp16WLi512ELi8ELi128EEv26Group_norm_nhwc_fwd_params,"ax",@progbits
	.align	128
        .global         _Z35group_norm_nhwc_fwd_one_pass_kernelI11Fp32IOFp16WLi512ELi8ELi128EEv26Group_norm_nhwc_fwd_params
        .type           _Z35group_norm_nhwc_fwd_one_pass_kernelI11Fp32IOFp16WLi512ELi8ELi128EEv26Group_norm_nhwc_fwd_params,@function
        .size           _Z35group_norm_nhwc_fwd_one_pass_kernelI11Fp32IOFp16WLi512ELi8ELi128EEv26Group_norm_nhwc_fwd_params,(.L_x_3403 - _Z35group_norm_nhwc_fwd_one_pass_kernelI11Fp32IOFp16WLi512ELi8ELi128EEv26Group_norm_nhwc_fwd_params)
        .other          _Z35group_norm_nhwc_fwd_one_pass_kernelI11Fp32IOFp16WLi512ELi8ELi128EEv26Group_norm_nhwc_fwd_params,@"STO_CUDA_ENTRY STV_DEFAULT"
_Z35group_norm_nhwc_fwd_one_pass_kernelI11Fp32IOFp16WLi512ELi8ELi128EEv26Group_norm_nhwc_fwd_params:
.text._Z35group_norm_nhwc_fwd_one_pass_kernelI11Fp32IOFp16WLi512ELi8ELi128EEv26Group_norm_nhwc_fwd_params:
        /* <DEDUP_REMOVED lines=89> */
.L_x_3329:
        /* <DEDUP_REMOVED lines=423> */
.L_x_3270:
[----:B------:R-:W-:Y:S05]  /*2000*/  BSYNC B0 ;  /* 0x0000000000007941 */ /* 0x000fea0003800000 */
.L_x_3269:
        /* <DEDUP_REMOVED lines=31> */
.L_x_3273:
[----:B0-----:R-:W2:Y:S04]  /*2200*/  LDG.E.STRONG.GPU R56, desc[UR8][R30.64] ;  /* 0x000000081e387981 */ /* 0x001ea8000c1ef900 */
[----:B--2---:R-:W-:Y:S01]  /*2210*/  CCTL.IVALL ;  /* 0x00000000ff00798f */ /* 0x004fe20002000000 */
[----:B------:R-:W-:Y:S05]  /*2220*/  YIELD ;  /* 0x0000000000007946 */ /* 0x000fea0003800000 */
[----:B------:R-:W-:-:S13]  /*2230*/  ISETP.NE.AND P6, PT, R56, R13, PT ;  /* 0x0000000d3800720c */ /* 0x000fda0003fc5270 */
[----:B------:R-:W-:Y:S05]  /*2240*/  @P6 BRA `(.L_x_3273) ;  /* 0xfffffffc00ec6947 */ /* 0x000fea000383ffff */
.L_x_3272:
        /* <DEDUP_REMOVED lines=19> */
.L_x_3277:
        /* <DEDUP_REMOVED lines=116> */
.L_x_3276:
        /* <DEDUP_REMOVED lines=62> */
.L_x_3278:
[----:B------:R-:W-:-:S06]  /*2ea0*/  UISETP.NE.OR UP0, UPT, UR6, URZ, UP0 ;  /* 0x0000003f0600728c */ /* 0x000fcc0008705670 */
[----:B------:R-:W-:-:S13]  /*2eb0*/  PLOP3.LUT P6, PT, PT, PT, UP0, 0x80, 0x0 ;  /* 0x000000000000781c */ /* 0x000fda0003fcf008 */
[----:B------:R-:W-:Y:S05]  /*2ec0*/  @!P6 BRA `(.L_x_3274) ;  /* 0x00000000007ce947 */ /* 0x000fea0003800000 */
.L_x_3275:
        /* <DEDUP_REMOVED lines=31> */
.L_x_3274:
        /* <DEDUP_REMOVED lines=10> */
.L_x_3280:
[----:B------:R-:W-:Y:S05]  /*3160*/  BSYNC B0 ;  /* 0x0000000000007941 */ /* 0x000fea0003800000 */
.L_x_3279:
        /* <DEDUP_REMOVED lines=17> */
.L_x_3271:
        /* <DEDUP_REMOVED lines=53> */
[----:B--2---:R-:W-:Y:S02]  /*35d0*/  HADD2.F32 R12, -RZ, R29.H0_H0 ;  /* 0x2000001dff0c7230 */ /* 0x004fe40000004100 */
[----:B---3--:R-:W-:Y:S02]  /*35e0*/  HADD2.F32 R13, -RZ, R13.H0_H0 ;  /* 0x2000000dff0d7230 */ /* 0x008fe40000004100 */
[----:B----4-:R-:W-:-:S05]  /*35f0*/  HADD2.F32 R28, -RZ, R28.H0_H0 ;  /* 0x2000001cff1c7230 */ /* 0x010fca0000004100 */
[----:B------:R-:W-:Y:S01]  /*3600*/  FFMA.FTZ R14, R12, R16, R28 ;  /* 0x000000100c0e7223 */ /* 0x000fe2000001001c */
[----:B-----5:R-:W-:-:S05]  /*3610*/  HADD2.F32 R29, -RZ, R24.H0_H0 ;  /* 0x20000018ff1d7230 */ /* 0x020fca0000004100 */
        /* <DEDUP_REMOVED lines=12> */
.L_x_3281:
        /* <DEDUP_REMOVED lines=15> */
.L_x_3283:
[----:B------:R-:W-:Y:S05]  /*37d0*/  BSYNC B0 ;  /* 0x0000000000007941 */ /* 0x000fea0003800000 */
.L_x_3282:
        /* <DEDUP_REMOVED lines=19> */
.L_x_3284:
        /* <DEDUP_REMOVED lines=15> */
.L_x_3286:
[----:B------:R-:W-:Y:S05]  /*3a00*/  BSYNC B0 ;  /* 0x0000000000007941 */ /* 0x000fea0003800000 */
.L_x_3285:
        /* <DEDUP_REMOVED lines=15> */
.L_x_3287:
        /* <DEDUP_REMOVED lines=15> */
.L_x_3289:
[----:B------:R-:W-:Y:S05]  /*3bf0*/  BSYNC B0 ;  /* 0x0000000000007941 */ /* 0x000fea0003800000 */
.L_x_3288:
        /* <DEDUP_REMOVED lines=19> */
.L_x_3290:
        /* <DEDUP_REMOVED lines=15> */
.L_x_3292:
[----:B------:R-:W-:Y:S05]  /*3e20*/  BSYNC B0 ;  /* 0x0000000000007941 */ /* 0x000fea0003800000 */
.L_x_3291:
        /* <DEDUP_REMOVED lines=15> */
.L_x_3293:
        /* <DEDUP_REMOVED lines=15> */
.L_x_3295:
[----:B------:R-:W-:Y:S05]  /*4010*/  BSYNC B0 ;  /* 0x0000000000007941 */ /* 0x000fea0003800000 */
.L_x_3294:
        /* <DEDUP_REMOVED lines=19> */
.L_x_3296:
        /* <DEDUP_REMOVED lines=15> */
.L_x_3298:
[----:B------:R-:W-:Y:S05]  /*4240*/  BSYNC B0 ;  /* 0x0000000000007941 */ /* 0x000fea0003800000 */
.L_x_3297:
        /* <DEDUP_REMOVED lines=15> */
.L_x_3299:
        /* <DEDUP_REMOVED lines=16> */
.L_x_3301:
[----:B------:R-:W-:Y:S05]  /*4440*/  BSYNC B0 ;  /* 0x0000000000007941 */ /* 0x000fea0003800000 */
.L_x_3300:
        /* <DEDUP_REMOVED lines=19> */
.L_x_3302:
        /* <DEDUP_REMOVED lines=16> */
.L_x_3304:
[----:B------:R-:W-:Y:S05]  /*4680*/  BSYNC B0 ;  /* 0x0000000000007941 */ /* 0x000fea0003800000 */
.L_x_3303:
        /* <DEDUP_REMOVED lines=15> */
.L_x_3305:
        /* <DEDUP_REMOVED lines=15> */
.L_x_3307:
[----:B------:R-:W-:Y:S05]  /*4870*/  BSYNC B0 ;  /* 0x0000000000007941 */ /* 0x000fea0003800000 */
.L_x_3306:
        /* <DEDUP_REMOVED lines=19> */
.L_x_3308:
        /* <DEDUP_REMOVED lines=15> */
.L_x_3310:
[----:B------:R-:W-:Y:S05]  /*4aa0*/  BSYNC B0 ;  /* 0x0000000000007941 */ /* 0x000fea0003800000 */
.L_x_3309:
        /* <DEDUP_REMOVED lines=15> */
.L_x_3311:
        /* <DEDUP_REMOVED lines=15> */
.L_x_3313:
[----:B------:R-:W-:Y:S05]  /*4c90*/  BSYNC B0 ;  /* 0x0000000000007941 */ /* 0x000fea0003800000 */
.L_x_3312:
        /* <DEDUP_REMOVED lines=19> */
.L_x_3314:
        /* <DEDUP_REMOVED lines=15> */
.L_x_3316:
[----:B------:R-:W-:Y:S05]  /*4ec0*/  BSYNC B0 ;  /* 0x0000000000007941 */ /* 0x000fea0003800000 */
.L_x_3315:
        /* <DEDUP_REMOVED lines=15> */
.L_x_3317:
        /* <DEDUP_REMOVED lines=15> */
.L_x_3319:
[----:B------:R-:W-:Y:S05]  /*50b0*/  BSYNC B0 ;  /* 0x0000000000007941 */ /* 0x000fea0003800000 */
.L_x_3318:
        /* <DEDUP_REMOVED lines=18> */
.L_x_3320:
        /* <DEDUP_REMOVED lines=20> */
.L_x_3322:
[----:B------:R-:W-:Y:S05]  /*5320*/  BSYNC B0 ;  /* 0x0000000000007941 */ /* 0x000fea0003800000 */
.L_x_3321:
        /* <DEDUP_REMOVED lines=14> */
.L_x_3323:
        /* <DEDUP_REMOVED lines=22> */
.L_x_3325:
[----:B------:R-:W-:Y:S05]  /*5570*/  BSYNC B0 ;  /* 0x0000000000007941 */ /* 0x000fea0003800000 */
.L_x_3324:
        /* <DEDUP_REMOVED lines=11> */
.L_x_3326:
        /* <DEDUP_REMOVED lines=16> */
.L_x_3328:
[----:B------:R-:W-:Y:S05]  /*5730*/  BSYNC B0 ;  /* 0x0000000000007941 */ /* 0x000fea0003800000 */
.L_x_3327:
[----:B------:R-:W-:Y:S02]  /*5740*/  UIADD3 UR11, UR12, UR11, URZ ;  /* 0x0000000b0c0b7290 */ /* 0x000fe4000fffe03f */
[----:B------:R-:W-:Y:S02]  /*5750*/  UIADD3 UR4, UR4, 0x1, URZ ;  /* 0x0000000104047890 */ /* 0x000fe4000fffe03f */
[----:B------:R-:W-:-:S06]  /*5760*/  UISETP.GE.AND UP0, UPT, UR11, UR5, UPT ;  /* 0x000000050b00728c */ /* 0x000fcc000bf06270 */
[----:B------:R-:W-:-:S13]  /*5770*/  PLOP3.LUT P5, PT, PT, PT, UP0, 0x40, 0x0 ;  /* 0x000000000000781c */ /* 0x000fda0003fae808 */
[----:B------:R-:W-:Y:S05]  /*5780*/  @P5 BRA `(.L_x_3329) ;  /* 0xffffffac00805947 */ /* 0x000fea000383ffff */
[----:B------:R-:W-:Y:S05]  /*5790*/  EXIT ;  /* 0x000000000000794d */ /* 0x000fea0003800000 */
.L_x_3330:
        /* <DEDUP_REMOVED lines=14> */
.L_x_3403:


//--------------------- .nv.shared.reserved.0     --------------------------
	.section	.nv.shared.reserved.0,"aw",@nobits
	.weak		__nv_reservedSMEM_offset_0_alias
	.size		__nv_reservedSMEM_offset_0_alias, 0, 0
	.other		__nv_reservedSMEM_offset_0_alias,@"STO_CUDA_RESERVED_SHARED STV_DEFAULT"
__nv_reservedSMEM_offset_0_alias:
	.zero		0


//--------------------- .nv.global                --------------------------
	.section	.nv.global,"aw",@nobits
.nv.global:
	.type		_ZN60_INTERNAL_86efea84_29_group_norm_nhwc_one_pass_8_cu_c154220d6thrust23THRUST_300001_SM_900_NS12placeholders2_5E,@object
	.size		_ZN60_INTERNAL_86efea84_29_group_norm_nhwc_one_pass_8_cu_c154220d6thrust23THRUST_300001_SM_900_NS12placeholders2_5E,(_ZN60_INTERNAL_86efea84_29_group_norm_nhwc_one_pass_8_cu_c154220d4cuda3std3__45__cpo6cbeginE - _ZN60_INTERNAL_86efea84_29_group_norm_nhwc_one_pass_8_cu_c154220d6thrust23THRUST_300001_SM_900_NS12placeholders2_5E)
_ZN60_INTERNAL_86efea84_29_group_norm_nhwc_one_pass_8_cu_c154220d6thrust23THRUST_300001_SM_900_NS12placeholders2_5E:
	.zero		1
	.type		_ZN60_INTERNAL_86efea84_29_group_norm_nhwc_one_pass_8_cu_c154220d4cuda3std3__45__cpo6cbeginE,@object
	.size		_ZN60_INTERNAL_86efea84_29_group_norm_nhwc_one_pass_8_cu_c154220d4cuda3std3__45__cpo6cbeginE,(_ZN60_INTERNAL_86efea84_29_group_norm_nhwc_one_pass_8_cu_c154220d4cuda3std6ranges3__45__cpo6cbeginE - _ZN60_INTERNAL_86efea84_29_group_norm_nhwc_one_pass_8_cu_c154220d4cuda3std3__45__cpo6cbeginE)
_ZN60_INTERNAL_86efea84_29_group_norm_nhwc_one_pass_8_cu_c154220d4cuda3std3__45__cpo6cbeginE:
	.zero		1
	.type		_ZN60_INTERNAL_86efea84_29_group_norm_nhwc_one_pass_8_cu_c154220d4cuda3std6ranges3__45__cpo6cbeginE,@object
	.size		_ZN60_INTERNAL_86efea84_29_group_norm_nhwc_one_pass_8_cu_c154220d4cuda3std6ranges3__45__cpo6cbeginE,(_ZN60_INTERNAL_86efea84_29_group_norm_nhwc_one_pass_8_cu_c154220d4cuda3std3__48in_placeE - _ZN60_INTERNAL_86efea84_29_group_norm_nhwc_one_pass_8_cu_c154220d4cuda3std6ranges3__45__cpo6cbeginE)
_ZN60_INTERNAL_86efea84_29_group_norm_nhwc_one_pass_8_cu_c154220d4cuda3std6ranges3__45__cpo6cbeginE:
	.zero		1
	.type		_ZN60_INTERNAL_86efea84_29_group_norm_nhwc_one_pass_8_cu_c154220d4cuda3std3__48in_placeE,@object
	.size		_ZN60_INTERNAL_86efea84_29_group_norm_nhwc_one_pass_8_cu_c154220d4cuda3std3__48in_placeE,(_ZN60_INTERNAL_86efea84_29_group_norm_nhwc_one_pass_8_cu_c154220d4cuda3std6ranges3__45__cpo4sizeE - _ZN60_INTERNAL_86efea84_29_group_norm_nhwc_one_pass_8_cu_c154220d4cuda3std3__48in_placeE)
_ZN60_INTERNAL_86efea84_29_group_norm_nhwc_one_pass_8_cu_c154220d4cuda3std3__48in_placeE:
	.zero		1
	.type		_ZN60_INTERNAL_86efea84_29_group_norm_nhwc_one_pass_8_cu_c154220d4cuda3std6ranges3__45__cpo4sizeE,@object
	.size		_ZN60_INTERNAL_86efea84_29_group_norm_nhwc_one_pass_8_cu_c154220d4cuda3std6ranges3__45__cpo4sizeE,(_ZN60_INTERNAL_86efea84_29_group_norm_nhwc_one_pass_8_cu_c154220d6thrust23THRUST_300001_SM_900_NS12placeholders2_9E - _ZN60_INTERNAL_86efea84_29_group_norm_nhwc_one_pass_8_cu_c154220d4cuda3std6ranges3__45__cpo4sizeE)
_ZN60_INTERNAL_86efea84_29_group_norm_nhwc_one_pass_8_cu_c154220d4cuda3std6ranges3__45__cpo4sizeE:
	.zero		1
	.type		_ZN60_INTERNAL_86efea84_29_group_norm_nhwc_one_pass_8_cu_c154220d6thrust23THRUST_300001_SM_900_NS12placeholders2_9E,@object
	.size		_ZN60_INTERNAL_86efea84_29_group_norm_nhwc_one_pass_8_cu_c154220d6thrust23THRUST_300001_SM_900_NS12placeholders2_9E,(_ZN60_INTERNAL_86efea84_29_group_norm_nhwc_one_pass_8_cu_c154220d4cuda3std3__45__cpo7crbeginE - _ZN60_INTERNAL_86efea84_29_group_norm_nhwc_one_pass_8_cu_c154220d6thrust23THRUST_300001_SM_900_NS12placeholders2_9E)
_ZN60_INTERNAL_86efea84_29_group_norm_nhwc_one_pass_8_cu_c154220d6thrust23THRUST_300001_SM_900_NS12placeholders2_9E:
	.zero		1
	.type		_ZN60_INTERNAL_86efea84_29_group_norm_nhwc_one_pass_8_cu_c154220d4cuda3std3__45__cpo7crbeginE,@object
	.size		_ZN60_INTERNAL_86efea84_29_group_norm_nhwc_one_pass_8_cu_c154220d4cuda3std3__45__cpo7crbeginE,(_ZN60_INTERNAL_86efea84_29_group_norm_nhwc_one_pass_8_cu_c154220d4cuda3std6ranges3__45__cpo4nextE - _ZN60_INTERNAL_86efea84_29_group_norm_nhwc_one_pass_8_cu_c154220d4cuda3std3__45__cpo7crbeginE)
_ZN60_INTERNAL_86efea84_29_group_norm_nhwc_one_pass_8_cu_c154220d4cuda3std3__45__cpo7crbeginE:
	.zero		1
	.type		_ZN60_INTERNAL_86efea84_29_group_norm_nhwc_one_pass_8_cu_c154220d4cuda3std6ranges3__45__cpo4nextE,@object
	.size		_ZN60_INTERNAL_86efea84_29_group_norm_nhwc_one_pass_8_cu_c154220d4cuda3std6ranges3__45__cpo4nextE,(_ZN60_INTERNAL_86efea84_29_group_norm_nhwc_one_pass_8_cu_c154220d4cuda3std6ranges3__45__cpo4swapE - _ZN60_INTERNAL_86efea84_29_group_norm_nhwc_one_pass_8_cu_c154220d4cuda3std6ranges3__45__cpo4nextE)
_ZN60_INTERNAL_86efea84_29_group_norm_nhwc_one_pass_8_cu_c154220d4cuda3std6ranges3__45__cpo4nextE:
	.zero		1
	.type		_ZN60_INTERNAL_86efea84_29_group_norm_nhwc_one_pass_8_cu_c154220d4cuda3std6ranges3__45__cpo4swapE,@object
	.size		_ZN60_INTERNAL_86efea84_29_group_norm_nhwc_one_pass_8_cu_c154220d4cuda3std6ranges3__45__cpo4swapE,(_ZN60_INTERNAL_86efea84_29_group_norm_nhwc_one_pass_8_cu_c154220d6thrust23THRUST_300001_SM_900_NS12placeholders2_1E - _ZN60_INTERNAL_86efea84_29_group_norm_nhwc_one_pass_8_cu_c154220d4cuda3std6ranges3__45__cpo4swapE)
_ZN60_INTERNAL_86efea84_29_group_norm_nhwc_one_pass_8_cu_c154220d4cuda3std6ranges3__45__cpo4swapE:
	.zero		1
	.type		_ZN60_INTERNAL_86efea84_29_group_norm_nhwc_one_pass_8_cu_c154220d6thrust23THRUST_300001_SM_900_NS12placeholders2_1E,@object
	.size		_ZN60_INTERNAL_86efea84_29_group_norm_nhwc_one_pass_8_cu_c154220d6thrust23THRUST_300001_SM_900_NS12placeholders2_1E,(_ZN60_INTERNAL_86efea84_29_group_norm_nhwc_one_pass_8_cu_c154220d6thrust23THRUST_300001_SM_900_NS12placeholders2_3E - _ZN60_INTERNAL_86efea84_29_group_norm_nhwc_one_pass_8_cu_c154220d6thrust23THRUST_300001_SM_900_NS12placeholders2_1E)
_ZN60_INTERNAL_86efea84_29_group_norm_nhwc_one_pass_8_cu_c154220d6thrust23THRUST_300001_SM_900_NS12placeholders2_1E:
	.zero		1
	.type		_ZN60_INTERNAL_86efea84_29_group_norm_nhwc_one_pass_8_cu_c154220d6thrust23THRUST_300001_SM_900_NS12placeholders2_3E,@object
	.size		_ZN60_INTERNAL_86efea84_29_group_norm_nhwc_one_pass_8_cu_c154220d6thrust23THRUST_300001_SM_900_NS12placeholders2_3E,(_ZN60_INTERNAL_86efea84_29_group_norm_nhwc_one_pass_8_cu_c154220d4cuda3std3__45__cpo5beginE - _ZN60_INTERNAL_86efea84_29_group_norm_nhwc_one_pass_8_cu_c154220d6thrust23THRUST_300001_SM_900_NS12placeholders2_3E)
_ZN60_INTERNAL_86efea84_29_group_norm_nhwc_one_pass_8_cu_c154220d6thrust23THRUST_300001_SM_900_NS12placeholders2_3E:
	.zero		1
	.type		_ZN60_INTERNAL_86efea84_29_group_norm_nhwc_one_pass_8_cu_c154220d4cuda3std3__45__cpo5beginE,@object
	.size		_ZN60_INTERNAL_86efea84_29_group_norm_nhwc_one_pass_8_cu_c154220d4cuda3std3__45__cpo5beginE,(_ZN60_INTERNAL_86efea84_29_group_norm_nhwc_one_pass_8_cu_c154220d4cuda3std6ranges3__45__cpo5beginE - _ZN60_INTERNAL_86efea84_29_group_norm_nhwc_one_pass_8_cu_c154220d4cuda3std3__45__cpo5beginE)
_ZN60_INTERNAL_86efea84_29_group_norm_nhwc_one_pass_8_cu_c154220d4cuda3std3__45__cpo5beginE:
	.zero		1
	.type		_ZN60_INTERNAL_86efea84_29_group_norm_nhwc_one_pass_8_cu_c154220d4cuda3std6ranges3__45__cpo5beginE,@object
	.size		_ZN60_INTERNAL_86efea84_29_group_norm_nhwc_one_pass_8_cu_c154220d4cuda3std6ranges3__45__cpo5beginE,(_ZN60_INTERNAL_86efea84_29_group_norm_nhwc_one_pass_8_cu_c154220d4cuda3std3__462_GLOBAL__N__86efea84_29_group_norm_nhwc_one_pass_8_cu_c154220d6ignoreE - _ZN60_INTERNAL_86efea84_29_group_norm_nhwc_one_pass_8_cu_c154220d4cuda3std6ranges3__45__cpo5beginE)
_ZN60_INTERNAL_86efea84_29_group_norm_nhwc_one_pass_8_cu_c154220d4cuda3std6ranges3__45__cpo5beginE:
	.zero		1
	.type		_ZN60_INTERNAL_86efea84_29_group_norm_nhwc_one_pass_8_cu_c154220d4cuda3std3__462_GLOBAL__N__86efea84_29_group_norm_nhwc_one_pass_8_cu_c154220d6ignoreE,@object
	.size		_ZN60_INTERNAL_86efea84_29_group_norm_nhwc_one_pass_8_cu_c154220d4cuda3std3__462_GLOBAL__N__86efea84_29_group_norm_nhwc_one_pass_8_cu_c154220d6ignoreE,(_ZN60_INTERNAL_86efea84_29_group_norm_nhwc_one_pass_8_cu_c154220d4cuda3std6ranges3__45__cpo4dataE - _ZN60_INTERNAL_86efea84_29_group_norm_nhwc_one_pass_8_cu_c154220d4cuda3std3__462_GLOBAL__N__86efea84_29_group_norm_nhwc_one_pass_8_cu_c154220d6ignoreE)
_ZN60_INTERNAL_86efea84_29_group_norm_nhwc_one_pass_8_cu_c154220d4cuda3std3__462_GLOBAL__N__86efea84_29_group_norm_nhwc_one_pass_8_cu_c154220d6ignoreE:
	.zero		1
	.type		_ZN60_INTERNAL_86efea84_29_group_norm_nhwc_one_pass_8_cu_c154220d4cuda3std6ranges3__45__cpo4dataE,@object
	.size		_ZN60_INTERNAL_86efea84_29_group_norm_nhwc_one_pass_8_cu_c154220d4cuda3std6ranges3__45__cpo4dataE,(_ZN60_INTERNAL_86efea84_29_group_norm_nhwc_one_pass_8_cu_c154220d6thrust23THRUST_300001_SM_900_NS12placeholders2_7E - _ZN60_INTERNAL_86efea84_29_group_norm_nhwc_one_pass_8_cu_c154220d4cuda3std6ranges3__45__cpo4dataE)
_ZN60_INTERNAL_86efea84_29_group_norm_nhwc_one_pass_8_cu_c154220d4cuda3std6ranges3__45__cpo4dataE:
	.zero		1
	.type		_ZN60_INTERNAL_86efea84_29_group_norm_nhwc_one_pass_8_cu_c154220d6thrust23THRUST_300001_SM_900_NS12placeholders2_7E,@object
	.size		_ZN60_INTERNAL_86efea84_29_group_norm_nhwc_one_pass_8_cu_c154220d6thrust23THRUST_300001_SM_900_NS12placeholders2_7E,(_ZN60_INTERNAL_86efea84_29_group_norm_nhwc_one_pass_8_cu_c154220d4cuda3std3__45__cpo6rbeginE - _ZN60_INTERNAL_86efea84_29_group_norm_nhwc_one_pass_8_cu_c154220d6thrust23THRUST_300001_SM_900_NS12placeholders2_7E)
_ZN60_INTERNAL_86efea84_29_group_norm_nhwc_one_pass_8_cu_c154220d6thrust23THRUST_300001_SM_900_NS12placeholders2_7E:
	.zero		1
	.type		_ZN60_INTERNAL_86efea84_29_group_norm_nhwc_one_pass_8_cu_c154220d4cuda3std3__45__cpo6rbeginE,@object
	.size		_ZN60_INTERNAL_86efea84_29_group_norm_nhwc_one_pass_8_cu_c154220d4cuda3std3__45__cpo6rbeginE,(_ZN60_INTERNAL_86efea84_29_group_norm_nhwc_one_pass_8_cu_c154220d4cuda3std6ranges3__45__cpo7advanceE - _ZN60_INTERNAL_86efea84_29_group_norm_nhwc_one_pass_8_cu_c154220d4cuda3std3__45__cpo6rbeginE)
_ZN60_INTERNAL_86efea84_29_group_norm_nhwc_one_pass_8_cu_c154220d4cuda3std3__45__cpo6rbeginE:
	.zero		1
	.type		_ZN60_INTERNAL_86efea84_29_group_norm_nhwc_one_pass_8_cu_c154220d4cuda3std6ranges3__45__cpo7advanceE,@object
	.size		_ZN60_INTERNAL_86efea84_29_group_norm_nhwc_one_pass_8_cu_c154220d4cuda3std6ranges3__45__cpo7advanceE,(_ZN60_INTERNAL_86efea84_29_group_norm_nhwc_one_pass_8_cu_c154220d4cuda3std3__47nulloptE - _ZN60_INTERNAL_86efea84_29_group_norm_nhwc_one_pass_8_cu_c154220d4cuda3std6ranges3__45__cpo7advanceE)
_ZN60_INTERNAL_86efea84_29_group_norm_nhwc_one_pass_8_cu_c154220d4cuda3std6ranges3__45__cpo7advanceE:
	.zero		1
	.type		_ZN60_INTERNAL_86efea84_29_group_norm_nhwc_one_pass_8_cu_c154220d4cuda3std3__47nulloptE,@object
	.size		_ZN60_INTERNAL_86efea84_29_group_norm_nhwc_one_pass_8_cu_c154220d4cuda3std3__47nulloptE,(_ZN60_INTERNAL_86efea84_29_group_norm_nhwc_one_pass_8_cu_c154220d4cuda3std6ranges3__45__cpo8distanceE - _ZN60_INTERNAL_86efea84_29_group_norm_nhwc_one_pass_8_cu_c154220d4cuda3std3__47nulloptE)
_ZN60_INTERNAL_86efea84_29_group_norm_nhwc_one_pass_8_cu_c154220d4cuda3std3__47nulloptE:
	.zero		1
	.type		_ZN60_INTERNAL_86efea84_29_group_norm_nhwc_one_pass_8_cu_c154220d4cuda3std6ranges3__45__cpo8distanceE,@object
	.size		_ZN60_INTERNAL_86efea84_29_group_norm_nhwc_one_pass_8_cu_c154220d4cuda3std6ranges3__45__cpo8distanceE,(_ZN60_INTERNAL_86efea84_29_group_norm_nhwc_one_pass_8_cu_c154220d6thrust23THRUST_300001_SM_900_NS12placeholders2_6E - _ZN60_INTERNAL_86efea84_29_group_norm_nhwc_one_pass_8_cu_c154220d4cuda3std6ranges3__45__cpo8distanceE)
_ZN60_INTERNAL_86efea84_29_group_norm_nhwc_one_pass_8_cu_c154220d4cuda3std6ranges3__45__cpo8distanceE:
	.zero		1
	.type		_ZN60_INTERNAL_86efea84_29_group_norm_nhwc_one_pass_8_cu_c154220d6thrust23THRUST_300001_SM_900_NS12placeholders2_6E,@object
	.size		_ZN60_INTERNAL_86efea84_29_group_norm_nhwc_one_pass_8_cu_c154220d6thrust23THRUST_300001_SM_900_NS12placeholders2_6E,(_ZN60_INTERNAL_86efea84_29_group_norm_nhwc_one_pass_8_cu_c154220d4cuda3std3__45__cpo4cendE - _ZN60_INTERNAL_86efea84_29_group_norm_nhwc_one_pass_8_cu_c154220d6thrust23THRUST_300001_SM_900_NS12placeholders2_6E)
_ZN60_INTERNAL_86efea84_29_group_norm_nhwc_one_pass_8_cu_c154220d6thrust23THRUST_300001_SM_900_NS12placeholders2_6E:
	.zero		1
	.type		_ZN60_INTERNAL_86efea84_29_group_norm_nhwc_one_pass_8_cu_c154220d4cuda3std3__45__cpo4cendE,@object
	.size		_ZN60_INTERNAL_86efea84_29_group_norm_nhwc_one_pass_8_cu_c154220d4cuda3std3__45__cpo4cendE,(_ZN60_INTERNAL_86efea84_29_group_norm_nhwc_one_pass_8_cu_c154220d4cuda3std6ranges3__45__cpo4cendE - _ZN60_INTERNAL_86efea84_29_group_norm_nhwc_one_pass_8_cu_c154220d4cuda3std3__45__cpo4cendE)
_ZN60_INTERNAL_86efea84_29_group_norm_nhwc_one_pass_8_cu_c154220d4cuda3std3__45__cpo4cendE:
	.zero		1
	.type		_ZN60_INTERNAL_86efea84_29_group_norm_nhwc_one_pass_8_cu_c154220d4cuda3std6ranges3__45__cpo4cendE,@object
	.size		_ZN60_INTERNAL_86efea84_29_group_norm_nhwc_one_pass_8_cu_c154220d4cuda3std6ranges3__45__cpo4cendE,(_ZN60_INTERNAL_86efea84_29_group_norm_nhwc_one_pass_8_cu_c154220d4cuda3std3__420unreachable_sentinelE - _ZN60_INTERNAL_86efea84_29_group_norm_nhwc_one_pass_8_cu_c154220d4cuda3std6ranges3__45__cpo4cendE)
_ZN60_INTERNAL_86efea84_29_group_norm_nhwc_one_pass_8_cu_c154220d4cuda3std6ranges3__45__cpo4cendE:
	.zero		1
	.type		_ZN60_INTERNAL_86efea84_29_group_norm_nhwc_one_pass_8_cu_c154220d4cuda3std3__420unreachable_sentinelE,@object
	.size		_ZN60_INTERNAL_86efea84_29_group_norm_nhwc_one_pass_8_cu_c154220d4cuda3std3__420unreachable_sentinelE,(_ZN60_INTERNAL_86efea84_29_group_norm_nhwc_one_pass_8_cu_c154220d4cuda3std6ranges3__45__cpo5ssizeE - _ZN60_INTERNAL_86efea84_29_group_norm_nhwc_one_pass_8_cu_c154220d4cuda3std3__420unreachable_sentinelE)
_ZN60_INTERNAL_86efea84_29_group_norm_nhwc_one_pass_8_cu_c154220d4cuda3std3__420unreachable_sentinelE:
	.zero		1
	.type		_ZN60_INTERNAL_86efea84_29_group_norm_nhwc_one_pass_8_cu_c154220d4cuda3std6ranges3__45__cpo5ssizeE,@object
	.size		_ZN60_INTERNAL_86efea84_29_group_norm_nhwc_one_pass_8_cu_c154220d4cuda3std6ranges3__45__cpo5ssizeE,(_ZN60_INTERNAL_86efea84_29_group_norm_nhwc_one_pass_8_cu_c154220d6thrust23THRUST_300001_SM_900_NS12placeholders3_10E - _ZN60_INTERNAL_86efea84_29_group_norm_nhwc_one_pass_8_cu_c154220d4cuda3std6ranges3__45__cpo5ssizeE)
_ZN60_INTERNAL_86efea84_29_group_norm_nhwc_one_pass_8_cu_c154220d4cuda3std6ranges3__45__cpo5ssizeE:
	.zero		1
	.type		_ZN60_INTERNAL_86efea84_29_group_norm_nhwc_one_pass_8_cu_c154220d6thrust23THRUST_300001_SM_900_NS12placeholders3_10E,@object
	.size		_ZN60_INTERNAL_86efea84_29_group_norm_nhwc_one_pass_8_cu_c154220d6thrust23THRUST_300001_SM_900_NS12placeholders3_10E,(_ZN60_INTERNAL_86efea84_29_group_norm_nhwc_one_pass_8_cu_c154220d4cuda3std3__45__cpo5crendE - _ZN60_INTERNAL_86efea84_29_group_norm_nhwc_one_pass_8_cu_c154220d6thrust23THRUST_300001_SM_900_NS12placeholders3_10E)
_ZN60_INTERNAL_86efea84_29_group_norm_nhwc_one_pass_8_cu_c154220d6thrust23THRUST_300001_SM_900_NS12placeholders3_10E:
	.zero		1
	.type		_ZN60_INTERNAL_86efea84_29_group_norm_nhwc_one_pass_8_cu_c154220d4cuda3std3__45__cpo5crendE,@object
	.size		_ZN60_INTERNAL_86efea84_29_group_norm_nhwc_one_pass_8_cu_c154220d4cuda3std3__45__cpo5crendE,(_ZN60_INTERNAL_86efea84_29_group_norm_nhwc_one_pass_8_cu_c154220d4cuda3std6ranges3__45__cpo4prevE - _ZN60_INTERNAL_86efea84_29_group_norm_nhwc_one_pass_8_cu_c154220d4cuda3std3__45__cpo5crendE)
_ZN60_INTERNAL_86efea84_29_group_norm_nhwc_one_pass_8_cu_c154220d4cuda3std3__45__cpo5crendE:
	.zero		1
	.type		_ZN60_INTERNAL_86efea84_29_group_norm_nhwc_one_pass_8_cu_c154220d4cuda3std6ranges3__45__cpo4prevE,@object
	.size		_ZN60_INTERNAL_86efea84_29_group_norm_nhwc_one_pass_8_cu_c154220d4cuda3std6ranges3__45__cpo4prevE,(_ZN60_INTERNAL_86efea84_29_group_norm_nhwc_one_pass_8_cu_c154220d4cuda3std6ranges3__45__cpo9iter_moveE - _ZN60_INTERNAL_86efea84_29_group_norm_nhwc_one_pass_8_cu_c154220d4cuda3std6ranges3__45__cpo4prevE)
_ZN60_INTERNAL_86efea84_29_group_norm_nhwc_one_pass_8_cu_c154220d4cuda3std6ranges3__45__cpo4prevE:
	.zero		1
	.type		_ZN60_INTERNAL_86efea84_29_group_norm_nhwc_one_pass_8_cu_c154220d4cuda3std6ranges3__45__cpo9iter_moveE,@object
	.size		_ZN60_INTERNAL_86efea84_29_group_norm_nhwc_one_pass_8_cu_c154220d4cuda3std6ranges3__45__cpo9iter_moveE,(_ZN60_INTERNAL_86efea84_29_group_norm_nhwc_one_pass_8_cu_c154220d6thrust23THRUST_300001_SM_900_NS12placeholders2_2E - _ZN60_INTERNAL_86efea84_29_group_norm_nhwc_one_pass_8_cu_c154220d4cuda3std6ranges3__45__cpo9iter_moveE)
_ZN60_INTERNAL_86efea84_29_group_norm_nhwc_one_pass_8_cu_c154220d4cuda3std6ranges3__45__cpo9iter_moveE:
	.zero		1
	.type		_ZN60_INTERNAL_86efea84_29_group_norm_nhwc_one_pass_8_cu_c154220d6thrust23THRUST_300001_SM_900_NS12placeholders2_2E,@object
	.size		_ZN60_INTERNAL_86efea84_29_group_norm_nhwc_one_pass_8_cu_c154220d6thrust23THRUST_300001_SM_900_NS12placeholders2_2E,(_ZN60_INTERNAL_86efea84_29_group_norm_nhwc_one_pass_8_cu_c154220d6thrust23THRUST_300001_SM_900_NS12placeholders2_4E - _ZN60_INTERNAL_86efea84_29_group_norm_nhwc_one_pass_8_cu_c154220d6thrust23THRUST_300001_SM_900_NS12placeholders2_2E)
_ZN60_INTERNAL_86efea84_29_group_norm_nhwc_one_pass_8_cu_c154220d6thrust23THRUST_300001_SM_900_NS12placeholders2_2E:
	.zero		1
	.type		_ZN60_INTERNAL_86efea84_29_group_norm_nhwc_one_pass_8_cu_c154220d6thrust23THRUST_300001_SM_900_NS12placeholders2_4E,@object
	.size		_ZN60_INTERNAL_86efea84_29_group_norm_nhwc_one_pass_8_cu_c154220d6thrust23THRUST_300001_SM_900_NS12placeholders2_4E,(_ZN60_INTERNAL_86efea84_29_group_norm_nhwc_one_pass_8_cu_c154220d4cuda3std3__45__cpo3endE - _ZN60_INTERNAL_86efea84_29_group_norm_nhwc_one_pass_8_cu_c154220d6thrust23THRUST_300001_SM_900_NS12placeholders2_4E)
_ZN60_INTERNAL_86efea84_29_group_norm_nhwc_one_pass_8_cu_c154220d6thrust23THRUST_300001_SM_900_NS12placeholders2_4E:
	.zero		1
	.type		_ZN60_INTERNAL_86efea84_29_group_norm_nhwc_one_pass_8_cu_c154220d4cuda3std3__45__cpo3endE,@object
	.size		_ZN60_INTERNAL_86efea84_29_group_norm_nhwc_one_pass_8_cu_c154220d4cuda3std3__45__cpo3endE,(_ZN60_INTERNAL_86efea84_29_group_norm_nhwc_one_pass_8_cu_c154220d4cuda3std6ranges3__45__cpo3endE - _ZN60_INTERNAL_86efea84_29_group_norm_nhwc_one_pass_8_cu_c154220d4cuda3std3__45__cpo3endE)
_ZN60_INTERNAL_86efea84_29_group_norm_nhwc_one_pass_8_cu_c154220d4cuda3std3__45__cpo3endE:
	.zero		1
	.type		_ZN60_INTERNAL_86efea84_29_group_norm_nhwc_one_pass_8_cu_c154220d4cuda3std6ranges3__45__cpo3endE,@object
	.size		_ZN60_INTERNAL_86efea84_29_group_norm_nhwc_one_pass_8_cu_c154220d4cuda3std6ranges3__45__cpo3endE,(_ZN60_INTERNAL_86efea84_29_group_norm_nhwc_one_pass_8_cu_c154220d4cuda3std3__419piecewise_constructE - _ZN60_INTERNAL_86efea84_29_group_norm_nhwc_one_pass_8_cu_c154220d4cuda3std6ranges3__45__cpo3endE)
_ZN60_INTERNAL_86efea84_29_group_norm_nhwc_one_pass_8_cu_c154220d4cuda3std6ranges3__45__cpo3endE:
	.zero		1
	.type		_ZN60_INTERNAL_86efea84_29_group_norm_nhwc_one_pass_8_cu_c154220d4cuda3std3__419piecewise_constructE,@object
	.size		_ZN60_INTERNAL_86efea84_29_group_norm_nhwc_one_pass_8_cu_c154220d4cuda3std3__419piecewise_constructE,(_ZN60_INTERNAL_86efea84_29_group_norm_nhwc_one_pass_8_cu_c154220d4cuda3std6ranges3__45__cpo5cdataE - _ZN60_INTERNAL_86efea84_29_group_norm_nhwc_one_pass_8_cu_c154220d4cuda3std3__419piecewise_constructE)
_ZN60_INTERNAL_86efea84_29_group_norm_nhwc_one_pass_8_cu_c154220d4cuda3std3__419piecewise_constructE:
	.zero		1
	.type		_ZN60_INTERNAL_86efea84_29_group_norm_nhwc_one_pass_8_cu_c154220d4cuda3std6ranges3__45__cpo5cdataE,@object
	.size		_ZN60_INTERNAL_86efea84_29_group_norm_nhwc_one_pass_8_cu_c154220d4cuda3std6ranges3__45__cpo5cdataE,(_ZN60_INTERNAL_86efea84_29_group_norm_nhwc_one_pass_8_cu_c154220d6thrust23THRUST_300001_SM_900_NS12placeholders2_8E - _ZN60_INTERNAL_86efea84_29_group_norm_nhwc_one_pass_8_cu_c154220d4cuda3std6ranges3__45__cpo5cdataE)
_ZN60_INTERNAL_86efea84_29_group_norm_nhwc_one_pass_8_cu_c154220d4cuda3std6ranges3__45__cpo5cdataE:
	.zero		1
	.type		_ZN60_INTERNAL_86efea84_29_group_norm_nhwc_one_pass_8_cu_c154220d6thrust23THRUST_300001_SM_900_NS12placeholders2_8E,@object
	.size		_ZN60_INTERNAL_86efea84_29_group_norm_nhwc_one_pass_8_cu_c154220d6thrust23THRUST_300001_SM_900_NS12placeholders2_8E,(_ZN60_INTERNAL_86efea84_29_group_norm_nhwc_one_pass_8_cu_c154220d4cuda3std3__45__cpo4rendE - _ZN60_INTERNAL_86efea84_29_group_norm_nhwc_one_pass_8_cu_c154220d6thrust23THRUST_300001_SM_900_NS12placeholders2_8E)
_ZN60_INTERNAL_86efea84_29_group_norm_nhwc_one_pass_8_cu_c154220d6thrust23THRUST_300001_SM_900_NS12placeholders2_8E:
	.zero		1
	.type		_ZN60_INTERNAL_86efea84_29_group_norm_nhwc_one_pass_8_cu_c154220d4cuda3std3__45__cpo4rendE,@object
	.size		_ZN60_INTERNAL_86efea84_29_group_norm_nhwc_one_pass_8_cu_c154220d4cuda3std3__45__cpo4rendE,(_ZN60_INTERNAL_86efea84_29_group_norm_nhwc_one_pass_8_cu_c154220d4cuda3std6ranges3__45__cpo9iter_swapE - _ZN60_INTERNAL_86efea84_29_group_norm_nhwc_one_pass_8_cu_c154220d4cuda3std3__45__cpo4rendE)
_ZN60_INTERNAL_86efea84_29_group_norm_nhwc_one_pass_8_cu_c154220d4cuda3std3__45__cpo4rendE:
	.zero		1
	.type		_ZN60_INTERNAL_86efea84_29_group_norm_nhwc_one_pass_8_cu_c154220d4cuda3std6ranges3__45__cpo9iter_swapE,@object
	.size		_ZN60_INTERNAL_86efea84_29_group_norm_nhwc_one_pass_8_cu_c154220d4cuda3std6ranges3__45__cpo9iter_swapE,(_ZN60_INTERNAL_86efea84_29_group_norm_nhwc_one_pass_8_cu_c154220d4cuda3std3__48unexpectE - _ZN60_INTERNAL_86efea84_29_group_norm_nhwc_one_pass_8_cu_c154220d4cuda3std6ranges3__45__cpo9iter_swapE)
_ZN60_INTERNAL_86efea84_29_group_norm_nhwc_one_pass_8_cu_c154220d4cuda3std6ranges3__45__cpo9iter_swapE:
	.zero		1
	.type		_ZN60_INTERNAL_86efea84_29_group_norm_nhwc_one_pass_8_cu_c154220d4cuda3std3__48unexpectE,@object
	.size		_ZN60_INTERNAL_86efea84_29_group_norm_nhwc_one_pass_8_cu_c154220d4cuda3std3__48unexpectE,(_ZN60_INTERNAL_86efea84_29_group_norm_nhwc_one_pass_8_cu_c154220d6thrust23THRUST_300001_SM_900_NS6system6detail10sequential3seqE - _ZN60_INTERNAL_86efea84_29_group_norm_nhwc_one_pass_8_cu_c154220d4cuda3std3__48unexpectE)
_ZN60_INTERNAL_86efea84_29_group_norm_nhwc_one_pass_8_cu_c154220d4cuda3std3__48unexpectE:
	.zero		1
	.type		_ZN60_INTERNAL_86efea84_29_group_norm_nhwc_one_pass_8_cu_c154220d6thrust23THRUST_300001_SM_900_NS6system6detail10sequential3seqE,@object
	.size		_ZN60_INTERNAL_86efea84_29_group_norm_nhwc_one_pass_8_cu_c154220d6thrust23THRUST_300001_SM_900_NS6system6detail10sequential3seqE,(.L_29 - _ZN60_INTERNAL_86efea84_29_group_norm_nhwc_one_pass_8_cu_c154220d6thrust23THRUST_300001_SM_900_NS6system6detail10sequential3seqE)
_ZN60_INTERNAL_86efea84_29_group_norm_nhwc_one_pass_8_cu_c154220d6thrust23THRUST_300001_SM_900_NS6system6detail10sequential3seqE:
	.zero		1
.L_29:


//--------------------- .nv.shared._Z35group_norm_nhwc_bwd_one_pass_kernelI11Bf16IOFp32WLi64ELi8ELi128EEv26Group_norm_nhwc_bwd_params --------------------------
	.section	.nv.shared._Z35group_norm_nhwc_bwd_one_pass_kernelI11Bf16IOFp32WLi64ELi8ELi128EEv26Group_norm_nhwc_bwd_params,"aw",@nobits
	.sectionflags	@""
	.align	16
.nv.shared._Z35group_norm_nhwc_bwd_one_pass_kernelI11Bf16IOFp32WLi64ELi8ELi128EEv26Group_norm_nhwc_bwd_params:
	.zero		3136


//--------------------- .nv.shared._Z35group_norm_nhwc_bwd_one_pass_kernelI11Bf16IOFp32WLi128ELi8ELi128EEv26Group_norm_nhwc_bwd_params --------------------------
	.section	.nv.shared._Z35group_norm_nhwc_bwd_one_pass_kernelI11Bf16IOFp32WLi128ELi8ELi128EEv26Group_norm_nhwc_bwd_params,"aw",@nobits
	.sectionflags	@""
	.align	16
.nv.shared._Z35group_norm_nhwc_bwd_one_pass_kernelI11Bf16IOFp32WLi128ELi8ELi128EEv26Group_norm_nhwc_bwd_params:
	.zero		3136


//--------------------- .nv.shared._Z35group_norm_nhwc_bwd_one_pass_kernelI11Bf16IOFp32WLi256ELi8ELi128EEv26Group_norm_nhwc_bwd_params --------------------------
	.section	.nv.shared._Z35group_norm_nhwc_bwd_one_pass_kernelI11Bf16IOFp32WLi256ELi8ELi128EEv26Group_norm_nhwc_bwd_params,"aw",@nobits
	.sectionflags	@""
	.align	16
.nv.shared._Z35group_norm_nhwc_bwd_one_pass_kernelI11Bf16IOFp32WLi256ELi8ELi128EEv26Group_norm_nhwc_bwd_params:
	.zero		3136


//--------------------- .nv.shared._Z35group_norm_nhwc_bwd_one_pass_kernelI11Bf16IOFp32WLi512ELi8ELi128EEv26Group_norm_nhwc_bwd_params --------------------------
	.section	.nv.shared._Z35group_norm_nhwc_bwd_one_pass_kernelI11Bf16IOFp32WLi512ELi8ELi128EEv26Group_norm_nhwc_bwd_params,"aw",@nobits
	.sectionflags	@""
	.align	16
.nv.shared._Z35group_norm_nhwc_bwd_one_pass_kernelI11Bf16IOFp32WLi512ELi8ELi128EEv26Group_norm_nhwc_bwd_params:
	.zero		3136


//--------------------- .nv.shared._Z35group_norm_nhwc_bwd_one_pass_kernelI11Bf16IOBf16WLi64ELi8ELi128EEv26Group_norm_nhwc_bwd_params --------------------------
	.section	.nv.shared._Z35group_norm_nhwc_bwd_one_pass_kernelI11Bf16IOBf16WLi64ELi8ELi128EEv26Group_norm_nhwc_bwd_params,"aw",@nobits
	.sectionflags	@""
	.align	16
.nv.shared._Z35group_norm_nhwc_bwd_one_pass_kernelI11Bf16IOBf16WLi64ELi8ELi128EEv26Group_norm_nhwc_bwd_params:
	.zero		3136


//--------------------- .nv.shared._Z35group_norm_nhwc_bwd_one_pass_kernelI11Bf16IOBf16WLi128ELi8ELi128EEv26Group_norm_nhwc_bwd_params --------------------------
	.section	.nv.shared._Z35group_norm_nhwc_bwd_one_pass_kernelI11Bf16IOBf16WLi128ELi8ELi128EEv26Group_norm_nhwc_bwd_params,"aw",@nobits
	.sectionflags	@""
	.align	16
.nv.shared._Z35group_norm_nhwc_bwd_one_pass_kernelI11Bf16IOBf16WLi128ELi8ELi128EEv26Group_norm_nhwc_bwd_params:
	.zero		3136


//--------------------- .nv.shared._Z35group_norm_nhwc_bwd_one_pass_kernelI11Bf16IOBf16WLi256ELi8ELi128EEv26Group_norm_nhwc_bwd_params --------------------------
	.section	.nv.shared._Z35group_norm_nhwc_bwd_one_pass_kernelI11Bf16IOBf16WLi256ELi8ELi128EEv26Group_norm_nhwc_bwd_params,"aw",@nobits
	.sectionflags	@""
	.align	16
.nv.shared._Z35group_norm_nhwc_bwd_one_pass_kernelI11Bf16IOBf16WLi256ELi8ELi128EEv26Group_norm_nhwc_bwd_params:
	.zero		3136


//--------------------- .nv.shared._Z35group_norm_nhwc_bwd_one_pass_kernelI11Bf16IOBf16WLi512ELi8ELi128EEv26Group_norm_nhwc_bwd_params --------------------------
	.section	.nv.shared._Z35group_norm_nhwc_bwd_one_pass_kernelI11Bf16IOBf16WLi512ELi8ELi128EEv26Group_norm_nhwc_bwd_params,"aw",@nobits
	.sectionflags	@""
	.align	16
.nv.shared._Z35group_norm_nhwc_bwd_one_pass_kernelI11Bf16IOBf16WLi512ELi8ELi128EEv26Group_norm_nhwc_bwd_params:
	.zero		3136


//--------------------- .nv.shared._Z35group_norm_nhwc_bwd_one_pass_kernelI11Bf16IOFp16WLi64ELi8ELi128EEv26Group_norm_nhwc_bwd_params --------------------------
	.section	.nv.shared._Z35group_norm_nhwc_bwd_one_pass_kernelI11Bf16IOFp16WLi64ELi8ELi128EEv26Group_norm_nhwc_bwd_params,"aw",@nobits
	.sectionflags	@""
	.align	16
.nv.shared._Z35group_norm_nhwc_bwd_one_pass_kernelI11Bf16IOFp16WLi64ELi8ELi128EEv26Group_norm_nhwc_bwd_params:
	.zero		3136


//--------------------- .nv.shared._Z35group_norm_nhwc_bwd_one_pass_kernelI11Bf16IOFp16WLi128ELi8ELi128EEv26Group_norm_nhwc_bwd_params --------------------------
	.section	.nv.shared._Z35group_norm_nhwc_bwd_one_pass_kernelI11Bf16IOFp16WLi128ELi8ELi128EEv26Group_norm_nhwc_bwd_params,"aw",@nobits
	.sectionflags	@""
	.align	16
.nv.shared._Z35group_norm_nhwc_bwd_one_pass_kernelI11Bf16IOFp16WLi128ELi8ELi128EEv26Group_norm_nhwc_bwd_params:
	.zero		3136


//--------------------- .nv.shared._Z35group_norm_nhwc_bwd_one_pass_kernelI11Bf16IOFp16WLi256ELi8ELi128EEv26Group_norm_nhwc_bwd_params --------------------------
	.section	.nv.shared._Z35group_norm_nhwc_bwd_one_pass_kernelI11Bf16IOFp16WLi256ELi8ELi128EEv26Group_norm_nhwc_bwd_params,"aw",@nobits
	.sectionflags	@""
	.align	16
.nv.shared._Z35group_norm_nhwc_bwd_one_pass_kernelI11Bf16IOFp16WLi256ELi8ELi128EEv26Group_norm_nhwc_bwd_params:
	.zero		3136


//--------------------- .nv.shared._Z35group_norm_nhwc_bwd_one_pass_kernelI11Bf16IOFp16WLi512ELi8ELi128EEv26Group_norm_nhwc_bwd_params --------------------------
	.section	.nv.shared._Z35group_norm_nhwc_bwd_one_pass_kernelI11Bf16IOFp16WLi512ELi8ELi128EEv26Group_norm_nhwc_bwd_params,"aw",@nobits
	.sectionflags	@""
	.align	16
.nv.shared._Z35group_norm_nhwc_bwd_one_pass_kernelI11Bf16IOFp16WLi512ELi8ELi128EEv26Group_norm_nhwc_bwd_params:
	.zero		3136


//--------------------- .nv.shared._Z35group_norm_nhwc_bwd_one_pass_kernelI11Fp16IOFp32WLi64ELi8ELi128EEv26Group_norm_nhwc_bwd_params --------------------------
	.section	.nv.shared._Z35group_norm_nhwc_bwd_one_pass_kernelI11Fp16IOFp32WLi64ELi8ELi128EEv26Group_norm_nhwc_bwd_params,"aw",@nobits
	.sectionflags	@""
	.align	16
.nv.shared._Z35group_norm_nhwc_bwd_one_pass_kernelI11Fp16IOFp32WLi64ELi8ELi128EEv26Group_norm_nhwc_bwd_params:
	.zero		3136


//--------------------- .nv.shared._Z35group_norm_nhwc_bwd_one_pass_kernelI11Fp16IOFp32WLi128ELi8ELi128EEv26Group_norm_nhwc_bwd_params --------------------------
	.section	.nv.shared._Z35group_norm_nhwc_bwd_one_pass_kernelI11Fp16IOFp32WLi128ELi8ELi128EEv26Group_norm_nhwc_bwd_params,"aw",@nobits
	.sectionflags	@""
	.align	16
.nv.shared._Z35group_norm_nhwc_bwd_one_pass_kernelI11Fp16IOFp32WLi128ELi8ELi128EEv26Group_norm_nhwc_bwd_params:
	.zero		3136


//--------------------- .nv.shared._Z35group_norm_nhwc_bwd_one_pass_kernelI11Fp16IOFp32WLi256ELi8ELi128EEv26Group_norm_nhwc_bwd_params --------------------------
	.section	.nv.shared._Z35group_norm_nhwc_bwd_one_pass_kernelI11Fp16IOFp32WLi256ELi8ELi128EEv26Group_norm_nhwc_bwd_params,"aw",@nobits
	.sectionflags	@""
	.align	16
.nv.shared._Z35group_norm_nhwc_bwd_one_pass_kernelI11Fp16IOFp32WLi256ELi8ELi128EEv26Group_norm_nhwc_bwd_params:
	.zero		3136


//--------------------- .nv.shared._Z35group_norm_nhwc_bwd_one_pass_kernelI11Fp16IOFp32WLi512ELi8ELi128EEv26Group_norm_nhwc_bwd_params --------------------------
	.section	.nv.shared._Z35group_norm_nhwc_bwd_one_pass_kernelI11Fp16IOFp32WLi512ELi8ELi128EEv26Group_norm_nhwc_bwd_params,"aw",@nobits
	.sectionflags	@""
	.align	16
.nv.shared._Z35group_norm_nhwc_bwd_one_pass_kernelI11Fp16IOFp32WLi512ELi8ELi128EEv26Group_norm_nhwc_bwd_params:
	.zero		3136


//--------------------- .nv.shared._Z35group_norm_nhwc_bwd_one_pass_kernelI11Fp16IOBf16WLi64ELi8ELi128EEv26Group_norm_nhwc_bwd_params --------------------------
	.section	.nv.shared._Z35group_norm_nhwc_bwd_one_pass_kernelI11Fp16IOBf16WLi64ELi8ELi128EEv26Group_norm_nhwc_bwd_params,"aw",@nobits
	.sectionflags	@""
	.align	16
.nv.shared._Z35group_norm_nhwc_bwd_one_pass_kernelI11Fp16IOBf16WLi64ELi8ELi128EEv26Group_norm_nhwc_bwd_params:
	.zero		3136


//--------------------- .nv.shared._Z35group_norm_nhwc_bwd_one_pass_kernelI11Fp16IOBf16WLi128ELi8ELi128EEv26Group_norm_nhwc_bwd_params --------------------------
	.section	.nv.shared._Z35group_norm_nhwc_bwd_one_pass_kernelI11Fp16IOBf16WLi128ELi8ELi128EEv26Group_norm_nhwc_bwd_params,"aw",@nobits
	.sectionflags	@""
	.align	16
.nv.shared._Z35group_norm_nhwc_bwd_one_pass_kernelI11Fp16IOBf16WLi128ELi8ELi128EEv26Group_norm_nhwc_bwd_params:
	.zero		3136


//--------------------- .nv.shared._Z35group_norm_nhwc_bwd_one_pass_kernelI11Fp16IOBf16WLi256ELi8ELi128EEv26Group_norm_nhwc_bwd_params --------------------------
	.section	.nv.shared._Z35group_norm_nhwc_bwd_one_pass_kernelI11Fp16IOBf16WLi256ELi8ELi128EEv26Group_norm_nhwc_bwd_params,"aw",@nobits
	.sectionflags	@""
	.align	16
.nv.shared._Z35group_norm_nhwc_bwd_one_pass_kernelI11Fp16IOBf16WLi256ELi8ELi128EEv26Group_norm_nhwc_bwd_params:
	.zero		3136


//--------------------- .nv.shared._Z35group_norm_nhwc_bwd_one_pass_kernelI11Fp16IOBf16WLi512ELi8ELi128EEv26Group_norm_nhwc_bwd_params --------------------------
	.section	.nv.shared._Z35group_norm_nhwc_bwd_one_pass_kernelI11Fp16IOBf16WLi512ELi8ELi128EEv26Group_norm_nhwc_bwd_params,"aw",@nobits
	.sectionflags	@""
	.align	16
.nv.shared._Z35group_norm_nhwc_bwd_one_pass_kernelI11Fp16IOBf16WLi512ELi8ELi128EEv26Group_norm_nhwc_bwd_params:
	.zero		3136


//--------------------- .nv.shared._Z35group_norm_nhwc_bwd_one_pass_kernelI11Fp16IOFp16WLi64ELi8ELi128EEv26Group_norm_nhwc_bwd_params --------------------------
	.section	.nv.shared._Z35group_norm_nhwc_bwd_one_pass_kernelI11Fp16IOFp16WLi64ELi8ELi128EEv26Group_norm_nhwc_bwd_params,"aw",@nobits
	.sectionflags	@""
	.align	16
.nv.shared._Z35group_norm_nhwc_bwd_one_pass_kernelI11Fp16IOFp16WLi64ELi8ELi128EEv26Group_norm_nhwc_bwd_params:
	.zero		3136


//--------------------- .nv.shared._Z35group_norm_nhwc_bwd_one_pass_kernelI11Fp16IOFp16WLi128ELi8ELi128EEv26Group_norm_nhwc_bwd_params --------------------------
	.section	.nv.shared._Z35group_norm_nhwc_bwd_one_pass_kernelI11Fp16IOFp16WLi128ELi8ELi128EEv26Group_norm_nhwc_bwd_params,"aw",@nobits
	.sectionflags	@""
	.align	16
.nv.shared._Z35group_norm_nhwc_bwd_one_pass_kernelI11Fp16IOFp16WLi128ELi8ELi128EEv26Group_norm_nhwc_bwd_params:
	.zero		3136


//--------------------- .nv.shared._Z35group_norm_nhwc_bwd_one_pass_kernelI11Fp16IOFp16WLi256ELi8ELi128EEv26Group_norm_nhwc_bwd_params --------------------------
	.section	.nv.shared._Z35group_norm_nhwc_bwd_one_pass_kernelI11Fp16IOFp16WLi256ELi8ELi128EEv26Group_norm_nhwc_bwd_params,"aw",@nobits
	.sectionflags	@""
	.align	16
.nv.shared._Z35group_norm_nhwc_bwd_one_pass_kernelI11Fp16IOFp16WLi256ELi8ELi128EEv26Group_norm_nhwc_bwd_params:
	.zero		3136


//--------------------- .nv.shared._Z35group_norm_nhwc_bwd_one_pass_kernelI11Fp16IOFp16WLi512ELi8ELi128EEv26Group_norm_nhwc_bwd_params --------------------------
	.section	.nv.shared._Z35group_norm_nhwc_bwd_one_pass_kernelI11Fp16IOFp16WLi512ELi8ELi128EEv26Group_norm_nhwc_bwd_params,"aw",@nobits
	.sectionflags	@""
	.align	16
.nv.shared._Z35group_norm_nhwc_bwd_one_pass_kernelI11Fp16IOFp16WLi512ELi8ELi128EEv26Group_norm_nhwc_bwd_params:
	.zero		3136


//--------------------- .nv.shared._Z35group_norm_nhwc_bwd_one_pass_kernelI11Fp32IOFp32WLi64ELi8ELi128EEv26Group_norm_nhwc_bwd_params --------------------------
	.section	.nv.shared._Z35group_norm_nhwc_bwd_one_pass_kernelI11Fp32IOFp32WLi64ELi8ELi128EEv26Group_norm_nhwc_bwd_params,"aw",@nobits
	.sectionflags	@""
	.align	16
.nv.shared._Z35group_norm_nhwc_bwd_one_pass_kernelI11Fp32IOFp32WLi64ELi8ELi128EEv26Group_norm_nhwc_bwd_params:
	.zero		3136


//--------------------- .nv.shared._Z35group_norm_nhwc_bwd_one_pass_kernelI11Fp32IOFp32WLi128ELi8ELi128EEv26Group_norm_nhwc_bwd_params --------------------------
	.section	.nv.shared._Z35group_norm_nhwc_bwd_one_pass_kernelI11Fp32IOFp32WLi128ELi8ELi128EEv26Group_norm_nhwc_bwd_params,"aw",@nobits
	.sectionflags	@""
	.align	16
.nv.shared._Z35group_norm_nhwc_bwd_one_pass_kernelI11Fp32IOFp32WLi128ELi8ELi128EEv26Group_norm_nhwc_bwd_params:
	.zero		3136


//--------------------- .nv.shared._Z35group_norm_nhwc_bwd_one_pass_kernelI11Fp32IOFp32WLi256ELi8ELi128EEv26Group_norm_nhwc_bwd_params --------------------------
	.section	.nv.shared._Z35group_norm_nhwc_bwd_one_pass_kernelI11Fp32IOFp32WLi256ELi8ELi128EEv26Group_norm_nhwc_bwd_params,"aw",@nobits
	.sectionflags	@""
	.align	16
.nv.shared._Z35group_norm_nhwc_bwd_one_pass_kernelI11Fp32IOFp32WLi256ELi8ELi128EEv26Group_norm_nhwc_bwd_params:
	.zero		3136


//--------------------- .nv.shared._Z35group_norm_nhwc_bwd_one_pass_kernelI11Fp32IOFp32WLi512ELi8ELi128EEv26Group_norm_nhwc_bwd_params --------------------------
	.section	.nv.shared._Z35group_norm_nhwc_bwd_one_pass_kernelI11Fp32IOFp32WLi512ELi8ELi128EEv26Group_norm_nhwc_bwd_params,"aw",@nobits
	.sectionflags	@""
	.align	16
.nv.shared._Z35group_norm_nhwc_bwd_one_pass_kernelI11Fp32IOFp32WLi512ELi8ELi128EEv26Group_norm_nhwc_bwd_params:
	.zero		3136


//--------------------- .nv.shared._Z35group_norm_nhwc_bwd_one_pass_kernelI11Fp32IOBf16WLi64ELi8ELi128EEv26Group_norm_nhwc_bwd_params --------------------------
	.section	.nv.shared._Z35group_norm_nhwc_bwd_one_pass_kernelI11Fp32IOBf16WLi64ELi8ELi128EEv26Group_norm_nhwc_bwd_params,"aw",@nobits
	.sectionflags	@""
	.align	16
.nv.shared._Z35group_norm_nhwc_bwd_one_pass_kernelI11Fp32IOBf16WLi64ELi8ELi128EEv26Group_norm_nhwc_bwd_params:
	.zero		3136


//--------------------- .nv.shared._Z35group_norm_nhwc_bwd_one_pass_kernelI11Fp32IOBf16WLi128ELi8ELi128EEv26Group_norm_nhwc_bwd_params --------------------------
	.section	.nv.shared._Z35group_norm_nhwc_bwd_one_pass_kernelI11Fp32IOBf16WLi128ELi8ELi128EEv26Group_norm_nhwc_bwd_params,"aw",@nobits
	.sectionflags	@""
	.align	16
.nv.shared._Z35group_norm_nhwc_bwd_one_pass_kernelI11Fp32IOBf16WLi128ELi8ELi128EEv26Group_norm_nhwc_bwd_params:
	.zero		3136


//--------------------- .nv.shared._Z35group_norm_nhwc_bwd_one_pass_kernelI11Fp32IOBf16WLi256ELi8ELi128EEv26Group_norm_nhwc_bwd_params --------------------------
	.section	.nv.shared._Z35group_norm_nhwc_bwd_one_pass_kernelI11Fp32IOBf16WLi256ELi8ELi128EEv26Group_norm_nhwc_bwd_params,"aw",@nobits
	.sectionflags	@""
	.align	16
.nv.shared._Z35group_norm_nhwc_bwd_one_pass_kernelI11Fp32IOBf16WLi256ELi8ELi128EEv26Group_norm_nhwc_bwd_params:
	.zero		3136


//--------------------- .nv.shared._Z35group_norm_nhwc_bwd_one_pass_kernelI11Fp32IOBf16WLi512ELi8ELi128EEv26Group_norm_nhwc_bwd_params --------------------------
	.section	.nv.shared._Z35group_norm_nhwc_bwd_one_pass_kernelI11Fp32IOBf16WLi512ELi8ELi128EEv26Group_norm_nhwc_bwd_params,"aw",@nobits
	.sectionflags	@""
	.align	16
.nv.shared._Z35group_norm_nhwc_bwd_one_pass_kernelI11Fp32IOBf16WLi512ELi8ELi128EEv26Group_norm_nhwc_bwd_params:
	.zero		3136


//--------------------- .nv.shared._Z35group_norm_nhwc_bwd_one_pass_kernelI11Fp32IOFp16WLi64ELi8ELi128EEv26Group_norm_nhwc_bwd_params --------------------------
	.section	.nv.shared._Z35group_norm_nhwc_bwd_one_pass_kernelI11Fp32IOFp16WLi64ELi8ELi128EEv26Group_norm_nhwc_bwd_params,"aw",@nobits
	.sectionflags	@""
	.align	16
.nv.shared._Z35group_norm_nhwc_bwd_one_pass_kernelI11Fp32IOFp16WLi64ELi8ELi128EEv26Group_norm_nhwc_bwd_params:
	.zero		3136


//--------------------- .nv.shared._Z35group_norm_nhwc_bwd_one_pass_kernelI11Fp32IOFp16WLi128ELi8ELi128EEv26Group_norm_nhwc_bwd_params --------------------------
	.section	.nv.shared._Z35group_norm_nhwc_bwd_one_pass_kernelI11Fp32IOFp16WLi128ELi8ELi128EEv26Group_norm_nhwc_bwd_params,"aw",@nobits
	.sectionflags	@""
	.align	16
.nv.shared._Z35group_norm_nhwc_bwd_one_pass_kernelI11Fp32IOFp16WLi128ELi8ELi128EEv26Group_norm_nhwc_bwd_params:
	.zero		3136


//--------------------- .nv.shared._Z35group_norm_nhwc_bwd_one_pass_kernelI11Fp32IOFp16WLi256ELi8ELi128EEv26Group_norm_nhwc_bwd_params --------------------------
	.section	.nv.shared._Z35group_norm_nhwc_bwd_one_pass_kernelI11Fp32IOFp16WLi256ELi8ELi128EEv26Group_norm_nhwc_bwd_params,"aw",@nobits
	.sectionflags	@""
	.align	16
.nv.shared._Z35group_norm_nhwc_bwd_one_pass_kernelI11Fp32IOFp16WLi256ELi8ELi128EEv26Group_norm_nhwc_bwd_params:
	.zero		3136


//--------------------- .nv.shared._Z35group_norm_nhwc_bwd_one_pass_kernelI11Fp32IOFp16WLi512ELi8ELi128EEv26Group_norm_nhwc_bwd_params --------------------------
	.section	.nv.shared._Z35group_norm_nhwc_bwd_one_pass_kernelI11Fp32IOFp16WLi512ELi8ELi128EEv26Group_norm_nhwc_bwd_params,"aw",@nobits
	.sectionflags	@""
	.align	16
.nv.shared._Z35group_norm_nhwc_bwd_one_pass_kernelI11Fp32IOFp16WLi512ELi8ELi128EEv26Group_norm_nhwc_bwd_params:
	.zero		3136


//--------------------- .nv.shared._Z35group_norm_nhwc_fwd_one_pass_kernelI11Bf16IOFp32WLi64ELi8ELi128EEv26Group_norm_nhwc_fwd_params --------------------------
	.section	.nv.shared._Z35group_norm_nhwc_fwd_one_pass_kernelI11Bf16IOFp32WLi64ELi8ELi128EEv26Group_norm_nhwc_fwd_params,"aw",@nobits
	.sectionflags	@""
	.align	8
.nv.shared._Z35group_norm_nhwc_fwd_one_pass_kernelI11Bf16IOFp32WLi64ELi8ELi128EEv26Group_norm_nhwc_fwd_params:
	.zero		1080


//--------------------- .nv.shared._Z35group_norm_nhwc_fwd_one_pass_kernelI11Bf16IOFp32WLi128ELi8ELi128EEv26Group_norm_nhwc_fwd_params --------------------------
	.section	.nv.shared._Z35group_norm_nhwc_fwd_one_pass_kernelI11Bf16IOFp32WLi128ELi8ELi128EEv26Group_norm_nhwc_fwd_params,"aw",@nobits
	.sectionflags	@""
	.align	8
.nv.shared._Z35group_norm_nhwc_fwd_one_pass_kernelI11Bf16IOFp32WLi128ELi8ELi128EEv26Group_norm_nhwc_fwd_params:
	.zero		1080


//--------------------- .nv.shared._Z35group_norm_nhwc_fwd_one_pass_kernelI11Bf16IOFp32WLi256ELi8ELi128EEv26Group_norm_nhwc_fwd_params --------------------------
	.section	.nv.shared._Z35group_norm_nhwc_fwd_one_pass_kernelI11Bf16IOFp32WLi256ELi8ELi128EEv26Group_norm_nhwc_fwd_params,"aw",@nobits
	.sectionflags	@""
	.align	8
.nv.shared._Z35group_norm_nhwc_fwd_one_pass_kernelI11Bf16IOFp32WLi256ELi8ELi128EEv26Group_norm_nhwc_fwd_params:
	.zero		1080


//--------------------- .nv.shared._Z35group_norm_nhwc_fwd_one_pass_kernelI11Bf16IOFp32WLi512ELi8ELi128EEv26Group_norm_nhwc_fwd_params --------------------------
	.section	.nv.shared._Z35group_norm_nhwc_fwd_one_pass_kernelI11Bf16IOFp32WLi512ELi8ELi128EEv26Group_norm_nhwc_fwd_params,"aw",@nobits
	.sectionflags	@""
	.align	8
.nv.shared._Z35group_norm_nhwc_fwd_one_pass_kernelI11Bf16IOFp32WLi512ELi8ELi128EEv26Group_norm_nhwc_fwd_params:
	.zero		1080


//--------------------- .nv.shared._Z35group_norm_nhwc_fwd_one_pass_kernelI11Bf16IOBf16WLi64ELi8ELi128EEv26Group_norm_nhwc_fwd_params --------------------------
	.section	.nv.shared._Z35group_norm_nhwc_fwd_one_pass_kernelI11Bf16IOBf16WLi64ELi8ELi128EEv26Group_norm_nhwc_fwd_params,"aw",@nobits
	.sectionflags	@""
	.align	8
.nv.shared._Z35group_norm_nhwc_fwd_one_pass_kernelI11Bf16IOBf16WLi64ELi8ELi128EEv26Group_norm_nhwc_fwd_params:
	.zero		1080


//--------------------- .nv.shared._Z35group_norm_nhwc_fwd_one_pass_kernelI11Bf16IOBf16WLi128ELi8ELi128EEv26Group_norm_nhwc_fwd_params --------------------------
	.section	.nv.shared._Z35group_norm_nhwc_fwd_one_pass_kernelI11Bf16IOBf16WLi128ELi8ELi128EEv26Group_norm_nhwc_fwd_params,"aw",@nobits
	.sectionflags	@""
	.align	8
.nv.shared._Z35group_norm_nhwc_fwd_one_pass_kernelI11Bf16IOBf16WLi128ELi8ELi128EEv26Group_norm_nhwc_fwd_params:
	.zero		1080


//--------------------- .nv.shared._Z35group_norm_nhwc_fwd_one_pass_kernelI11Bf16IOBf16WLi256ELi8ELi128EEv26Group_norm_nhwc_fwd_params --------------------------
	.section	.nv.shared._Z35group_norm_nhwc_fwd_one_pass_kernelI11Bf16IOBf16WLi256ELi8ELi128EEv26Group_norm_nhwc_fwd_params,"aw",@nobits
	.sectionflags	@""
	.align	8
.nv.shared._Z35group_norm_nhwc_fwd_one_pass_kernelI11Bf16IOBf16WLi256ELi8ELi128EEv26Group_norm_nhwc_fwd_params:
	.zero		1080


//--------------------- .nv.shared._Z35group_norm_nhwc_fwd_one_pass_kernelI11Bf16IOBf16WLi512ELi8ELi128EEv26Group_norm_nhwc_fwd_params --------------------------
	.section	.nv.shared._Z35group_norm_nhwc_fwd_one_pass_kernelI11Bf16IOBf16WLi512ELi8ELi128EEv26Group_norm_nhwc_fwd_params,"aw",@nobits
	.sectionflags	@""
	.align	8
.nv.shared._Z35group_norm_nhwc_fwd_one_pass_kernelI11Bf16IOBf16WLi512ELi8ELi128EEv26Group_norm_nhwc_fwd_params:
	.zero		1080


//--------------------- .nv.shared._Z35group_norm_nhwc_fwd_one_pass_kernelI11Bf16IOFp16WLi64ELi8ELi128EEv26Group_norm_nhwc_fwd_params --------------------------
	.section	.nv.shared._Z35group_norm_nhwc_fwd_one_pass_kernelI11Bf16IOFp16WLi64ELi8ELi128EEv26Group_norm_nhwc_fwd_params,"aw",@nobits
	.sectionflags	@""
	.align	8
.nv.shared._Z35group_norm_nhwc_fwd_one_pass_kernelI11Bf16IOFp16WLi64ELi8ELi128EEv26Group_norm_nhwc_fwd_params:
	.zero		1080


//--------------------- .nv.shared._Z35group_norm_nhwc_fwd_one_pass_kernelI11Bf16IOFp16WLi128ELi8ELi128EEv26Group_norm_nhwc_fwd_params --------------------------
	.section	.nv.shared._Z35group_norm_nhwc_fwd_one_pass_kernelI11Bf16IOFp16WLi128ELi8ELi128EEv26Group_norm_nhwc_fwd_params,"aw",@nobits
	.sectionflags	@""
	.align	8
.nv.shared._Z35group_norm_nhwc_fwd_one_pass_kernelI11Bf16IOFp16WLi128ELi8ELi128EEv26Group_norm_nhwc_fwd_params:
	.zero		1080


//--------------------- .nv.shared._Z35group_norm_nhwc_fwd_one_pass_kernelI11Bf16IOFp16WLi256ELi8ELi128EEv26Group_norm_nhwc_fwd_params --------------------------
	.section	.nv.shared._Z35group_norm_nhwc_fwd_one_pass_kernelI11Bf16IOFp16WLi256ELi8ELi128EEv26Group_norm_nhwc_fwd_params,"aw",@nobits
	.sectionflags	@""
	.align	8
.nv.shared._Z35group_norm_nhwc_fwd_one_pass_kernelI11Bf16IOFp16WLi256ELi8ELi128EEv26Group_norm_nhwc_fwd_params:
	.zero		1080


//--------------------- .nv.shared._Z35group_norm_nhwc_fwd_one_pass_kernelI11Bf16IOFp16WLi512ELi8ELi128EEv26Group_norm_nhwc_fwd_params --------------------------
	.section	.nv.shared._Z35group_norm_nhwc_fwd_one_pass_kernelI11Bf16IOFp16WLi512ELi8ELi128EEv26Group_norm_nhwc_fwd_params,"aw",@nobits
	.sectionflags	@""
	.align	8
.nv.shared._Z35group_norm_nhwc_fwd_one_pass_kernelI11Bf16IOFp16WLi512ELi8ELi128EEv26Group_norm_nhwc_fwd_params:
	.zero		1080


//--------------------- .nv.shared._Z35group_norm_nhwc_fwd_one_pass_kernelI11Fp16IOFp32WLi64ELi8ELi128EEv26Group_norm_nhwc_fwd_params --------------------------
	.section	.nv.shared._Z35group_norm_nhwc_fwd_one_pass_kernelI11Fp16IOFp32WLi64ELi8ELi128EEv26Group_norm_nhwc_fwd_params,"aw",@nobits
	.sectionflags	@""
	.align	8
.nv.shared._Z35group_norm_nhwc_fwd_one_pass_kernelI11Fp16IOFp32WLi64ELi8ELi128EEv26Group_norm_nhwc_fwd_params:
	.zero		1080


//--------------------- .nv.shared._Z35group_norm_nhwc_fwd_one_pass_kernelI11Fp16IOFp32WLi128ELi8ELi128EEv26Group_norm_nhwc_fwd_params --------------------------
	.section	.nv.shared._Z35group_norm_nhwc_fwd_one_pass_kernelI11Fp16IOFp32WLi128ELi8ELi128EEv26Group_norm_nhwc_fwd_params,"aw",@nobits
	.sectionflags	@""
	.align	8
.nv.shared._Z35group_norm_nhwc_fwd_one_pass_kernelI11Fp16IOFp32WLi128ELi8ELi128EEv26Group_norm_nhwc_fwd_params:
	.zero		1080


//--------------------- .nv.shared._Z35group_norm_nhwc_fwd_one_pass_kernelI11Fp16IOFp32WLi256ELi8ELi128EEv26Group_norm_nhwc_fwd_params --------------------------
	.section	.nv.shared._Z35group_norm_nhwc_fwd_one_pass_kernelI11Fp16IOFp32WLi256ELi8ELi128EEv26Group_norm_nhwc_fwd_params,"aw",@nobits
	.sectionflags	@""
	.align	8
.nv.shared._Z35group_norm_nhwc_fwd_one_pass_kernelI11Fp16IOFp32WLi256ELi8ELi128EEv26Group_norm_nhwc_fwd_params:
	.zero		1080


//--------------------- .nv.shared._Z35group_norm_nhwc_fwd_one_pass_kernelI11Fp16IOFp32WLi512ELi8ELi128EEv26Group_norm_nhwc_fwd_params --------------------------
	.section	.nv.shared._Z35group_norm_nhwc_fwd_one_pass_kernelI11Fp16IOFp32WLi512ELi8ELi128EEv26Group_norm_nhwc_fwd_params,"aw",@nobits
	.sectionflags	@""
	.align	8
.nv.shared._Z35group_norm_nhwc_fwd_one_pass_kernelI11Fp16IOFp32WLi512ELi8ELi128EEv26Group_norm_nhwc_fwd_params:
	.zero		1080


//--------------------- .nv.shared._Z35group_norm_nhwc_fwd_one_pass_kernelI11Fp16IOBf16WLi64ELi8ELi128EEv26Group_norm_nhwc_fwd_params --------------------------
	.section	.nv.shared._Z35group_norm_nhwc_fwd_one_pass_kernelI11Fp16IOBf16WLi64ELi8ELi128EEv26Group_norm_nhwc_fwd_params,"aw",@nobits
	.sectionflags	@""
	.align	8
.nv.shared._Z35group_norm_nhwc_fwd_one_pass_kernelI11Fp16IOBf16WLi64ELi8ELi128EEv26Group_norm_nhwc_fwd_params:
	.zero		1080


//--------------------- .nv.shared._Z35group_norm_nhwc_fwd_one_pass_kernelI11Fp16IOBf16WLi128ELi8ELi128EEv26Group_norm_nhwc_fwd_params --------------------------
	.section	.nv.shared._Z35group_norm_nhwc_fwd_one_pass_kernelI11Fp16IOBf16WLi128ELi8ELi128EEv26Group_norm_nhwc_fwd_params,"aw",@nobits
	.sectionflags	@""
	.align	8
.nv.shared._Z35group_norm_nhwc_fwd_one_pass_kernelI11Fp16IOBf16WLi128ELi8ELi128EEv26Group_norm_nhwc_fwd_params:
	.zero		1080


//--------------------- .nv.shared._Z35group_norm_nhwc_fwd_one_pass_kernelI11Fp16IOBf16WLi256ELi8ELi128EEv26Group_norm_nhwc_fwd_params --------------------------
	.section	.nv.shared._Z35group_norm_nhwc_fwd_one_pass_kernelI11Fp16IOBf16WLi256ELi8ELi128EEv26Group_norm_nhwc_fwd_params,"aw",@nobits
	.sectionflags	@""
	.align	8
.nv.shared._Z35group_norm_nhwc_fwd_one_pass_kernelI11Fp16IOBf16WLi256ELi8ELi128EEv26Group_norm_nhwc_fwd_params:
	.zero		1080


//--------------------- .nv.shared._Z35group_norm_nhwc_fwd_one_pass_kernelI11Fp16IOBf16WLi512ELi8ELi128EEv26Group_norm_nhwc_fwd_params --------------------------
	.section	.nv.shared._Z35group_norm_nhwc_fwd_one_pass_kernelI11Fp16IOBf16WLi512ELi8ELi128EEv26Group_norm_nhwc_fwd_params,"aw",@nobits
	.sectionflags	@""
	.align	8
.nv.shared._Z35group_norm_nhwc_fwd_one_pass_kernelI11Fp16IOBf16WLi512ELi8ELi128EEv26Group_norm_nhwc_fwd_params:
	.zero		1080


//--------------------- .nv.shared._Z35group_norm_nhwc_fwd_one_pass_kernelI11Fp16IOFp16WLi64ELi8ELi128EEv26Group_norm_nhwc_fwd_params --------------------------
	.section	.nv.shared._Z35group_norm_nhwc_fwd_one_pass_kernelI11Fp16IOFp16WLi64ELi8ELi128EEv26Group_norm_nhwc_fwd_params,"aw",@nobits
	.sectionflags	@""
	.align	8
.nv.shared._Z35group_norm_nhwc_fwd_one_pass_kernelI11Fp16IOFp16WLi64ELi8ELi128EEv26Group_norm_nhwc_fwd_params:
	.zero		1080


//--------------------- .nv.shared._Z35group_norm_nhwc_fwd_one_pass_kernelI11Fp16IOFp16WLi128ELi8ELi128EEv26Group_norm_nhwc_fwd_params --------------------------
	.section	.nv.shared._Z35group_norm_nhwc_fwd_one_pass_kernelI11Fp16IOFp16WLi128ELi8ELi128EEv26Group_norm_nhwc_fwd_params,"aw",@nobits
	.sectionflags	@""
	.align	8
.nv.shared._Z35group_norm_nhwc_fwd_one_pass_kernelI11Fp16IOFp16WLi128ELi8ELi128EEv26Group_norm_nhwc_fwd_params:
	.zero		1080


//--------------------- .nv.shared._Z35group_norm_nhwc_fwd_one_pass_kernelI11Fp16IOFp16WLi256ELi8ELi128EEv26Group_norm_nhwc_fwd_params --------------------------
	.section	.nv.shared._Z35group_norm_nhwc_fwd_one_pass_kernelI11Fp16IOFp16WLi256ELi8ELi128EEv26Group_norm_nhwc_fwd_params,"aw",@nobits
	.sectionflags	@""
	.align	8
.nv.shared._Z35group_norm_nhwc_fwd_one_pass_kernelI11Fp16IOFp16WLi256ELi8ELi128EEv26Group_norm_nhwc_fwd_params:
	.zero		1080


//--------------------- .nv.shared._Z35group_norm_nhwc_fwd_one_pass_kernelI11Fp16IOFp16WLi512ELi8ELi128EEv26Group_norm_nhwc_fwd_params --------------------------
	.section	.nv.shared._Z35group_norm_nhwc_fwd_one_pass_kernelI11Fp16IOFp16WLi512ELi8ELi128EEv26Group_norm_nhwc_fwd_params,"aw",@nobits
	.sectionflags	@""
	.align	8
.nv.shared._Z35group_norm_nhwc_fwd_one_pass_kernelI11Fp16IOFp16WLi512ELi8ELi128EEv26Group_norm_nhwc_fwd_params:
	.zero		1080


//--------------------- .nv.shared._Z35group_norm_nhwc_fwd_one_pass_kernelI11Fp32IOFp32WLi64ELi8ELi128EEv26Group_norm_nhwc_fwd_params --------------------------
	.section	.nv.shared._Z35group_norm_nhwc_fwd_one_pass_kernelI11Fp32IOFp32WLi64ELi8ELi128EEv26Group_norm_nhwc_fwd_params,"aw",@nobits
	.sectionflags	@""
	.align	8
.nv.shared._Z35group_norm_nhwc_fwd_one_pass_kernelI11Fp32IOFp32WLi64ELi8ELi128EEv26Group_norm_nhwc_fwd_params:
	.zero		1080


//--------------------- .nv.shared._Z35group_norm_nhwc_fwd_one_pass_kernelI11Fp32IOFp32WLi128ELi8ELi128EEv26Group_norm_nhwc_fwd_params --------------------------
	.section	.nv.shared._Z35group_norm_nhwc_fwd_one_pass_kernelI11Fp32IOFp32WLi128ELi8ELi128EEv26Group_norm_nhwc_fwd_params,"aw",@nobits
	.sectionflags	@""
	.align	8
.nv.shared._Z35group_norm_nhwc_fwd_one_pass_kernelI11Fp32IOFp32WLi128ELi8ELi128EEv26Group_norm_nhwc_fwd_params:
	.zero		1080


//--------------------- .nv.shared._Z35group_norm_nhwc_fwd_one_pass_kernelI11Fp32IOFp32WLi256ELi8ELi128EEv26Group_norm_nhwc_fwd_params --------------------------
	.section	.nv.shared._Z35group_norm_nhwc_fwd_one_pass_kernelI11Fp32IOFp32WLi256ELi8ELi128EEv26Group_norm_nhwc_fwd_params,"aw",@nobits
	.sectionflags	@""
	.align	8
.nv.shared._Z35group_norm_nhwc_fwd_one_pass_kernelI11Fp32IOFp32WLi256ELi8ELi128EEv26Group_norm_nhwc_fwd_params:
	.zero		1080


//--------------------- .nv.shared._Z35group_norm_nhwc_fwd_one_pass_kernelI11Fp32IOFp32WLi512ELi8ELi128EEv26Group_norm_nhwc_fwd_params --------------------------
	.section	.nv.shared._Z35group_norm_nhwc_fwd_one_pass_kernelI11Fp32IOFp32WLi512ELi8ELi128EEv26Group_norm_nhwc_fwd_params,"aw",@nobits
	.sectionflags	@""
	.align	8
.nv.shared._Z35group_norm_nhwc_fwd_one_pass_kernelI11Fp32IOFp32WLi512ELi8ELi128EEv26Group_norm_nhwc_fwd_params:
	.zero		1080


//--------------------- .nv.shared._Z35group_norm_nhwc_fwd_one_pass_kernelI11Fp32IOBf16WLi64ELi8ELi128EEv26Group_norm_nhwc_fwd_params --------------------------
	.section	.nv.shared._Z35group_norm_nhwc_fwd_one_pass_kernelI11Fp32IOBf16WLi64ELi8ELi128EEv26Group_norm_nhwc_fwd_params,"aw",@nobits
	.sectionflags	@""
	.align	8
.nv.shared._Z35group_norm_nhwc_fwd_one_pass_kernelI11Fp32IOBf16WLi64ELi8ELi128EEv26Group_norm_nhwc_fwd_params:
	.zero		1080


//--------------------- .nv.shared._Z35group_norm_nhwc_fwd_one_pass_kernelI11Fp32IOBf16WLi128ELi8ELi128EEv26Group_norm_nhwc_fwd_params --------------------------
	.section	.nv.shared._Z35group_norm_nhwc_fwd_one_pass_kernelI11Fp32IOBf16WLi128ELi8ELi128EEv26Group_norm_nhwc_fwd_params,"aw",@nobits
	.sectionflags	@""
	.align	8
.nv.shared._Z35group_norm_nhwc_fwd_one_pass_kernelI11Fp32IOBf16WLi128ELi8ELi128EEv26Group_norm_nhwc_fwd_params:
	.zero		1080


//--------------------- .nv.shared._Z35group_norm_nhwc_fwd_one_pass_kernelI11Fp32IOBf16WLi256ELi8ELi128EEv26Group_norm_nhwc_fwd_params --------------------------
	.section	.nv.shared._Z35group_norm_nhwc_fwd_one_pass_kernelI11Fp32IOBf16WLi256ELi8ELi128EEv26Group_norm_nhwc_fwd_params,"aw",@nobits
	.sectionflags	@""
	.align	8
.nv.shared._Z35group_norm_nhwc_fwd_one_pass_kernelI11Fp32IOBf16WLi256ELi8ELi128EEv26Group_norm_nhwc_fwd_params:
	.zero		1080


//--------------------- .nv.shared._Z35group_norm_nhwc_fwd_one_pass_kernelI11Fp32IOBf16WLi512ELi8ELi128EEv26Group_norm_nhwc_fwd_params --------------------------
	.section	.nv.shared._Z35group_norm_nhwc_fwd_one_pass_kernelI11Fp32IOBf16WLi512ELi8ELi128EEv26Group_norm_nhwc_fwd_params,"aw",@nobits
	.sectionflags	@""
	.align	8
.nv.shared._Z35group_norm_nhwc_fwd_one_pass_kernelI11Fp32IOBf16WLi512ELi8ELi128EEv26Group_norm_nhwc_fwd_params:
	.zero		1080


//--------------------- .nv.shared._Z35group_norm_nhwc_fwd_one_pass_kernelI11Fp32IOFp16WLi64ELi8ELi128EEv26Group_norm_nhwc_fwd_params --------------------------
	.section	.nv.shared._Z35group_norm_nhwc_fwd_one_pass_kernelI11Fp32IOFp16WLi64ELi8ELi128EEv26Group_norm_nhwc_fwd_params,"aw",@nobits
	.sectionflags	@""
	.align	8
.nv.shared._Z35group_norm_nhwc_fwd_one_pass_kernelI11Fp32IOFp16WLi64ELi8ELi128EEv26Group_norm_nhwc_fwd_params:
	.zero		1080


//--------------------- .nv.shared._Z35group_norm_nhwc_fwd_one_pass_kernelI11Fp32IOFp16WLi128ELi8ELi128EEv26Group_norm_nhwc_fwd_params --------------------------
	.section	.nv.shared._Z35group_norm_nhwc_fwd_one_pass_kernelI11Fp32IOFp16WLi128ELi8ELi128EEv26Group_norm_nhwc_fwd_params,"aw",@nobits
	.sectionflags	@""
	.align	8
.nv.shared._Z35group_norm_nhwc_fwd_one_pass_kernelI11Fp32IOFp16WLi128ELi8ELi128EEv26Group_norm_nhwc_fwd_params:
	.zero		1080


//--------------------- .nv.shared._Z35group_norm_nhwc_fwd_one_pass_kernelI11Fp32IOFp16WLi256ELi8ELi128EEv26Group_norm_nhwc_fwd_params --------------------------
	.section	.nv.shared._Z35group_norm_nhwc_fwd_one_pass_kernelI11Fp32IOFp16WLi256ELi8ELi128EEv26Group_norm_nhwc_fwd_params,"aw",@nobits
	.sectionflags	@""
	.align	8
.nv.shared._Z35group_norm_nhwc_fwd_one_pass_kernelI11Fp32IOFp16WLi256ELi8ELi128EEv26Group_norm_nhwc_fwd_params:
	.zero		1080


//--------------------- .nv.shared._Z35group_norm_nhwc_fwd_one_pass_kernelI11Fp32IOFp16WLi512ELi8ELi128EEv26Group_norm_nhwc_fwd_params --------------------------
	.section	.nv.shared._Z35group_norm_nhwc_fwd_one_pass_kernelI11Fp32IOFp16WLi512ELi8ELi128EEv26Group_norm_nhwc_fwd_params,"aw",@nobits
	.sectionflags	@""
	.align	8
.nv.shared._Z35group_norm_nhwc_fwd_one_pass_kernelI11Fp32IOFp16WLi512ELi8ELi128EEv26Group_norm_nhwc_fwd_params:
	.zero		1080


//--------------------- .nv.constant0._ZN3cub17CUB_300001_SM_9006detail11EmptyKernelIvEEvv --------------------------
	.section	.nv.constant0._ZN3cub17CUB_300001_SM_9006detail11EmptyKernelIvEEvv,"a",@progbits
	.sectionflags	@""
	.align	4
.nv.constant0._ZN3cub17CUB_300001_SM_9006detail11EmptyKernelIvEEvv:
	.zero		528


//--------------------- .nv.constant0._Z35group_norm_nhwc_bwd_one_pass_kernelI11Bf16IOFp32WLi64ELi8ELi128EEv26Group_norm_nhwc_bwd_params --------------------------
	.section	.nv.constant0._Z35group_norm_nhwc_bwd_one_pass_kernelI11Bf16IOFp32WLi64ELi8ELi128EEv26Group_norm_nhwc_bwd_params,"a",@progbits
	.sectionflags	@""
	.align	4
.nv.constant0._Z35group_norm_nhwc_bwd_one_pass_kernelI11Bf16IOFp32WLi64ELi8ELi128EEv26Group_norm_nhwc_bwd_params:
	.zero		712


//--------------------- .nv.constant0._Z35group_norm_nhwc_bwd_one_pass_kernelI11Bf16IOFp32WLi128ELi8ELi128EEv26Group_norm_nhwc_bwd_params --------------------------
	.section	.nv.constant0._Z35group_norm_nhwc_bwd_one_pass_kernelI11Bf16IOFp32WLi128ELi8ELi128EEv26Group_norm_nhwc_bwd_params,"a",@progbits
	.sectionflags	@""
	.align	4
.nv.constant0._Z35group_norm_nhwc_bwd_one_pass_kernelI11Bf16IOFp32WLi128ELi8ELi128EEv26Group_norm_nhwc_bwd_params:
	.zero		712


//--------------------- .nv.constant0._Z35group_norm_nhwc_bwd_one_pass_kernelI11Bf16IOFp32WLi256ELi8ELi128EEv26Group_norm_nhwc_bwd_params --------------------------
	.section	.nv.constant0._Z35group_norm_nhwc_bwd_one_pass_kernelI11Bf16IOFp32WLi256ELi8ELi128EEv26Group_norm_nhwc_bwd_params,"a",@progbits
	.sectionflags	@""
	.align	4
.nv.constant0._Z35group_norm_nhwc_bwd_one_pass_kernelI11Bf16IOFp32WLi256ELi8ELi128EEv26Group_norm_nhwc_bwd_params:
	.zero		712


//--------------------- .nv.constant0._Z35group_norm_nhwc_bwd_one_pass_kernelI11Bf16IOFp32WLi512ELi8ELi128EEv26Group_norm_nhwc_bwd_params --------------------------
	.section	.nv.constant0._Z35group_norm_nhwc_bwd_one_pass_kernelI11Bf16IOFp32WLi512ELi8ELi128EEv26Group_norm_nhwc_bwd_params,"a",@progbits
	.sectionflags	@""
	.align	4
.nv.constant0._Z35group_norm_nhwc_bwd_one_pass_kernelI11Bf16IOFp32WLi512ELi8ELi128EEv26Group_norm_nhwc_bwd_params:
	.zero		712


//--------------------- .nv.constant0._Z35group_norm_nhwc_bwd_one_pass_kernelI11Bf16IOBf16WLi64ELi8ELi128EEv26Group_norm_nhwc_bwd_params --------------------------
	.section	.nv.constant0._Z35group_norm_nhwc_bwd_one_pass_kernelI11Bf16IOBf16WLi64ELi8ELi128EEv26Group_norm_nhwc_bwd_params,"a",@progbits
	.sectionflags	@""
	.align	4
.nv.constant0._Z35group_norm_nhwc_bwd_one_pass_kernelI11Bf16IOBf16WLi64ELi8ELi128EEv26Group_norm_nhwc_bwd_params:
	.zero		712


//--------------------- .nv.constant0._Z35group_norm_nhwc_bwd_one_pass_kernelI11Bf16IOBf16WLi128ELi8ELi128EEv26Group_norm_nhwc_bwd_params --------------------------
	.section	.nv.constant0._Z35group_norm_nhwc_bwd_one_pass_kernelI11Bf16IOBf16WLi128ELi8ELi128EEv26Group_norm_nhwc_bwd_params,"a",@progbits
	.sectionflags	@""
	.align	4
.nv.constant0._Z35group_norm_nhwc_bwd_one_pass_kernelI11Bf16IOBf16WLi128ELi8ELi128EEv26Group_norm_nhwc_bwd_params:
	.zero		712


//--------------------- .nv.constant0._Z35group_norm_nhwc_bwd_one_pass_kernelI11Bf16IOBf16WLi256ELi8ELi128EEv26Group_norm_nhwc_bwd_params --------------------------
	.section	.nv.constant0._Z35group_norm_nhwc_bwd_one_pass_kernelI11Bf16IOBf16WLi256ELi8ELi128EEv26Group_norm_nhwc_bwd_params,"a",@progbits
	.sectionflags	@""
	.align	4
.nv.constant0._Z35group_norm_nhwc_bwd_one_pass_kernelI11Bf16IOBf16WLi256ELi8ELi128EEv26Group_norm_nhwc_bwd_params:
	.zero		712


//--------------------- .nv.constant0._Z35group_norm_nhwc_bwd_one_pass_kernelI11Bf16IOBf16WLi512ELi8ELi128EEv26Group_norm_nhwc_bwd_params --------------------------
	.section	.nv.constant0._Z35group_norm_nhwc_bwd_one_pass_kernelI11Bf16IOBf16WLi512ELi8ELi128EEv26Group_norm_nhwc_bwd_params,"a",@progbits
	.sectionflags	@""
	.align	4
.nv.constant0._Z35group_norm_nhwc_bwd_one_pass_kernelI11Bf16IOBf16WLi512ELi8ELi128EEv26Group_norm_nhwc_bwd_params:
	.zero		712


//--------------------- .nv.constant0._Z35group_norm_nhwc_bwd_one_pass_kernelI11Bf16IOFp16WLi64ELi8ELi128EEv26Group_norm_nhwc_bwd_params --------------------------
	.section	.nv.constant0._Z35group_norm_nhwc_bwd_one_pass_kernelI11Bf16IOFp16WLi64ELi8ELi128EEv26Group_norm_nhwc_bwd_params,"a",@progbits
	.sectionflags	@""
	.align	4
.nv.constant0._Z35group_norm_nhwc_bwd_one_pass_kernelI11Bf16IOFp16WLi64ELi8ELi128EEv26Group_norm_nhwc_bwd_params:
	.zero		712


//--------------------- .nv.constant0._Z35group_norm_nhwc_bwd_one_pass_kernelI11Bf16IOFp16WLi128ELi8ELi128EEv26Group_norm_nhwc_bwd_params --------------------------
	.section	.nv.constant0._Z35group_norm_nhwc_bwd_one_pass_kernelI11Bf16IOFp16WLi128ELi8ELi128EEv26Group_norm_nhwc_bwd_params,"a",@progbits
	.sectionflags	@""
	.align	4
.nv.constant0._Z35group_norm_nhwc_bwd_one_pass_kernelI11Bf16IOFp16WLi128ELi8ELi128EEv26Group_norm_nhwc_bwd_params:
	.zero		712


//--------------------- .nv.constant0._Z35group_norm_nhwc_bwd_one_pass_kernelI11Bf16IOFp16WLi256ELi8ELi128EEv26Group_norm_nhwc_bwd_params --------------------------
	.section	.nv.constant0._Z35group_norm_nhwc_bwd_one_pass_kernelI11Bf16IOFp16WLi256ELi8ELi128EEv26Group_norm_nhwc_bwd_params,"a",@progbits
	.sectionflags	@""
	.align	4
.nv.constant0._Z35group_norm_nhwc_bwd_one_pass_kernelI11Bf16IOFp16WLi256ELi8ELi128EEv26Group_norm_nhwc_bwd_params:
	.zero		712


//--------------------- .nv.constant0._Z35group_norm_nhwc_bwd_one_pass_kernelI11Bf16IOFp16WLi512ELi8ELi128EEv26Group_norm_nhwc_bwd_params --------------------------
	.section	.nv.constant0._Z35group_norm_nhwc_bwd_one_pass_kernelI11Bf16IOFp16WLi512ELi8ELi128EEv26Group_norm_nhwc_bwd_params,"a",@progbits
	.sectionflags	@""
	.align	4
.nv.constant0._Z35group_norm_nhwc_bwd_one_pass_kernelI11Bf16IOFp16WLi512ELi8ELi128EEv26Group_norm_nhwc_bwd_params:
	.zero		712


//--------------------- .nv.constant0._Z35group_norm_nhwc_bwd_one_pass_kernelI11Fp16IOFp32WLi64ELi8ELi128EEv26Group_norm_nhwc_bwd_params --------------------------
	.section	.nv.constant0._Z35group_norm_nhwc_bwd_one_pass_kernelI11Fp16IOFp32WLi64ELi8ELi128EEv26Group_norm_nhwc_bwd_params,"a",@progbits
	.sectionflags	@""
	.align	4
.nv.constant0._Z35group_norm_nhwc_bwd_one_pass_kernelI11Fp16IOFp32WLi64ELi8ELi128EEv26Group_norm_nhwc_bwd_params:
	.zero		712


//--------------------- .nv.constant0._Z35group_norm_nhwc_bwd_one_pass_kernelI11Fp16IOFp32WLi128ELi8ELi128EEv26Group_norm_nhwc_bwd_params --------------------------
	.section	.nv.constant0._Z35group_norm_nhwc_bwd_one_pass_kernelI11Fp16IOFp32WLi128ELi8ELi128EEv26Group_norm_nhwc_bwd_params,"a",@progbits
	.sectionflags	@""
	.align	4
.nv.constant0._Z35group_norm_nhwc_bwd_one_pass_kernelI11Fp16IOFp32WLi128ELi8ELi128EEv26Group_norm_nhwc_bwd_params:
	.zero		712


//--------------------- .nv.constant0._Z35group_norm_nhwc_bwd_one_pass_kernelI11Fp16IOFp32WLi256ELi8ELi128EEv26Group_norm_nhwc_bwd_params --------------------------
	.section	.nv.constant0._Z35group_norm_nhwc_bwd_one_pass_kernelI11Fp16IOFp32WLi256ELi8ELi128EEv26Group_norm_nhwc_bwd_params,"a",@progbits
	.sectionflags	@""
	.align	4
.nv.constant0._Z35group_norm_nhwc_bwd_one_pass_kernelI11Fp16IOFp32WLi256ELi8ELi128EEv26Group_norm_nhwc_bwd_params:
	.zero		712


//--------------------- .nv.constant0._Z35group_norm_nhwc_bwd_one_pass_kernelI11Fp16IOFp32WLi512ELi8ELi128EEv26Group_norm_nhwc_bwd_params --------------------------
	.section	.nv.constant0._Z35group_norm_nhwc_bwd_one_pass_kernelI11Fp16IOFp32WLi512ELi8ELi128EEv26Group_norm_nhwc_bwd_params,"a",@progbits
	.sectionflags	@""
	.align	4
.nv.constant0._Z35group_norm_nhwc_bwd_one_pass_kernelI11Fp16IOFp32WLi512ELi8ELi128EEv26Group_norm_nhwc_bwd_params:
	.zero		712


//--------------------- .nv.constant0._Z35group_norm_nhwc_bwd_one_pass_kernelI11Fp16IOBf16WLi64ELi8ELi128EEv26Group_norm_nhwc_bwd_params --------------------------
	.section	.nv.constant0._Z35group_norm_nhwc_bwd_one_pass_kernelI11Fp16IOBf16WLi64ELi8ELi128EEv26Group_norm_nhwc_bwd_params,"a",@progbits
	.sectionflags	@""
	.align	4
.nv.constant0._Z35group_norm_nhwc_bwd_one_pass_kernelI11Fp16IOBf16WLi64ELi8ELi128EEv26Group_norm_nhwc_bwd_params:
	.zero		712


//--------------------- .nv.constant0._Z35group_norm_nhwc_bwd_one_pass_kernelI11Fp16IOBf16WLi128ELi8ELi128EEv26Group_norm_nhwc_bwd_params --------------------------
	.section	.nv.constant0._Z35group_norm_nhwc_bwd_one_pass_kernelI11Fp16IOBf16WLi128ELi8ELi128EEv26Group_norm_nhwc_bwd_params,"a",@progbits
	.sectionflags	@""
	.align	4
.nv.constant0._Z35group_norm_nhwc_bwd_one_pass_kernelI11Fp16IOBf16WLi128ELi8ELi128EEv26Group_norm_nhwc_bwd_params:
	.zero		712


//--------------------- .nv.constant0._Z35group_norm_nhwc_bwd_one_pass_kernelI11Fp16IOBf16WLi256ELi8ELi128EEv26Group_norm_nhwc_bwd_params --------------------------
	.section	.nv.constant0._Z35group_norm_nhwc_bwd_one_pass_kernelI11Fp16IOBf16WLi256ELi8ELi128EEv26Group_norm_nhwc_bwd_params,"a",@progbits
	.sectionflags	@""
	.align	4
.nv.constant0._Z35group_norm_nhwc_bwd_one_pass_kernelI11Fp16IOBf16WLi256ELi8ELi128EEv26Group_norm_nhwc_bwd_params:
	.zero		712


//--------------------- .nv.constant0._Z35group_norm_nhwc_bwd_one_pass_kernelI11Fp16IOBf16WLi512ELi8ELi128EEv26Group_norm_nhwc_bwd_params --------------------------
	.section	.nv.constant0._Z35group_norm_nhwc_bwd_one_pass_kernelI11Fp16IOBf16WLi512ELi8ELi128EEv26Group_norm_nhwc_bwd_params,"a",@progbits
	.sectionflags	@""
	.align	4
.nv.constant0._Z35group_norm_nhwc_bwd_one_pass_kernelI11Fp16IOBf16WLi512ELi8ELi128EEv26Group_norm_nhwc_bwd_params:
	.zero		712


//--------------------- .nv.constant0._Z35group_norm_nhwc_bwd_one_pass_kernelI11Fp16IOFp16WLi64ELi8ELi128EEv26Group_norm_nhwc_bwd_params --------------------------
	.section	.nv.constant0._Z35group_norm_nhwc_bwd_one_pass_kernelI11Fp16IOFp16WLi64ELi8ELi128EEv26Group_norm_nhwc_bwd_params,"a",@progbits
	.sectionflags	@""
	.align	4
.nv.constant0._Z35group_norm_nhwc_bwd_one_pass_kernelI11Fp16IOFp16WLi64ELi8ELi128EEv26Group_norm_nhwc_bwd_params:
	.zero		712


//--------------------- .nv.constant0._Z35group_norm_nhwc_bwd_one_pass_kernelI11Fp16IOFp16WLi128ELi8ELi128EEv26Group_norm_nhwc_bwd_params --------------------------
	.section	.nv.constant0._Z35group_norm_nhwc_bwd_one_pass_kernelI11Fp16IOFp16WLi128ELi8ELi128EEv26Group_norm_nhwc_bwd_params,"a",@progbits
	.sectionflags	@""
	.align	4
.nv.constant0._Z35group_norm_nhwc_bwd_one_pass_kernelI11Fp16IOFp16WLi128ELi8ELi128EEv26Group_norm_nhwc_bwd_params:
	.zero		712


//--------------------- .nv.constant0._Z35group_norm_nhwc_bwd_one_pass_kernelI11Fp16IOFp16WLi256ELi8ELi128EEv26Group_norm_nhwc_bwd_params --------------------------
	.section	.nv.constant0._Z35group_norm_nhwc_bwd_one_pass_kernelI11Fp16IOFp16WLi256ELi8ELi128EEv26Group_norm_nhwc_bwd_params,"a",@progbits
	.sectionflags	@""
	.align	4
.nv.constant0._Z35group_norm_nhwc_bwd_one_pass_kernelI11Fp16IOFp16WLi256ELi8ELi128EEv26Group_norm_nhwc_bwd_params:
	.zero		712


//--------------------- .nv.constant0._Z35group_norm_nhwc_bwd_one_pass_kernelI11Fp16IOFp16WLi512ELi8ELi128EEv26Group_norm_nhwc_bwd_params --------------------------
	.section	.nv.constant0._Z35group_norm_nhwc_bwd_one_pass_kernelI11Fp16IOFp16WLi512ELi8ELi128EEv26Group_norm_nhwc_bwd_params,"a",@progbits
	.sectionflags	@""
	.align	4
.nv.constant0._Z35group_norm_nhwc_bwd_one_pass_kernelI11Fp16IOFp16WLi512ELi8ELi128EEv26Group_norm_nhwc_bwd_params:
	.zero		712


//--------------------- .nv.constant0._Z35group_norm_nhwc_bwd_one_pass_kernelI11Fp32IOFp32WLi64ELi8ELi128EEv26Group_norm_nhwc_bwd_params --------------------------
	.section	.nv.constant0._Z35group_norm_nhwc_bwd_one_pass_kernelI11Fp32IOFp32WLi64ELi8ELi128EEv26Group_norm_nhwc_bwd_params,"a",@progbits
	.sectionflags	@""
	.align	4
.nv.constant0._Z35group_norm_nhwc_bwd_one_pass_kernelI11Fp32IOFp32WLi64ELi8ELi128EEv26Group_norm_nhwc_bwd_params:
	.zero		712


//--------------------- .nv.constant0._Z35group_norm_nhwc_bwd_one_pass_kernelI11Fp32IOFp32WLi128ELi8ELi128EEv26Group_norm_nhwc_bwd_params --------------------------
	.section	.nv.constant0._Z35group_norm_nhwc_bwd_one_pass_kernelI11Fp32IOFp32WLi128ELi8ELi128EEv26Group_norm_nhwc_bwd_params,"a",@progbits
	.sectionflags	@""
	.align	4
.nv.constant0._Z35group_norm_nhwc_bwd_one_pass_kernelI11Fp32IOFp32WLi128ELi8ELi128EEv26Group_norm_nhwc_bwd_params:
	.zero		712


//--------------------- .nv.constant0._Z35group_norm_nhwc_bwd_one_pass_kernelI11Fp32IOFp32WLi256ELi8ELi128EEv26Group_norm_nhwc_bwd_params --------------------------
	.section	.nv.constant0._Z35group_norm_nhwc_bwd_one_pass_kernelI11Fp32IOFp32WLi256ELi8ELi128EEv26Group_norm_nhwc_bwd_params,"a",@progbits
	.sectionflags	@""
	.align	4
.nv.constant0._Z35group_norm_nhwc_bwd_one_pass_kernelI11Fp32IOFp32WLi256ELi8ELi128EEv26Group_norm_nhwc_bwd_params:
	.zero		712


//--------------------- .nv.constant0._Z35group_norm_nhwc_bwd_one_pass_kernelI11Fp32IOFp32WLi512ELi8ELi128EEv26Group_norm_nhwc_bwd_params --------------------------
	.section	.nv.constant0._Z35group_norm_nhwc_bwd_one_pass_kernelI11Fp32IOFp32WLi512ELi8ELi128EEv26Group_norm_nhwc_bwd_params,"a",@progbits
	.sectionflags	@""
	.align	4
.nv.constant0._Z35group_norm_nhwc_bwd_one_pass_kernelI11Fp32IOFp32WLi512ELi8ELi128EEv26Group_norm_nhwc_bwd_params:
	.zero		712


//--------------------- .nv.constant0._Z35group_norm_nhwc_bwd_one_pass_kernelI11Fp32IOBf16WLi64ELi8ELi128EEv26Group_norm_nhwc_bwd_params --------------------------
	.section	.nv.constant0._Z35group_norm_nhwc_bwd_one_pass_kernelI11Fp32IOBf16WLi64ELi8ELi128EEv26Group_norm_nhwc_bwd_params,"a",@progbits
	.sectionflags	@""
	.align	4
.nv.constant0._Z35group_norm_nhwc_bwd_one_pass_kernelI11Fp32IOBf16WLi64ELi8ELi128EEv26Group_norm_nhwc_bwd_params:
	.zero		712


//--------------------- .nv.constant0._Z35group_norm_nhwc_bwd_one_pass_kernelI11Fp32IOBf16WLi128ELi8ELi128EEv26Group_norm_nhwc_bwd_params --------------------------
	.section	.nv.constant0._Z35group_norm_nhwc_bwd_one_pass_kernelI11Fp32IOBf16WLi128ELi8ELi128EEv26Group_norm_nhwc_bwd_params,"a",@progbits
	.sectionflags	@""
	.align	4
.nv.constant0._Z35group_norm_nhwc_bwd_one_pass_kernelI11Fp32IOBf16WLi128ELi8ELi128EEv26Group_norm_nhwc_bwd_params:
	.zero		712


//--------------------- .nv.constant0._Z35group_norm_nhwc_bwd_one_pass_kernelI11Fp32IOBf16WLi256ELi8ELi128EEv26Group_norm_nhwc_bwd_params --------------------------
	.section	.nv.constant0._Z35group_norm_nhwc_bwd_one_pass_kernelI11Fp32IOBf16WLi256ELi8ELi128EEv26Group_norm_nhwc_bwd_params,"a",@progbits
	.sectionflags	@""
	.align	4
.nv.constant0._Z35group_norm_nhwc_bwd_one_pass_kernelI11Fp32IOBf16WLi256ELi8ELi128EEv26Group_norm_nhwc_bwd_params:
	.zero		712


//--------------------- .nv.constant0._Z35group_norm_nhwc_bwd_one_pass_kernelI11Fp32IOBf16WLi512ELi8ELi128EEv26Group_norm_nhwc_bwd_params --------------------------
	.section	.nv.constant0._Z35group_norm_nhwc_bwd_one_pass_kernelI11Fp32IOBf16WLi512ELi8ELi128EEv26Group_norm_nhwc_bwd_params,"a",@progbits
	.sectionflags	@""
	.align	4
.nv.constant0._Z35group_norm_nhwc_bwd_one_pass_kernelI11Fp32IOBf16WLi512ELi8ELi128EEv26Group_norm_nhwc_bwd_params:
	.zero		712


//--------------------- .nv.constant0._Z35group_norm_nhwc_bwd_one_pass_kernelI11Fp32IOFp16WLi64ELi8ELi128EEv26Group_norm_nhwc_bwd_params --------------------------
	.section	.nv.constant0._Z35group_norm_nhwc_bwd_one_pass_kernelI11Fp32IOFp16WLi64ELi8ELi128EEv26Group_norm_nhwc_bwd_params,"a",@progbits
	.sectionflags	@""
	.align	4
.nv.constant0._Z35group_norm_nhwc_bwd_one_pass_kernelI11Fp32IOFp16WLi64ELi8ELi128EEv26Group_norm_nhwc_bwd_params:
	.zero		712


//--------------------- .nv.constant0._Z35group_norm_nhwc_bwd_one_pass_kernelI11Fp32IOFp16WLi128ELi8ELi128EEv26Group_norm_nhwc_bwd_params --------------------------
	.section	.nv.constant0._Z35group_norm_nhwc_bwd_one_pass_kernelI11Fp32IOFp16WLi128ELi8ELi128EEv26Group_norm_nhwc_bwd_params,"a",@progbits
	.sectionflags	@""
	.align	4
.nv.constant0._Z35group_norm_nhwc_bwd_one_pass_kernelI11Fp32IOFp16WLi128ELi8ELi128EEv26Group_norm_nhwc_bwd_params:
	.zero		712


//--------------------- .nv.constant0._Z35group_norm_nhwc_bwd_one_pass_kernelI11Fp32IOFp16WLi256ELi8ELi128EEv26Group_norm_nhwc_bwd_params --------------------------
	.section	.nv.constant0._Z35group_norm_nhwc_bwd_one_pass_kernelI11Fp32IOFp16WLi256ELi8ELi128EEv26Group_norm_nhwc_bwd_params,"a",@progbits
	.sectionflags	@""
	.align	4
.nv.constant0._Z35group_norm_nhwc_bwd_one_pass_kernelI11Fp32IOFp16WLi256ELi8ELi128EEv26Group_norm_nhwc_bwd_params:
	.zero		712


//--------------------- .nv.constant0._Z35group_norm_nhwc_bwd_one_pass_kernelI11Fp32IOFp16WLi512ELi8ELi128EEv26Group_norm_nhwc_bwd_params --------------------------
	.section	.nv.constant0._Z35group_norm_nhwc_bwd_one_pass_kernelI11Fp32IOFp16WLi512ELi8ELi128EEv26Group_norm_nhwc_bwd_params,"a",@progbits
	.sectionflags	@""
	.align	4
.nv.constant0._Z35group_norm_nhwc_bwd_one_pass_kernelI11Fp32IOFp16WLi512ELi8ELi128EEv26Group_norm_nhwc_bwd_params:
	.zero		712


//--------------------- .nv.constant0._Z35group_norm_nhwc_fwd_one_pass_kernelI11Bf16IOFp32WLi64ELi8ELi128EEv26Group_norm_nhwc_fwd_params --------------------------
	.section	.nv.constant0._Z35group_norm_nhwc_fwd_one_pass_kernelI11Bf16IOFp32WLi64ELi8ELi128EEv26Group_norm_nhwc_fwd_params,"a",@progbits
	.sectionflags	@""
	.align	4
.nv.constant0._Z35group_norm_nhwc_fwd_one_pass_kernelI11Bf16IOFp32WLi64ELi8ELi128EEv26Group_norm_nhwc_fwd_params:
	.zero		688


//--------------------- .nv.constant0._Z35group_norm_nhwc_fwd_one_pass_kernelI11Bf16IOFp32WLi128ELi8ELi128EEv26Group_norm_nhwc_fwd_params --------------------------
	.section	.nv.constant0._Z35group_norm_nhwc_fwd_one_pass_kernelI11Bf16IOFp32WLi128ELi8ELi128EEv26Group_norm_nhwc_fwd_params,"a",@progbits
	.sectionflags	@""
	.align	4
.nv.constant0._Z35group_norm_nhwc_fwd_one_pass_kernelI11Bf16IOFp32WLi128ELi8ELi128EEv26Group_norm_nhwc_fwd_params:
	.zero		688


//--------------------- .nv.constant0._Z35group_norm_nhwc_fwd_one_pass_kernelI11Bf16IOFp32WLi256ELi8ELi128EEv26Group_norm_nhwc_fwd_params --------------------------
	.section	.nv.constant0._Z35group_norm_nhwc_fwd_one_pass_kernelI11Bf16IOFp32WLi256ELi8ELi128EEv26Group_norm_nhwc_fwd_params,"a",@progbits
	.sectionflags	@""
	.align	4
.nv.constant0._Z35group_norm_nhwc_fwd_one_pass_kernelI11Bf16IOFp32WLi256ELi8ELi128EEv26Group_norm_nhwc_fwd_params:
	.zero		688


//--------------------- .nv.constant0._Z35group_norm_nhwc_fwd_one_pass_kernelI11Bf16IOFp32WLi512ELi8ELi128EEv26Group_norm_nhwc_fwd_params --------------------------
	.section	.nv.constant0._Z35group_norm_nhwc_fwd_one_pass_kernelI11Bf16IOFp32WLi512ELi8ELi128EEv26Group_norm_nhwc_fwd_params,"a",@progbits
	.sectionflags	@""
	.align	4
.nv.constant0._Z35group_norm_nhwc_fwd_one_pass_kernelI11Bf16IOFp32WLi512ELi8ELi128EEv26Group_norm_nhwc_fwd_params:
	.zero		688


//--------------------- .nv.constant0._Z35group_norm_nhwc_fwd_one_pass_kernelI11Bf16IOBf16WLi64ELi8ELi128EEv26Group_norm_nhwc_fwd_params --------------------------
	.section	.nv.constant0._Z35group_norm_nhwc_fwd_one_pass_kernelI11Bf16IOBf16WLi64ELi8ELi128EEv26Group_norm_nhwc_fwd_params,"a",@progbits
	.sectionflags	@""
	.align	4
.nv.constant0._Z35group_norm_nhwc_fwd_one_pass_kernelI11Bf16IOBf16WLi64ELi8ELi128EEv26Group_norm_nhwc_fwd_params:
	.zero		688


//--------------------- .nv.constant0._Z35group_norm_nhwc_fwd_one_pass_kernelI11Bf16IOBf16WLi128ELi8ELi128EEv26Group_norm_nhwc_fwd_params --------------------------
	.section	.nv.constant0._Z35group_norm_nhwc_fwd_one_pass_kernelI11Bf16IOBf16WLi128ELi8ELi128EEv26Group_norm_nhwc_fwd_params,"a",@progbits
	.sectionflags	@""
	.align	4
.nv.constant0._Z35group_norm_nhwc_fwd_one_pass_kernelI11Bf16IOBf16WLi128ELi8ELi128EEv26Group_norm_nhwc_fwd_params:
	.zero		688


//--------------------- .nv.constant0._Z35group_norm_nhwc_fwd_one_pass_kernelI11Bf16IOBf16WLi256ELi8ELi128EEv26Group_norm_nhwc_fwd_params --------------------------
	.section	.nv.constant0._Z35group_norm_nhwc_fwd_one_pass_kernelI11Bf16IOBf16WLi256ELi8ELi128EEv26Group_norm_nhwc_fwd_params,"a",@progbits
	.sectionflags	@""
	.align	4
.nv.constant0._Z35group_norm_nhwc_fwd_one_pass_kernelI11Bf16IOBf16WLi256ELi8ELi128EEv26Group_norm_nhwc_fwd_params:
	.zero		688


//--------------------- .nv.constant0._Z35group_norm_nhwc_fwd_one_pass_kernelI11Bf16IOBf16WLi512ELi8ELi128EEv26Group_norm_nhwc_fwd_params --------------------------
	.section	.nv.constant0._Z35group_norm_nhwc_fwd_one_pass_kernelI11Bf16IOBf16WLi512ELi8ELi128EEv26Group_norm_nhwc_fwd_params,"a",@progbits
	.sectionflags	@""
	.align	4
.nv.constant0._Z35group_norm_nhwc_fwd_one_pass_kernelI11Bf16IOBf16WLi512ELi8ELi128EEv26Group_norm_nhwc_fwd_params:
	.zero		688


//--------------------- .nv.constant0._Z35group_norm_nhwc_fwd_one_pass_kernelI11Bf16IOFp16WLi64ELi8ELi128EEv26Group_norm_nhwc_fwd_params --------------------------
	.section	.nv.constant0._Z35group_norm_nhwc_fwd_one_pass_kernelI11Bf16IOFp16WLi64ELi8ELi128EEv26Group_norm_nhwc_fwd_params,"a",@progbits
	.sectionflags	@""
	.align	4
.nv.constant0._Z35group_norm_nhwc_fwd_one_pass_kernelI11Bf16IOFp16WLi64ELi8ELi128EEv26Group_norm_nhwc_fwd_params:
	.zero		688


//--------------------- .nv.constant0._Z35group_norm_nhwc_fwd_one_pass_kernelI11Bf16IOFp16WLi128ELi8ELi128EEv26Group_norm_nhwc_fwd_params --------------------------
	.section	.nv.constant0._Z35group_norm_nhwc_fwd_one_pass_kernelI11Bf16IOFp16WLi128ELi8ELi128EEv26Group_norm_nhwc_fwd_params,"a",@progbits
	.sectionflags	@""
	.align	4
.nv.constant0._Z35group_norm_nhwc_fwd_one_pass_kernelI11Bf16IOFp16WLi128ELi8ELi128EEv26Group_norm_nhwc_fwd_params:
	.zero		688


//--------------------- .nv.constant0._Z35group_norm_nhwc_fwd_one_pass_kernelI11Bf16IOFp16WLi256ELi8ELi128EEv26Group_norm_nhwc_fwd_params --------------------------
	.section	.nv.constant0._Z35group_norm_nhwc_fwd_one_pass_kernelI11Bf16IOFp16WLi256ELi8ELi128EEv26Group_norm_nhwc_fwd_params,"a",@progbits
	.sectionflags	@""
	.align	4
.nv.constant0._Z35group_norm_nhwc_fwd_one_pass_kernelI11Bf16IOFp16WLi256ELi8ELi128EEv26Group_norm_nhwc_fwd_params:
	.zero		688


//--------------------- .nv.constant0._Z35group_norm_nhwc_fwd_one_pass_kernelI11Bf16IOFp16WLi512ELi8ELi128EEv26Group_norm_nhwc_fwd_params --------------------------
	.section	.nv.constant0._Z35group_norm_nhwc_fwd_one_pass_kernelI11Bf16IOFp16WLi512ELi8ELi128EEv26Group_norm_nhwc_fwd_params,"a",@progbits
	.sectionflags	@""
	.align	4
.nv.constant0._Z35group_norm_nhwc_fwd_one_pass_kernelI11Bf16IOFp16WLi512ELi8ELi128EEv26Group_norm_nhwc_fwd_params:
	.zero		688


//--------------------- .nv.constant0._Z35group_norm_nhwc_fwd_one_pass_kernelI11Fp16IOFp32WLi64ELi8ELi128EEv26Group_norm_nhwc_fwd_params --------------------------
	.section	.nv.constant0._Z35group_norm_nhwc_fwd_one_pass_kernelI11Fp16IOFp32WLi64ELi8ELi128EEv26Group_norm_nhwc_fwd_params,"a",@progbits
	.sectionflags	@""
	.align	4
.nv.constant0._Z35group_norm_nhwc_fwd_one_pass_kernelI11Fp16IOFp32WLi64ELi8ELi128EEv26Group_norm_nhwc_fwd_params:
	.zero		688


//--------------------- .nv.constant0._Z35group_norm_nhwc_fwd_one_pass_kernelI11Fp16IOFp32WLi128ELi8ELi128EEv26Group_norm_nhwc_fwd_params --------------------------
	.section	.nv.constant0._Z35group_norm_nhwc_fwd_one_pass_kernelI11Fp16IOFp32WLi128ELi8ELi128EEv26Group_norm_nhwc_fwd_params,"a",@progbits
	.sectionflags	@""
	.align	4
.nv.constant0._Z35group_norm_nhwc_fwd_one_pass_kernelI11Fp16IOFp32WLi128ELi8ELi128EEv26Group_norm_nhwc_fwd_params:
	.zero		688


//--------------------- .nv.constant0._Z35group_norm_nhwc_fwd_one_pass_kernelI11Fp16IOFp32WLi256ELi8ELi128EEv26Group_norm_nhwc_fwd_params --------------------------
	.section	.nv.constant0._Z35group_norm_nhwc_fwd_one_pass_kernelI11Fp16IOFp32WLi256ELi8ELi128EEv26Group_norm_nhwc_fwd_params,"a",@progbits
	.sectionflags	@""
	.align	4
.nv.constant0._Z35group_norm_nhwc_fwd_one_pass_kernelI11Fp16IOFp32WLi256ELi8ELi128EEv26Group_norm_nhwc_fwd_params:
	.zero		688


//--------------------- .nv.constant0._Z35group_norm_nhwc_fwd_one_pass_kernelI11Fp16IOFp32WLi512ELi8ELi128EEv26Group_norm_nhwc_fwd_params --------------------------
	.section	.nv.constant0._Z35group_norm_nhwc_fwd_one_pass_kernelI11Fp16IOFp32WLi512ELi8ELi128EEv26Group_norm_nhwc_fwd_params,"a",@progbits
	.sectionflags	@""
	.align	4
.nv.constant0._Z35group_norm_nhwc_fwd_one_pass_kernelI11Fp16IOFp32WLi512ELi8ELi128EEv26Group_norm_nhwc_fwd_params:
	.zero		688


//--------------------- .nv.constant0._Z35group_norm_nhwc_fwd_one_pass_kernelI11Fp16IOBf16WLi64ELi8ELi128EEv26Group_norm_nhwc_fwd_params --------------------------
	.section	.nv.constant0._Z35group_norm_nhwc_fwd_one_pass_kernelI11Fp16IOBf16WLi64ELi8ELi128EEv26Group_norm_nhwc_fwd_params,"a",@progbits
	.sectionflags	@""
	.align	4
.nv.constant0._Z35group_norm_nhwc_fwd_one_pass_kernelI11Fp16IOBf16WLi64ELi8ELi128EEv26Group_norm_nhwc_fwd_params:
	.zero		688


//--------------------- .nv.constant0._Z35group_norm_nhwc_fwd_one_pass_kernelI11Fp16IOBf16WLi128ELi8ELi128EEv26Group_norm_nhwc_fwd_params --------------------------
	.section	.nv.constant0._Z35group_norm_nhwc_fwd_one_pass_kernelI11Fp16IOBf16WLi128ELi8ELi128EEv26Group_norm_nhwc_fwd_params,"a",@progbits
	.sectionflags	@""
	.align	4
.nv.constant0._Z35group_norm_nhwc_fwd_one_pass_kernelI11Fp16IOBf16WLi128ELi8ELi128EEv26Group_norm_nhwc_fwd_params:
	.zero		688


//--------------------- .nv.constant0._Z35group_norm_nhwc_fwd_one_pass_kernelI11Fp16IOBf16WLi256ELi8ELi128EEv26Group_norm_nhwc_fwd_params --------------------------
	.section	.nv.constant0._Z35group_norm_nhwc_fwd_one_pass_kernelI11Fp16IOBf16WLi256ELi8ELi128EEv26Group_norm_nhwc_fwd_params,"a",@progbits
	.sectionflags	@""
	.align	4
.nv.constant0._Z35group_norm_nhwc_fwd_one_pass_kernelI11Fp16IOBf16WLi256ELi8ELi128EEv26Group_norm_nhwc_fwd_params:
	.zero		688


//--------------------- .nv.constant0._Z35group_norm_nhwc_fwd_one_pass_kernelI11Fp16IOBf16WLi512ELi8ELi128EEv26Group_norm_nhwc_fwd_params --------------------------
	.section	.nv.constant0._Z35group_norm_nhwc_fwd_one_pass_kernelI11Fp16IOBf16WLi512ELi8ELi128EEv26Group_norm_nhwc_fwd_params,"a",@progbits
	.sectionflags	@""
	.align	4
.nv.constant0._Z35group_norm_nhwc_fwd_one_pass_kernelI11Fp16IOBf16WLi512ELi8ELi128EEv26Group_norm_nhwc_fwd_params:
	.zero		688


//--------------------- .nv.constant0._Z35group_norm_nhwc_fwd_one_pass_kernelI11Fp16IOFp16WLi64ELi8ELi128EEv26Group_norm_nhwc_fwd_params --------------------------
	.section	.nv.constant0._Z35group_norm_nhwc_fwd_one_pass_kernelI11Fp16IOFp16WLi64ELi8ELi128EEv26Group_norm_nhwc_fwd_params,"a",@progbits
	.sectionflags	@""
	.align	4
.nv.constant0._Z35group_norm_nhwc_fwd_one_pass_kernelI11Fp16IOFp16WLi64ELi8ELi128EEv26Group_norm_nhwc_fwd_params:
	.zero		688


//--------------------- .nv.constant0._Z35group_norm_nhwc_fwd_one_pass_kernelI11Fp16IOFp16WLi128ELi8ELi128EEv26Group_norm_nhwc_fwd_params --------------------------
	.section	.nv.constant0._Z35group_norm_nhwc_fwd_one_pass_kernelI11Fp16IOFp16WLi128ELi8ELi128EEv26Group_norm_nhwc_fwd_params,"a",@progbits
	.sectionflags	@""
	.align	4
.nv.constant0._Z35group_norm_nhwc_fwd_one_pass_kernelI11Fp16IOFp16WLi128ELi8ELi128EEv26Group_norm_nhwc_fwd_params:
	.zero		688


//--------------------- .nv.constant0._Z35group_norm_nhwc_fwd_one_pass_kernelI11Fp16IOFp16WLi256ELi8ELi128EEv26Group_norm_nhwc_fwd_params --------------------------
	.section	.nv.constant0._Z35group_norm_nhwc_fwd_one_pass_kernelI11Fp16IOFp16WLi256ELi8ELi128EEv26Group_norm_nhwc_fwd_params,"a",@progbits
	.sectionflags	@""
	.align	4
.nv.constant0._Z35group_norm_nhwc_fwd_one_pass_kernelI11Fp16IOFp16WLi256ELi8ELi128EEv26Group_norm_nhwc_fwd_params:
	.zero		688


//--------------------- .nv.constant0._Z35group_norm_nhwc_fwd_one_pass_kernelI11Fp16IOFp16WLi512ELi8ELi128EEv26Group_norm_nhwc_fwd_params --------------------------
	.section	.nv.constant0._Z35group_norm_nhwc_fwd_one_pass_kernelI11Fp16IOFp16WLi512ELi8ELi128EEv26Group_norm_nhwc_fwd_params,"a",@progbits
	.sectionflags	@""
	.align	4
.nv.constant0._Z35group_norm_nhwc_fwd_one_pass_kernelI11Fp16IOFp16WLi512ELi8ELi128EEv26Group_norm_nhwc_fwd_params:
	.zero		688


//--------------------- .nv.constant0._Z35group_norm_nhwc_fwd_one_pass_kernelI11Fp32IOFp32WLi64ELi8ELi128EEv26Group_norm_nhwc_fwd_params --------------------------
	.section	.nv.constant0._Z35group_norm_nhwc_fwd_one_pass_kernelI11Fp32IOFp32WLi64ELi8ELi128EEv26Group_norm_nhwc_fwd_params,"a",@progbits
	.sectionflags	@""
	.align	4
.nv.constant0._Z35group_norm_nhwc_fwd_one_pass_kernelI11Fp32IOFp32WLi64ELi8ELi128EEv26Group_norm_nhwc_fwd_params:
	.zero		688


//--------------------- .nv.constant0._Z35group_norm_nhwc_fwd_one_pass_kernelI11Fp32IOFp32WLi128ELi8ELi128EEv26Group_norm_nhwc_fwd_params --------------------------
	.section	.nv.constant0._Z35group_norm_nhwc_fwd_one_pass_kernelI11Fp32IOFp32WLi128ELi8ELi128EEv26Group_norm_nhwc_fwd_params,"a",@progbits
	.sectionflags	@""
	.align	4
.nv.constant0._Z35group_norm_nhwc_fwd_one_pass_kernelI11Fp32IOFp32WLi128ELi8ELi128EEv26Group_norm_nhwc_fwd_params:
	.zero		688


//--------------------- .nv.constant0._Z35group_norm_nhwc_fwd_one_pass_kernelI11Fp32IOFp32WLi256ELi8ELi128EEv26Group_norm_nhwc_fwd_params --------------------------
	.section	.nv.constant0._Z35group_norm_nhwc_fwd_one_pass_kernelI11Fp32IOFp32WLi256ELi8ELi128EEv26Group_norm_nhwc_fwd_params,"a",@progbits
	.sectionflags	@""
	.align	4
.nv.constant0._Z35group_norm_nhwc_fwd_one_pass_kernelI11Fp32IOFp32WLi256ELi8ELi128EEv26Group_norm_nhwc_fwd_params:
	.zero		688


//--------------------- .nv.constant0._Z35group_norm_nhwc_fwd_one_pass_kernelI11Fp32IOFp32WLi512ELi8ELi128EEv26Group_norm_nhwc_fwd_params --------------------------
	.section	.nv.constant0._Z35group_norm_nhwc_fwd_one_pass_kernelI11Fp32IOFp32WLi512ELi8ELi128EEv26Group_norm_nhwc_fwd_params,"a",@progbits
	.sectionflags	@""
	.align	4
.nv.constant0._Z35group_norm_nhwc_fwd_one_pass_kernelI11Fp32IOFp32WLi512ELi8ELi128EEv26Group_norm_nhwc_fwd_params:
	.zero		688


//--------------------- .nv.constant0._Z35group_norm_nhwc_fwd_one_pass_kernelI11Fp32IOBf16WLi64ELi8ELi128EEv26Group_norm_nhwc_fwd_params --------------------------
	.section	.nv.constant0._Z35group_norm_nhwc_fwd_one_pass_kernelI11Fp32IOBf16WLi64ELi8ELi128EEv26Group_norm_nhwc_fwd_params,"a",@progbits
	.sectionflags	@""
	.align	4
.nv.constant0._Z35group_norm_nhwc_fwd_one_pass_kernelI11Fp32IOBf16WLi64ELi8ELi128EEv26Group_norm_nhwc_fwd_params:
	.zero		688


//--------------------- .nv.constant0._Z35group_norm_nhwc_fwd_one_pass_kernelI11Fp32IOBf16WLi128ELi8ELi128EEv26Group_norm_nhwc_fwd_params --------------------------
	.section	.nv.constant0._Z35group_norm_nhwc_fwd_one_pass_kernelI11Fp32IOBf16WLi128ELi8ELi128EEv26Group_norm_nhwc_fwd_params,"a",@progbits
	.sectionflags	@""
	.align	4
.nv.constant0._Z35group_norm_nhwc_fwd_one_pass_kernelI11Fp32IOBf16WLi128ELi8ELi128EEv26Group_norm_nhwc_fwd_params:
	.zero		688


//--------------------- .nv.constant0._Z35group_norm_nhwc_fwd_one_pass_kernelI11Fp32IOBf16WLi256ELi8ELi128EEv26Group_norm_nhwc_fwd_params --------------------------
	.section	.nv.constant0._Z35group_norm_nhwc_fwd_one_pass_kernelI11Fp32IOBf16WLi256ELi8ELi128EEv26Group_norm_nhwc_fwd_params,"a",@progbits
	.sectionflags	@""
	.align	4
.nv.constant0._Z35group_norm_nhwc_fwd_one_pass_kernelI11Fp32IOBf16WLi256ELi8ELi128EEv26Group_norm_nhwc_fwd_params:
	.zero		688


//--------------------- .nv.constant0._Z35group_norm_nhwc_fwd_one_pass_kernelI11Fp32IOBf16WLi512ELi8ELi128EEv26Group_norm_nhwc_fwd_params --------------------------
	.section	.nv.constant0._Z35group_norm_nhwc_fwd_one_pass_kernelI11Fp32IOBf16WLi512ELi8ELi128EEv26Group_norm_nhwc_fwd_params,"a",@progbits
	.sectionflags	@""
	.align	4
.nv.constant0._Z35group_norm_nhwc_fwd_one_pass_kernelI11Fp32IOBf16WLi512ELi8ELi128EEv26Group_norm_nhwc_fwd_params:
	.zero		688


//--------------------- .nv.constant0._Z35group_norm_nhwc_fwd_one_pass_kernelI11Fp32IOFp16WLi64ELi8ELi128EEv26Group_norm_nhwc_fwd_params --------------------------
	.section	.nv.constant0._Z35group_norm_nhwc_fwd_one_pass_kernelI11Fp32IOFp16WLi64ELi8ELi128EEv26Group_norm_nhwc_fwd_params,"a",@progbits
	.sectionflags	@""
	.align	4
.nv.constant0._Z35group_norm_nhwc_fwd_one_pass_kernelI11Fp32IOFp16WLi64ELi8ELi128EEv26Group_norm_nhwc_fwd_params:
	.zero		688


//--------------------- .nv.constant0._Z35group_norm_nhwc_fwd_one_pass_kernelI11Fp32IOFp16WLi128ELi8ELi128EEv26Group_norm_nhwc_fwd_params --------------------------
	.section	.nv.constant0._Z35group_norm_nhwc_fwd_one_pass_kernelI11Fp32IOFp16WLi128ELi8ELi128EEv26Group_norm_nhwc_fwd_params,"a",@progbits
	.sectionflags	@""
	.align	4
.nv.constant0._Z35group_norm_nhwc_fwd_one_pass_kernelI11Fp32IOFp16WLi128ELi8ELi128EEv26Group_norm_nhwc_fwd_params:
	.zero		688


//--------------------- .nv.constant0._Z35group_norm_nhwc_fwd_one_pass_kernelI11Fp32IOFp16WLi256ELi8ELi128EEv26Group_norm_nhwc_fwd_params --------------------------
	.section	.nv.constant0._Z35group_norm_nhwc_fwd_one_pass_kernelI11Fp32IOFp16WLi256ELi8ELi128EEv26Group_norm_nhwc_fwd_params,"a",@progbits
	.sectionflags	@""
	.align	4
.nv.constant0._Z35group_norm_nhwc_fwd_one_pass_kernelI11Fp32IOFp16WLi256ELi8ELi128EEv26Group_norm_nhwc_fwd_params:
	.zero		688


//--------------------- .nv.constant0._Z35group_norm_nhwc_fwd_one_pass_kernelI11Fp32IOFp16WLi512ELi8ELi128EEv26Group_norm_nhwc_fwd_params --------------------------
	.section	.nv.constant0._Z35group_norm_nhwc_fwd_one_pass_kernelI11Fp32IOFp16WLi512ELi8ELi128EEv26Group_norm_nhwc_fwd_params,"a",@progbits
	.sectionflags	@""
	.align	4
.nv.constant0._Z35group_norm_nhwc_fwd_one_pass_kernelI11Fp32IOFp16WLi512ELi8ELi128EEv26Group_norm_nhwc_fwd_params:
	.zero		688


//--------------------- SYMBOLS --------------------------

	.type		.nv.reservedSmem.offset0,@object
	.size		.nv.reservedSmem.offset0,0x4
